	.target	sm_100a

	.elftype	@"ET_EXEC"


//--------------------- .note.nv.tkinfo           --------------------------
	.section	.note.nv.tkinfo,"",@"SHT_NOTE"
	.sectionflags	@"SHF_NOTE_NV_TKINFO"
	.tkinfo
        /*0018*/ 	.word	0x00000002
        /*0030*/ 	.string	""
        /*0030*/ 	.string	"ptxas"
        /*0030*/ 	.string	"Cuda compilation tools, release 13.0, V13.0.88"
        /*0030*/ 	.string	"Build cuda_13.0.r13.0/compiler.36424714_0"
        /*0030*/ 	.string	"-arch sm_100a -m 64 "



//--------------------- .note.nv.cuinfo           --------------------------
	.section	.note.nv.cuinfo,"",@"SHT_NOTE"
	.sectionflags	@"SHF_NOTE_NV_CUINFO"
        /*0018*/ 	.short	0x0002
        /*001a*/ 	.short	0x0064
        /*001c*/ 	.short	0x0082
	.zero		2


//--------------------- .nv.info                  --------------------------
	.section	.nv.info,"",@"SHT_CUDA_INFO"
	.align	4


	//----- nvinfo : EIATTR_REGCOUNT
	.align		4
        /*0000*/ 	.byte	0x04, 0x2f
        /*0002*/ 	.short	(.L_19 - .L_18)
	.align		4
.L_18:
        /*0004*/ 	.word	index@(_ZN7cutlass13device_kernelINS_4gemm6kernel13GemmUniversalIN4cute5tupleIJiiiiEEENS1_10collective13CollectiveMmaINS1_35MainloopSm100TmaUmmaWarpSpecializedILi5ELi2ELi2ENS5_IJNS4_1CILi4EEENSA_ILi2EEENSA_ILi1EEEEEEEENS5_IJNSA_ILi256EEESG_NSA_ILi64EEEEEENS_10bfloat16_tENS5_IJlSD_lEEESJ_SK_NS4_8TiledMMAINS4_8MMA_AtomIJNS4_26SM100_MMA_F16BF16_2x1SM_SSISJ_SJ_fLi256ELi256ELNS4_4UMMA5MajorE0ELSP_0ELNSO_7ScaleInE0ELSQ_0EEEEEENS4_6LayoutINS5_IJSD_SD_SD_EEENS5_IJNSA_ILi0EEESV_SV_EEEEENS5_IJNS4_10UnderscoreESY_SY_EEEEENS4_28SM100_TMA_2SM_LOAD_MULTICASTENS4_14ComposedLayoutINS4_7SwizzleILi3ELi4ELi3EEENS4_18smem_ptr_flag_bitsILi16EEENST_INS5_IJNSA_ILi8EEESH_EEENS5_IJSH_SD_EEEEEEEvNS4_8identityES11_S1B_vS1C_EENS_8epilogue10collective18CollectiveEpilogueINS1E_23Sm100TmaWarpSpecializedILi4ELi2ELi64ELb1ELb0EEEJNS5_IJNSA_ILi128EEESG_SH_EEENS5_IJNST_IS1J_SD_EENST_ISH_SD_EEEEESJ_SK_SJ_SK_NS1E_6fusion15FusionCallbacksIS1I_NS1O_17LinearCombinationISJ_fSJ_fLNS_15FloatRoundStyleE2EEES1K_S1N_JEEENS4_5SM1004TMEM4LOAD26SM100_TMEM_LOAD_32dp32b64xENS4_13SM90_TMA_LOADES1B_NS4_39AutoVectorizingCopyWithAssumedAlignmentILi128EEENS4_14SM90_TMA_STOREES1B_S20_S20_EEEvvEEEEvNT_6ParamsE)
        /*0008*/ 	.word	0x000000ae


	//----- nvinfo : EIATTR_FRAME_SIZE
	.align		4
.L_19:
        /*000c*/ 	.byte	0x04, 0x11
        /*000e*/ 	.short	(.L_21 - .L_20)
	.align		4
.L_20:
        /*0010*/ 	.word	index@($__internal_2_$__cuda_sm10x_tcgen05_guardrail_trap_unallocated_columns_being_dealloced)
        /*0014*/ 	.word	0x00000000


	//----- nvinfo : EIATTR_FRAME_SIZE
	.align		4
.L_21:
        /*0018*/ 	.byte	0x04, 0x11
        /*001a*/ 	.short	(.L_23 - .L_22)
	.align		4
.L_22:
        /*001c*/ 	.word	index@($__internal_1_$__cuda_sm10x_tcgen05_guardrail_trap_phase_invalid_during_alloc)
        /*0020*/ 	.word	0x00000000


	//----- nvinfo : EIATTR_FRAME_SIZE
	.align		4
.L_23:
        /*0024*/ 	.byte	0x04, 0x11
        /*0026*/ 	.short	(.L_25 - .L_24)
	.align		4
.L_24:
        /*0028*/ 	.word	index@($__internal_0_$__cuda_sm10x_tcgen05_guardrail_trap_col_being_dealloced_not_returned_by_alloc)
        /*002c*/ 	.word	0x00000000


	//----- nvinfo : EIATTR_FRAME_SIZE
	.align		4
.L_25:
        /*0030*/ 	.byte	0x04, 0x11
        /*0032*/ 	.short	(.L_27 - .L_26)
	.align		4
.L_26:
        /*0034*/ 	.word	index@(_ZN7cutlass13device_kernelINS_4gemm6kernel13GemmUniversalIN4cute5tupleIJiiiiEEENS1_10collective13CollectiveMmaINS1_35MainloopSm100TmaUmmaWarpSpecializedILi5ELi2ELi2ENS5_IJNS4_1CILi4EEENSA_ILi2EEENSA_ILi1EEEEEEEENS5_IJNSA_ILi256EEESG_NSA_ILi64EEEEEENS_10bfloat16_tENS5_IJlSD_lEEESJ_SK_NS4_8TiledMMAINS4_8MMA_AtomIJNS4_26SM100_MMA_F16BF16_2x1SM_SSISJ_SJ_fLi256ELi256ELNS4_4UMMA5MajorE0ELSP_0ELNSO_7ScaleInE0ELSQ_0EEEEEENS4_6LayoutINS5_IJSD_SD_SD_EEENS5_IJNSA_ILi0EEESV_SV_EEEEENS5_IJNS4_10UnderscoreESY_SY_EEEEENS4_28SM100_TMA_2SM_LOAD_MULTICASTENS4_14ComposedLayoutINS4_7SwizzleILi3ELi4ELi3EEENS4_18smem_ptr_flag_bitsILi16EEENST_INS5_IJNSA_ILi8EEESH_EEENS5_IJSH_SD_EEEEEEEvNS4_8identityES11_S1B_vS1C_EENS_8epilogue10collective18CollectiveEpilogueINS1E_23Sm100TmaWarpSpecializedILi4ELi2ELi64ELb1ELb0EEEJNS5_IJNSA_ILi128EEESG_SH_EEENS5_IJNST_IS1J_SD_EENST_ISH_SD_EEEEESJ_SK_SJ_SK_NS1E_6fusion15FusionCallbacksIS1I_NS1O_17LinearCombinationISJ_fSJ_fLNS_15FloatRoundStyleE2EEES1K_S1N_JEEENS4_5SM1004TMEM4LOAD26SM100_TMEM_LOAD_32dp32b64xENS4_13SM90_TMA_LOADES1B_NS4_39AutoVectorizingCopyWithAssumedAlignmentILi128EEENS4_14SM90_TMA_STOREES1B_S20_S20_EEEvvEEEEvNT_6ParamsE)
        /*0038*/ 	.word	0x00000000


	//----- nvinfo : EIATTR_MIN_STACK_SIZE
	.align		4
.L_27:
        /*003c*/ 	.byte	0x04, 0x12
        /*003e*/ 	.short	(.L_29 - .L_28)
	.align		4
.L_28:
        /*0040*/ 	.word	index@(_ZN7cutlass13device_kernelINS_4gemm6kernel13GemmUniversalIN4cute5tupleIJiiiiEEENS1_10collective13CollectiveMmaINS1_35MainloopSm100TmaUmmaWarpSpecializedILi5ELi2ELi2ENS5_IJNS4_1CILi4EEENSA_ILi2EEENSA_ILi1EEEEEEEENS5_IJNSA_ILi256EEESG_NSA_ILi64EEEEEENS_10bfloat16_tENS5_IJlSD_lEEESJ_SK_NS4_8TiledMMAINS4_8MMA_AtomIJNS4_26SM100_MMA_F16BF16_2x1SM_SSISJ_SJ_fLi256ELi256ELNS4_4UMMA5MajorE0ELSP_0ELNSO_7ScaleInE0ELSQ_0EEEEEENS4_6LayoutINS5_IJSD_SD_SD_EEENS5_IJNSA_ILi0EEESV_SV_EEEEENS5_IJNS4_10UnderscoreESY_SY_EEEEENS4_28SM100_TMA_2SM_LOAD_MULTICASTENS4_14ComposedLayoutINS4_7SwizzleILi3ELi4ELi3EEENS4_18smem_ptr_flag_bitsILi16EEENST_INS5_IJNSA_ILi8EEESH_EEENS5_IJSH_SD_EEEEEEEvNS4_8identityES11_S1B_vS1C_EENS_8epilogue10collective18CollectiveEpilogueINS1E_23Sm100TmaWarpSpecializedILi4ELi2ELi64ELb1ELb0EEEJNS5_IJNSA_ILi128EEESG_SH_EEENS5_IJNST_IS1J_SD_EENST_ISH_SD_EEEEESJ_SK_SJ_SK_NS1E_6fusion15FusionCallbacksIS1I_NS1O_17LinearCombinationISJ_fSJ_fLNS_15FloatRoundStyleE2EEES1K_S1N_JEEENS4_5SM1004TMEM4LOAD26SM100_TMEM_LOAD_32dp32b64xENS4_13SM90_TMA_LOADES1B_NS4_39AutoVectorizingCopyWithAssumedAlignmentILi128EEENS4_14SM90_TMA_STOREES1B_S20_S20_EEEvvEEEEvNT_6ParamsE)
        /*0044*/ 	.word	0x00000000
.L_29:


//--------------------- .nv.compat                --------------------------
	.section	.nv.compat,"",@"SHT_CUDA_COMPAT_INFO"
	.align	4
        /*0000*/ 	.byte	0x02, 0x09, 0x01, 0x00, 0x02, 0x02, 0x02, 0x00, 0x02, 0x05, 0x05, 0x00, 0x03, 0x07, 0x01, 0x01
        /*0010*/ 	.byte	0x02, 0x03, 0x01, 0x00, 0x02, 0x06, 0x01, 0x00, 0x04, 0x0b, 0x08, 0x00, 0x09, 0x00, 0x00, 0x00
        /*0020*/ 	.byte	0x00, 0x00, 0x00, 0x00


//--------------------- .nv.info._ZN7cutlass13device_kernelINS_4gemm6kernel13GemmUniversalIN4cute5tupleIJiiiiEEENS1_10collective13CollectiveMmaINS1_35MainloopSm100TmaUmmaWarpSpecializedILi5ELi2ELi2ENS5_IJNS4_1CILi4EEENSA_ILi2EEENSA_ILi1EEEEEEEENS5_IJNSA_ILi256EEESG_NSA_ILi64EEEEEENS_10bfloat16_tENS5_IJlSD_lEEESJ_SK_NS4_8TiledMMAINS4_8MMA_AtomIJNS4_26SM100_MMA_F16BF16_2x1SM_SSISJ_SJ_fLi256ELi256ELNS4_4UMMA5MajorE0ELSP_0ELNSO_7ScaleInE0ELSQ_0EEEEEENS4_6LayoutINS5_IJSD_SD_SD_EEENS5_IJNSA_ILi0EEESV_SV_EEEEENS5_IJNS4_10UnderscoreESY_SY_EEEEENS4_28SM100_TMA_2SM_LOAD_MULTICASTENS4_14ComposedLayoutINS4_7SwizzleILi3ELi4ELi3EEENS4_18smem_ptr_flag_bitsILi16EEENST_INS5_IJNSA_ILi8EEESH_EEENS5_IJSH_SD_EEEEEEEvNS4_8identityES11_S1B_vS1C_EENS_8epilogue10collective18CollectiveEpilogueINS1E_23Sm100TmaWarpSpecializedILi4ELi2ELi64ELb1ELb0EEEJNS5_IJNSA_ILi128EEESG_SH_EEENS5_IJNST_IS1J_SD_EENST_ISH_SD_EEEEESJ_SK_SJ_SK_NS1E_6fusion15FusionCallbacksIS1I_NS1O_17LinearCombinationISJ_fSJ_fLNS_15FloatRoundStyleE2EEES1K_S1N_JEEENS4_5SM1004TMEM4LOAD26SM100_TMEM_LOAD_32dp32b64xENS4_13SM90_TMA_LOADES1B_NS4_39AutoVectorizingCopyWithAssumedAlignmentILi128EEENS4_14SM90_TMA_STOREES1B_S20_S20_EEEvvEEEEvNT_6ParamsE --------------------------
	.section	.nv.info._ZN7cutlass13device_kernelINS_4gemm6kernel13GemmUniversalIN4cute5tupleIJiiiiEEENS1_10collective13CollectiveMmaINS1_35MainloopSm100TmaUmmaWarpSpecializedILi5ELi2ELi2ENS5_IJNS4_1CILi4EEENSA_ILi2EEENSA_ILi1EEEEEEEENS5_IJNSA_ILi256EEESG_NSA_ILi64EEEEEENS_10bfloat16_tENS5_IJlSD_lEEESJ_SK_NS4_8TiledMMAINS4_8MMA_AtomIJNS4_26SM100_MMA_F16BF16_2x1SM_SSISJ_SJ_fLi256ELi256ELNS4_4UMMA5MajorE0ELSP_0ELNSO_7ScaleInE0ELSQ_0EEEEEENS4_6LayoutINS5_IJSD_SD_SD_EEENS5_IJNSA_ILi0EEESV_SV_EEEEENS5_IJNS4_10UnderscoreESY_SY_EEEEENS4_28SM100_TMA_2SM_LOAD_MULTICASTENS4_14ComposedLayoutINS4_7SwizzleILi3ELi4ELi3EEENS4_18smem_ptr_flag_bitsILi16EEENST_INS5_IJNSA_ILi8EEESH_EEENS5_IJSH_SD_EEEEEEEvNS4_8identityES11_S1B_vS1C_EENS_8epilogue10collective18CollectiveEpilogueINS1E_23Sm100TmaWarpSpecializedILi4ELi2ELi64ELb1ELb0EEEJNS5_IJNSA_ILi128EEESG_SH_EEENS5_IJNST_IS1J_SD_EENST_ISH_SD_EEEEESJ_SK_SJ_SK_NS1E_6fusion15FusionCallbacksIS1I_NS1O_17LinearCombinationISJ_fSJ_fLNS_15FloatRoundStyleE2EEES1K_S1N_JEEENS4_5SM1004TMEM4LOAD26SM100_TMEM_LOAD_32dp32b64xENS4_13SM90_TMA_LOADES1B_NS4_39AutoVectorizingCopyWithAssumedAlignmentILi128EEENS4_14SM90_TMA_STOREES1B_S20_S20_EEEvvEEEEvNT_6ParamsE,"",@"SHT_CUDA_INFO"
	.sectionflags	@""
	.align	4


	//----- nvinfo : EIATTR_CUDA_API_VERSION
	.align		4
        /*0000*/ 	.byte	0x04, 0x37
        /*0002*/ 	.short	(.L_31 - .L_30)
.L_30:
        /*0004*/ 	.word	0x00000082


	//----- nvinfo : EIATTR_KPARAM_INFO
	.align		4
.L_31:
        /*0008*/ 	.byte	0x04, 0x17
        /*000a*/ 	.short	(.L_33 - .L_32)
.L_32:
        /*000c*/ 	.word	0x00000000
        /*0010*/ 	.short	0x0000
        /*0012*/ 	.short	0x0000
        /*0014*/ 	.byte	0x00, 0xf0, 0x01, 0x20


	//----- nvinfo : EIATTR_AT_ENTRY_FRAGMENTS
	.align		4
.L_33:
        /*0018*/ 	.byte	0x04, 0x4f
        /*001a*/ 	.short	(.L_35 - .L_34)


	//   ....[0]....
.L_34:
        /*001c*/ 	.word	0x00000007


	//----- nvinfo : EIATTR_RESERVED_SMEM_USED
	.align		4
.L_35:
        /*0020*/ 	.byte	0x01, 0x41
	.zero		2


	//----- nvinfo : EIATTR_SPARSE_MMA_MASK
	.align		4
        /*0024*/ 	.byte	0x03, 0x50
        /*0026*/ 	.short	0x0000


	//----- nvinfo : EIATTR_TCGEN05_2CTA_USED
	.align		4
        /*0028*/ 	.byte	0x01, 0x52
	.zero		2


	//----- nvinfo : EIATTR_MAXREG_COUNT
	.align		4
        /*002c*/ 	.byte	0x03, 0x1b
        /*002e*/ 	.short	0x00ff


	//----- nvinfo : EIATTR_NUM_BARRIERS
	.align		4
        /*0030*/ 	.byte	0x02, 0x4c
        /*0032*/ 	.byte	0x07
	.zero		1


	//----- nvinfo : EIATTR_EXTERNS
	.align		4
        /*0034*/ 	.byte	0x04, 0x0f
        /*0036*/ 	.short	(.L_37 - .L_36)


	//   ....[0]....
	.align		4
.L_36:
        /*0038*/ 	.word	index@(__assertfail)


	//----- nvinfo : EIATTR_MERCURY_ISA_VERSION
	.align		4
.L_37:
        /*003c*/ 	.byte	0x03, 0x5f
        /*003e*/ 	.short	0x0101


	//----- nvinfo : EIATTR_INT_WARP_WIDE_INSTR_OFFSETS
	.align		4
        /*0040*/ 	.byte	0x04, 0x31
        /*0042*/ 	.short	(.L_39 - .L_38)


	//   ....[0]....
.L_38:
        /*0044*/ 	.word	0x00000d40


	//   ....[1]....
        /*0048*/ 	.word	0x00000de0


	//   ....[2]....
        /*004c*/ 	.word	0x00004400


	//   ....[3]....
        /*0050*/ 	.word	0x00004420


	//   ....[4]....
        /*0054*/ 	.word	0x00004450


	//   ....[5]....
        /*0058*/ 	.word	0x00004f90


	//   ....[6]....
        /*005c*/ 	.word	0x00005000


	//   ....[7]....
        /*0060*/ 	.word	0x000050e0


	//   ....[8]....
        /*0064*/ 	.word	0x00005160


	//   ....[9]....
        /*0068*/ 	.word	0x00005260


	//   ....[10]....
        /*006c*/ 	.word	0x000052e0


	//   ....[11]....
        /*0070*/ 	.word	0x000053d0


	//   ....[12]....
        /*0074*/ 	.word	0x00005480


	//----- nvinfo : EIATTR_COOP_GROUP_MASK_REGIDS
	.align		4
.L_39:
        /*0078*/ 	.byte	0x04, 0x29
        /*007a*/ 	.short	(.L_41 - .L_40)


	//   ....[0]....
.L_40:
        /*007c*/ 	.word	0xffffffff


	//   ....[1]....
        /*0080*/ 	.word	0xffffffff


	//   ....[2]....
        /*0084*/ 	.word	0xffffffff


	//   ....[3]....
        /*0088*/ 	.word	0xffffffff


	//   ....[4]....
        /*008c*/ 	.word	0xffffffff


	//   ....[5]....
        /*0090*/ 	.word	0xffffffff


	//   ....[6]....
        /*0094*/ 	.word	0xffffffff


	//   ....[7]....
        /*0098*/ 	.word	0xffffffff


	//   ....[8]....
        /*009c*/ 	.word	0xffffffff


	//   ....[9]....
        /*00a0*/ 	.word	0xffffffff


	//   ....[10]....
        /*00a4*/ 	.word	0xffffffff


	//   ....[11]....
        /*00a8*/ 	.word	0xffffffff


	//   ....[12]....
        /*00ac*/ 	.word	0xffffffff


	//   ....[13]....
        /*00b0*/ 	.word	0xffffffff


	//----- nvinfo : EIATTR_COOP_GROUP_INSTR_OFFSETS
	.align		4
.L_41:
        /*00b4*/ 	.byte	0x04, 0x28
        /*00b6*/ 	.short	(.L_43 - .L_42)


	//   ....[0]....
.L_42:
        /*00b8*/ 	.word	0x000000b0


	//   ....[1]....
        /*00bc*/ 	.word	0x00000510


	//   ....[2]....
        /*00c0*/ 	.word	0x000006f0


	//   ....[3]....
        /*00c4*/ 	.word	0x00000880


	//   ....[4]....
        /*00c8*/ 	.word	0x00000970


	//   ....[5]....
        /*00cc*/ 	.word	0x00000ad0


	//   ....[6]....
        /*00d0*/ 	.word	0x00000c20


	//   ....[7]....
        /*00d4*/ 	.word	0x00000e60


	//   ....[8]....
        /*00d8*/ 	.word	0x000023c0


	//   ....[9]....
        /*00dc*/ 	.word	0x00003300


	//   ....[10]....
        /*00e0*/ 	.word	0x000037d0


	//   ....[11]....
        /*00e4*/ 	.word	0x00003800


	//   ....[12]....
        /*00e8*/ 	.word	0x00004300


	//   ....[13]....
        /*00ec*/ 	.word	0x00004510


	//----- nvinfo : EIATTR_VRC_CTA_INIT_COUNT
	.align		4
.L_43:
        /*00f0*/ 	.byte	0x02, 0x4a
        /*00f2*/ 	.byte	0x80
	.zero		1


	//----- nvinfo : EIATTR_SYSCALL_OFFSETS
	.align		4
        /*00f4*/ 	.byte	0x04, 0x46
        /*00f6*/ 	.short	(.L_45 - .L_44)


	//   ....[0]....
.L_44:
        /*00f8*/ 	.word	0x00006100


	//   ....[1]....
        /*00fc*/ 	.word	0x000061f0


	//   ....[2]....
        /*0100*/ 	.word	0x00006b60


	//   ....[3]....
        /*0104*/ 	.word	0x00007fb0


	//   ....[4]....
        /*0108*/ 	.word	0x000093e0


	//   ....[5]....
        /*010c*/ 	.word	0x0000a800


	//----- nvinfo : EIATTR_MBARRIER_INSTR_OFFSETS
	.align		4
.L_45:
        /*0110*/ 	.byte	0x04, 0x39
        /*0112*/ 	.short	(.L_47 - .L_46)


	//   ....[0]....
.L_46:
        /*0114*/ 	.word	0x00000640
        /*0118*/ 	.word	0x000000ff
        /*011c*/ 	.word	0x00000000
        /*0120*/ 	.short	0x0100
        /*0122*/ 	.byte	0x04
	.zero		1


	//   ....[1]....
        /*0124*/ 	.word	0x00000650
        /*0128*/ 	.word	0x000000ff
        /*012c*/ 	.word	0x00000028
        /*0130*/ 	.short	0x0100
        /*0132*/ 	.byte	0x04
	.zero		1


	//   ....[2]....
        /*0134*/ 	.word	0x00000660
        /*0138*/ 	.word	0x000000ff
        /*013c*/ 	.word	0x00000008
        /*0140*/ 	.short	0x0100
        /*0142*/ 	.byte	0x04
	.zero		1


	//   ....[3]....
        /*0144*/ 	.word	0x00000670
        /*0148*/ 	.word	0x000000ff
        /*014c*/ 	.word	0x00000030
        /*0150*/ 	.short	0x0100
        /*0152*/ 	.byte	0x04
	.zero		1


	//   ....[4]....
        /*0154*/ 	.word	0x00000680
        /*0158*/ 	.word	0x000000ff
        /*015c*/ 	.word	0x00000010
        /*0160*/ 	.short	0x0100
        /*0162*/ 	.byte	0x04
	.zero		1


	//   ....[5]....
        /*0164*/ 	.word	0x00000690
        /*0168*/ 	.word	0x000000ff
        /*016c*/ 	.word	0x00000038
        /*0170*/ 	.short	0x0100
        /*0172*/ 	.byte	0x04
	.zero		1


	//   ....[6]....
        /*0174*/ 	.word	0x000006a0
        /*0178*/ 	.word	0x000000ff
        /*017c*/ 	.word	0x00000018
        /*0180*/ 	.short	0x0100
        /*0182*/ 	.byte	0x04
	.zero		1


	//   ....[7]....
        /*0184*/ 	.word	0x000006b0
        /*0188*/ 	.word	0x000000ff
        /*018c*/ 	.word	0x00000040
        /*0190*/ 	.short	0x0100
        /*0192*/ 	.byte	0x04
	.zero		1


	//   ....[8]....
        /*0194*/ 	.word	0x000006c0
        /*0198*/ 	.word	0x000000ff
        /*019c*/ 	.word	0x00000020
        /*01a0*/ 	.short	0x0100
        /*01a2*/ 	.byte	0x04
	.zero		1


	//   ....[9]....
        /*01a4*/ 	.word	0x000006d0
        /*01a8*/ 	.word	0x000000ff
        /*01ac*/ 	.word	0x00000048
        /*01b0*/ 	.short	0x0100
        /*01b2*/ 	.byte	0x04
	.zero		1


	//   ....[10]....
        /*01b4*/ 	.word	0x000007f0
        /*01b8*/ 	.word	0x000000ff
        /*01bc*/ 	.word	0x00000050
        /*01c0*/ 	.short	0x0100
        /*01c2*/ 	.byte	0x04
	.zero		1


	//   ....[11]....
        /*01c4*/ 	.word	0x00000800
        /*01c8*/ 	.word	0x000000ff
        /*01cc*/ 	.word	0x00000070
        /*01d0*/ 	.short	0x0100
        /*01d2*/ 	.byte	0x04
	.zero		1


	//   ....[12]....
        /*01d4*/ 	.word	0x00000810
        /*01d8*/ 	.word	0x000000ff
        /*01dc*/ 	.word	0x00000058
        /*01e0*/ 	.short	0x0100
        /*01e2*/ 	.byte	0x04
	.zero		1


	//   ....[13]....
        /*01e4*/ 	.word	0x00000820
        /*01e8*/ 	.word	0x000000ff
        /*01ec*/ 	.word	0x00000078
        /*01f0*/ 	.short	0x0100
        /*01f2*/ 	.byte	0x04
	.zero		1


	//   ....[14]....
        /*01f4*/ 	.word	0x00000830
        /*01f8*/ 	.word	0x000000ff
        /*01fc*/ 	.word	0x00000060
        /*0200*/ 	.short	0x0100
        /*0202*/ 	.byte	0x04
	.zero		1


	//   ....[15]....
        /*0204*/ 	.word	0x00000840
        /*0208*/ 	.word	0x000000ff
        /*020c*/ 	.word	0x00000080
        /*0210*/ 	.short	0x0100
        /*0212*/ 	.byte	0x04
	.zero		1


	//   ....[16]....
        /*0214*/ 	.word	0x00000850
        /*0218*/ 	.word	0x000000ff
        /*021c*/ 	.word	0x00000068
        /*0220*/ 	.short	0x0100
        /*0222*/ 	.byte	0x04
	.zero		1


	//   ....[17]....
        /*0224*/ 	.word	0x00000860
        /*0228*/ 	.word	0x000000ff
        /*022c*/ 	.word	0x00000088
        /*0230*/ 	.short	0x0100
        /*0232*/ 	.byte	0x04
	.zero		1


	//   ....[18]....
        /*0234*/ 	.word	0x00000940
        /*0238*/ 	.word	0x000000ff
        /*023c*/ 	.word	0x00000090
        /*0240*/ 	.short	0x0100
        /*0242*/ 	.byte	0x06
	.zero		1


	//   ....[19]....
        /*0244*/ 	.word	0x00000950
        /*0248*/ 	.word	0x000000ff
        /*024c*/ 	.word	0x00000098
        /*0250*/ 	.short	0x0100
        /*0252*/ 	.byte	0x06
	.zero		1


	//   ....[20]....
        /*0254*/ 	.word	0x00000a80
        /*0258*/ 	.word	0x000000ff
        /*025c*/ 	.word	0x000000a0
        /*0260*/ 	.short	0x0100
        /*0262*/ 	.byte	0x06
	.zero		1


	//   ....[21]....
        /*0264*/ 	.word	0x00000a90
        /*0268*/ 	.word	0x000000ff
        /*026c*/ 	.word	0x000000b0
        /*0270*/ 	.short	0x0100
        /*0272*/ 	.byte	0x06
	.zero		1


	//   ....[22]....
        /*0274*/ 	.word	0x00000aa0
        /*0278*/ 	.word	0x000000ff
        /*027c*/ 	.word	0x000000a8
        /*0280*/ 	.short	0x0100
        /*0282*/ 	.byte	0x06
	.zero		1


	//   ....[23]....
        /*0284*/ 	.word	0x00000ab0
        /*0288*/ 	.word	0x000000ff
        /*028c*/ 	.word	0x000000b8
        /*0290*/ 	.short	0x0100
        /*0292*/ 	.byte	0x06
	.zero		1


	//   ....[24]....
        /*0294*/ 	.word	0x00000bd0
        /*0298*/ 	.word	0x000000ff
        /*029c*/ 	.word	0x000000c0
        /*02a0*/ 	.short	0x0100
        /*02a2*/ 	.byte	0x04
	.zero		1


	//   ....[25]....
        /*02a4*/ 	.word	0x00000be0
        /*02a8*/ 	.word	0x000000ff
        /*02ac*/ 	.word	0x000000d0
        /*02b0*/ 	.short	0x0100
        /*02b2*/ 	.byte	0x04
	.zero		1


	//   ....[26]....
        /*02b4*/ 	.word	0x00000bf0
        /*02b8*/ 	.word	0x000000ff
        /*02bc*/ 	.word	0x000000c8
        /*02c0*/ 	.short	0x0100
        /*02c2*/ 	.byte	0x04
	.zero		1


	//   ....[27]....
        /*02c4*/ 	.word	0x00000c00
        /*02c8*/ 	.word	0x000000ff
        /*02cc*/ 	.word	0x000000d8
        /*02d0*/ 	.short	0x0100
        /*02d2*/ 	.byte	0x04
	.zero		1


	//   ....[28]....
        /*02d4*/ 	.word	0x00000cf0
        /*02d8*/ 	.word	0x000000ff
        /*02dc*/ 	.word	0x000000e0
        /*02e0*/ 	.short	0x0100
        /*02e2*/ 	.byte	0x04
	.zero		1


	//   ....[29]....
        /*02e4*/ 	.word	0x00000d00
        /*02e8*/ 	.word	0x000000ff
        /*02ec*/ 	.word	0x000000f0
        /*02f0*/ 	.short	0x0100
        /*02f2*/ 	.byte	0x04
	.zero		1


	//   ....[30]....
        /*02f4*/ 	.word	0x00000d10
        /*02f8*/ 	.word	0x000000ff
        /*02fc*/ 	.word	0x000000e8
        /*0300*/ 	.short	0x0100
        /*0302*/ 	.byte	0x04
	.zero		1


	//   ....[31]....
        /*0304*/ 	.word	0x00000d20
        /*0308*/ 	.word	0x000000ff
        /*030c*/ 	.word	0x000000f8
        /*0310*/ 	.short	0x0100
        /*0312*/ 	.byte	0x04
	.zero		1


	//   ....[32]....
        /*0314*/ 	.word	0x00000e20
        /*0318*/ 	.word	0x000000ff
        /*031c*/ 	.word	0x00000100
        /*0320*/ 	.short	0x0100
        /*0322*/ 	.byte	0x06
	.zero		1


	//   ....[33]....
        /*0324*/ 	.word	0x00001b60
        /*0328*/ 	.word	0x00000003
        /*032c*/ 	.word	0x000000f0
        /*0330*/ 	.short	0x010a
        /*0332*/ 	.byte	0xff
	.zero		1


	//   ....[34]....
        /*0334*/ 	.word	0x00001b90
        /*0338*/ 	.word	0x00000003
        /*033c*/ 	.word	0x000000e0
        /*0340*/ 	.short	0x0101
        /*0342*/ 	.byte	0xff
	.zero		1


	//   ....[35]....
        /*0344*/ 	.word	0x00001c50
        /*0348*/ 	.word	0x000000ff
        /*034c*/ 	.word	0x00000028
        /*0350*/ 	.short	0x010a
        /*0352*/ 	.byte	0x04
	.zero		1


	//   ....[36]....
        /*0354*/ 	.word	0x00001d20
        /*0358*/ 	.word	0x000000ff
        /*035c*/ 	.word	0x00000028
        /*0360*/ 	.short	0x010a
        /*0362*/ 	.byte	0x21
	.zero		1


	//   ....[37]....
        /*0364*/ 	.word	0x00001ed0
        /*0368*/ 	.word	0x000000ff
        /*036c*/ 	.word	0x00000028
        /*0370*/ 	.short	0x010a
        /*0372*/ 	.byte	0x05
	.zero		1


	//   ....[38]....
        /*0374*/ 	.word	0x00002020
        /*0378*/ 	.word	0x000000ff
        /*037c*/ 	.word	0x00000098
        /*0380*/ 	.short	0x0101
        /*0382*/ 	.byte	0x06
	.zero		1


	//   ....[39]....
        /*0384*/ 	.word	0x00002040
        /*0388*/ 	.word	0x000000ff
        /*038c*/ 	.word	0x00000028
        /*0390*/ 	.short	0x010a
        /*0392*/ 	.byte	0x04
	.zero		1


	//   ....[40]....
        /*0394*/ 	.word	0x000020c0
        /*0398*/ 	.word	0x000000ff
        /*039c*/ 	.word	0x00000028
        /*03a0*/ 	.short	0x010a
        /*03a2*/ 	.byte	0x11
	.zero		1


	//   ....[41]....
        /*03a4*/ 	.word	0x00002250
        /*03a8*/ 	.word	0x000000ff
        /*03ac*/ 	.word	0x00000028
        /*03b0*/ 	.short	0x010a
        /*03b2*/ 	.byte	0x05
	.zero		1


	//   ....[42]....
        /*03b4*/ 	.word	0x000023f0
        /*03b8*/ 	.word	0x00000003
        /*03bc*/ 	.word	0x000000a0
        /*03c0*/ 	.short	0x010a
        /*03c2*/ 	.byte	0xff
	.zero		1


	//   ....[43]....
        /*03c4*/ 	.word	0x00002540
        /*03c8*/ 	.word	0x00000000
        /*03cc*/ 	.word	0x00000000
        /*03d0*/ 	.short	0x0101
        /*03d2*/ 	.byte	0xff
	.zero		1


	//   ....[44]....
        /*03d4*/ 	.word	0x00002af0
        /*03d8*/ 	.word	0x000000ff
        /*03dc*/ 	.word	0x00000000
        /*03e0*/ 	.short	0x010a
        /*03e2*/ 	.byte	0x04
	.zero		1


	//   ....[45]....
        /*03e4*/ 	.word	0x00002b80
        /*03e8*/ 	.word	0x000000ff
        /*03ec*/ 	.word	0x00000000
        /*03f0*/ 	.short	0x010a
        /*03f2*/ 	.byte	0x05
	.zero		1


	//   ....[46]....
        /*03f4*/ 	.word	0x00002c10
        /*03f8*/ 	.word	0x000000ff
        /*03fc*/ 	.word	0x00000000
        /*0400*/ 	.short	0x010a
        /*0402*/ 	.byte	0x05
	.zero		1


	//   ....[47]....
        /*0404*/ 	.word	0x00002ca0
        /*0408*/ 	.word	0x000000ff
        /*040c*/ 	.word	0x00000000
        /*0410*/ 	.short	0x010a
        /*0412*/ 	.byte	0x05
	.zero		1


	//   ....[48]....
        /*0414*/ 	.word	0x00002d40
        /*0418*/ 	.word	0x00000000
        /*041c*/ 	.word	0x00000000
        /*0420*/ 	.short	0x010a
        /*0422*/ 	.byte	0xff
	.zero		1


	//   ....[49]....
        /*0424*/ 	.word	0x00002e60
        /*0428*/ 	.word	0x00000002
        /*042c*/ 	.word	0x000000e0
        /*0430*/ 	.short	0x010a
        /*0432*/ 	.byte	0xff
	.zero		1


	//   ....[50]....
        /*0434*/ 	.word	0x00002ec0
        /*0438*/ 	.word	0x00000004
        /*043c*/ 	.word	0x00000000
        /*0440*/ 	.short	0x0101
        /*0442*/ 	.byte	0xff
	.zero		1


	//   ....[51]....
        /*0444*/ 	.word	0x00002ee0
        /*0448*/ 	.word	0x000000ff
        /*044c*/ 	.word	0x000000b0
        /*0450*/ 	.short	0x010a
        /*0452*/ 	.byte	0x04
	.zero		1


	//   ....[52]....
        /*0454*/ 	.word	0x00003000
        /*0458*/ 	.word	0x00000002
        /*045c*/ 	.word	0x000000a0
        /*0460*/ 	.short	0x010a
        /*0462*/ 	.byte	0xff
	.zero		1


	//   ....[53]....
        /*0464*/ 	.word	0x00003110
        /*0468*/ 	.word	0x00000002
        /*046c*/ 	.word	0x00000000
        /*0470*/ 	.short	0x0101
        /*0472*/ 	.byte	0xff
	.zero		1


	//   ....[54]....
        /*0474*/ 	.word	0x000031a0
        /*0478*/ 	.word	0x000000ff
        /*047c*/ 	.word	0x000000b0
        /*0480*/ 	.short	0x0106
        /*0482*/ 	.byte	0x04
	.zero		1


	//   ....[55]....
        /*0484*/ 	.word	0x000031c0
        /*0488*/ 	.word	0x000000ff
        /*048c*/ 	.word	0x000000b0
        /*0490*/ 	.short	0x010a
        /*0492*/ 	.byte	0x04
	.zero		1


	//   ....[56]....
        /*0494*/ 	.word	0x00003250
        /*0498*/ 	.word	0x000000ff
        /*049c*/ 	.word	0x000000b0
        /*04a0*/ 	.short	0x0106
        /*04a2*/ 	.byte	0x07
	.zero		1


	//   ....[57]....
        /*04a4*/ 	.word	0x00003290
        /*04a8*/ 	.word	0x00000000
        /*04ac*/ 	.word	0x000000b0
        /*04b0*/ 	.short	0x010a
        /*04b2*/ 	.byte	0xff
	.zero		1


	//   ....[58]....
        /*04b4*/ 	.word	0x000034d0
        /*04b8*/ 	.word	0x000000ff
        /*04bc*/ 	.word	0x00000008
        /*04c0*/ 	.short	0x010a
        /*04c2*/ 	.byte	0x05
	.zero		1


	//   ....[59]....
        /*04c4*/ 	.word	0x000034f0
        /*04c8*/ 	.word	0x000000ff
        /*04cc*/ 	.word	0x00000008
        /*04d0*/ 	.short	0x010a
        /*04d2*/ 	.byte	0x05
	.zero		1


	//   ....[60]....
        /*04d4*/ 	.word	0x00003680
        /*04d8*/ 	.word	0x000000ff
        /*04dc*/ 	.word	0x00000008
        /*04e0*/ 	.short	0x010a
        /*04e2*/ 	.byte	0x05
	.zero		1


	//   ....[61]....
        /*04e4*/ 	.word	0x000036a0
        /*04e8*/ 	.word	0x000000ff
        /*04ec*/ 	.word	0x00000008
        /*04f0*/ 	.short	0x010a
        /*04f2*/ 	.byte	0x05
	.zero		1


	//   ....[62]....
        /*04f4*/ 	.word	0x00003760
        /*04f8*/ 	.word	0x000000ff
        /*04fc*/ 	.word	0x00000000
        /*0500*/ 	.short	0x0101
        /*0502*/ 	.byte	0x04
	.zero		1


	//   ....[63]....
        /*0504*/ 	.word	0x00003aa0
        /*0508*/ 	.word	0x00000000
        /*050c*/ 	.word	0x000000a0
        /*0510*/ 	.short	0x010a
        /*0512*/ 	.byte	0xff
	.zero		1


	//   ....[64]....
        /*0514*/ 	.word	0x00003b60
        /*0518*/ 	.word	0x00000000
        /*051c*/ 	.word	0x00000000
        /*0520*/ 	.short	0x0101
        /*0522*/ 	.byte	0xff
	.zero		1


	//   ....[65]....
        /*0524*/ 	.word	0x00003c20
        /*0528*/ 	.word	0x000000ff
        /*052c*/ 	.word	0x00000000
        /*0530*/ 	.short	0x010a
        /*0532*/ 	.byte	0x04
	.zero		1


	//   ....[66]....
        /*0534*/ 	.word	0x00003c30
        /*0538*/ 	.word	0x000000ff
        /*053c*/ 	.word	0x000000d0
        /*0540*/ 	.short	0x010a
        /*0542*/ 	.byte	0x1f
	.zero		1


	//   ....[67]....
        /*0544*/ 	.word	0x00003ce0
        /*0548*/ 	.word	0x000000ff
        /*054c*/ 	.word	0x00000000
        /*0550*/ 	.short	0x010a
        /*0552*/ 	.byte	0x05
	.zero		1


	//   ....[68]....
        /*0554*/ 	.word	0x00003e10
        /*0558*/ 	.word	0x000000ff
        /*055c*/ 	.word	0x00000000
        /*0560*/ 	.short	0x010a
        /*0562*/ 	.byte	0x04
	.zero		1


	//   ....[69]....
        /*0564*/ 	.word	0x00004110
        /*0568*/ 	.word	0x000000ff
        /*056c*/ 	.word	0x00000000
        /*0570*/ 	.short	0x010a
        /*0572*/ 	.byte	0x04
	.zero		1


	//   ....[70]....
        /*0574*/ 	.word	0x000041b0
        /*0578*/ 	.word	0x00000000
        /*057c*/ 	.word	0x00000000
        /*0580*/ 	.short	0x010a
        /*0582*/ 	.byte	0xff
	.zero		1


	//   ....[71]....
        /*0584*/ 	.word	0x000041f0
        /*0588*/ 	.word	0x00000000
        /*058c*/ 	.word	0x00000000
        /*0590*/ 	.short	0x010a
        /*0592*/ 	.byte	0xff
	.zero		1


	//   ....[72]....
        /*0594*/ 	.word	0x00004260
        /*0598*/ 	.word	0x000000ff
        /*059c*/ 	.word	0x00000000
        /*05a0*/ 	.short	0x0101
        /*05a2*/ 	.byte	0x04
	.zero		1


	//   ....[73]....
        /*05a4*/ 	.word	0x000042a0
        /*05a8*/ 	.word	0x000000ff
        /*05ac*/ 	.word	0x00000100
        /*05b0*/ 	.short	0x010a
        /*05b2*/ 	.byte	0x1a
	.zero		1


	//   ....[74]....
        /*05b4*/ 	.word	0x000042f0
        /*05b8*/ 	.word	0x000000ff
        /*05bc*/ 	.word	0x00000000
        /*05c0*/ 	.short	0x0101
        /*05c2*/ 	.byte	0x04
	.zero		1


	//   ....[75]....
        /*05c4*/ 	.word	0x00004790
        /*05c8*/ 	.word	0x0000000c
        /*05cc*/ 	.word	0x000000a0
        /*05d0*/ 	.short	0x010a
        /*05d2*/ 	.byte	0xff
	.zero		1


	//   ....[76]....
        /*05d4*/ 	.word	0x00004900
        /*05d8*/ 	.word	0x00000000
        /*05dc*/ 	.word	0x00000000
        /*05e0*/ 	.short	0x0101
        /*05e2*/ 	.byte	0xff
	.zero		1


	//   ....[77]....
        /*05e4*/ 	.word	0x00004d90
        /*05e8*/ 	.word	0x000000ff
        /*05ec*/ 	.word	0x00000098
        /*05f0*/ 	.short	0x010a
        /*05f2*/ 	.byte	0x15
	.zero		1


	//   ....[78]....
        /*05f4*/ 	.word	0x00004f10
        /*05f8*/ 	.word	0x000000ff
        /*05fc*/ 	.word	0x00000070
        /*0600*/ 	.short	0x010a
        /*0602*/ 	.byte	0x15
	.zero		1


	//   ....[79]....
        /*0604*/ 	.word	0x00005090
        /*0608*/ 	.word	0x000000ff
        /*060c*/ 	.word	0x00000050
        /*0610*/ 	.short	0x010b
        /*0612*/ 	.byte	0x15
	.zero		1


	//   ....[80]....
        /*0614*/ 	.word	0x000050a0
        /*0618*/ 	.word	0x000000ff
        /*061c*/ 	.word	0x00000000
        /*0620*/ 	.short	0x0101
        /*0622*/ 	.byte	0x06
	.zero		1


	//   ....[81]....
        /*0624*/ 	.word	0x000050b0
        /*0628*/ 	.word	0x000000ff
        /*062c*/ 	.word	0x00000078
        /*0630*/ 	.short	0x010a
        /*0632*/ 	.byte	0x15
	.zero		1


	//   ....[82]....
        /*0634*/ 	.word	0x00005210
        /*0638*/ 	.word	0x000000ff
        /*063c*/ 	.word	0x00000058
        /*0640*/ 	.short	0x010b
        /*0642*/ 	.byte	0x15
	.zero		1


	//   ....[83]....
        /*0644*/ 	.word	0x00005220
        /*0648*/ 	.word	0x000000ff
        /*064c*/ 	.word	0x00000000
        /*0650*/ 	.short	0x0101
        /*0652*/ 	.byte	0x06
	.zero		1


	//   ....[84]....
        /*0654*/ 	.word	0x00005230
        /*0658*/ 	.word	0x000000ff
        /*065c*/ 	.word	0x00000080
        /*0660*/ 	.short	0x010a
        /*0662*/ 	.byte	0x15
	.zero		1


	//   ....[85]....
        /*0664*/ 	.word	0x00005380
        /*0668*/ 	.word	0x000000ff
        /*066c*/ 	.word	0x00000060
        /*0670*/ 	.short	0x010b
        /*0672*/ 	.byte	0x15
	.zero		1


	//   ....[86]....
        /*0674*/ 	.word	0x00005390
        /*0678*/ 	.word	0x000000ff
        /*067c*/ 	.word	0x00000000
        /*0680*/ 	.short	0x0101
        /*0682*/ 	.byte	0x06
	.zero		1


	//   ....[87]....
        /*0684*/ 	.word	0x000053a0
        /*0688*/ 	.word	0x000000ff
        /*068c*/ 	.word	0x00000088
        /*0690*/ 	.short	0x010a
        /*0692*/ 	.byte	0x15
	.zero		1


	//   ....[88]....
        /*0694*/ 	.word	0x00005590
        /*0698*/ 	.word	0x000000ff
        /*069c*/ 	.word	0x00000068
        /*06a0*/ 	.short	0x010b
        /*06a2*/ 	.byte	0x15
	.zero		1


	//   ....[89]....
        /*06a4*/ 	.word	0x000055a0
        /*06a8*/ 	.word	0x000000ff
        /*06ac*/ 	.word	0x00000000
        /*06b0*/ 	.short	0x0101
        /*06b2*/ 	.byte	0x25
	.zero		1


	//   ....[90]....
        /*06b4*/ 	.word	0x000055d0
        /*06b8*/ 	.word	0x000000ff
        /*06bc*/ 	.word	0x00000070
        /*06c0*/ 	.short	0x010a
        /*06c2*/ 	.byte	0x15
	.zero		1


	//   ....[91]....
        /*06c4*/ 	.word	0x000055f0
        /*06c8*/ 	.word	0x000000ff
        /*06cc*/ 	.word	0x00000078
        /*06d0*/ 	.short	0x010a
        /*06d2*/ 	.byte	0x15
	.zero		1


	//   ....[92]....
        /*06d4*/ 	.word	0x00005610
        /*06d8*/ 	.word	0x000000ff
        /*06dc*/ 	.word	0x00000080
        /*06e0*/ 	.short	0x010a
        /*06e2*/ 	.byte	0x15
	.zero		1


	//   ....[93]....
        /*06e4*/ 	.word	0x00005650
        /*06e8*/ 	.word	0x00000000
        /*06ec*/ 	.word	0x00000088
        /*06f0*/ 	.short	0x010a
        /*06f2*/ 	.byte	0xff
	.zero		1


	//   ....[94]....
        /*06f4*/ 	.word	0x00005990
        /*06f8*/ 	.word	0x00000003
        /*06fc*/ 	.word	0x000000a0
        /*0700*/ 	.short	0x010a
        /*0702*/ 	.byte	0xff
	.zero		1


	//   ....[95]....
        /*0704*/ 	.word	0x00005b10
        /*0708*/ 	.word	0x00000000
        /*070c*/ 	.word	0x00000000
        /*0710*/ 	.short	0x0101
        /*0712*/ 	.byte	0xff
	.zero		1


	//   ....[96]....
        /*0714*/ 	.word	0x00006690
        /*0718*/ 	.word	0x000000ff
        /*071c*/ 	.word	0x00000050
        /*0720*/ 	.short	0x010a
        /*0722*/ 	.byte	0x2c
	.zero		1


	//   ....[97]....
        /*0724*/ 	.word	0x00006780
        /*0728*/ 	.word	0x000000ab
        /*072c*/ 	.word	0x000000c0
        /*0730*/ 	.short	0x010a
        /*0732*/ 	.byte	0xff
	.zero		1


	//   ....[98]....
        /*0734*/ 	.word	0x00006910
        /*0738*/ 	.word	0x000000ff
        /*073c*/ 	.word	0x00000050
        /*0740*/ 	.short	0x010a
        /*0742*/ 	.byte	0x2c
	.zero		1


	//   ....[99]....
        /*0744*/ 	.word	0x00006a40
        /*0748*/ 	.word	0x000000ab
        /*074c*/ 	.word	0x000000c0
        /*0750*/ 	.short	0x010a
        /*0752*/ 	.byte	0xff
	.zero		1


	//   ....[100]....
        /*0754*/ 	.word	0x00007c50
        /*0758*/ 	.word	0x00000000
        /*075c*/ 	.word	0x00000000
        /*0760*/ 	.short	0x0101
        /*0762*/ 	.byte	0xff
	.zero		1


	//   ....[101]....
        /*0764*/ 	.word	0x00007c60
        /*0768*/ 	.word	0x00000003
        /*076c*/ 	.word	0x00000050
        /*0770*/ 	.short	0x010a
        /*0772*/ 	.byte	0xff
	.zero		1


	//   ....[102]....
        /*0774*/ 	.word	0x00007d40
        /*0778*/ 	.word	0x00000003
        /*077c*/ 	.word	0x00000050
        /*0780*/ 	.short	0x010a
        /*0782*/ 	.byte	0xff
	.zero		1


	//   ....[103]....
        /*0784*/ 	.word	0x00009080
        /*0788*/ 	.word	0x0000004d
        /*078c*/ 	.word	0x00000000
        /*0790*/ 	.short	0x0101
        /*0792*/ 	.byte	0xff
	.zero		1


	//   ....[104]....
        /*0794*/ 	.word	0x000090a0
        /*0798*/ 	.word	0x00000000
        /*079c*/ 	.word	0x00000050
        /*07a0*/ 	.short	0x010a
        /*07a2*/ 	.byte	0xff
	.zero		1


	//   ....[105]....
        /*07a4*/ 	.word	0x00009170
        /*07a8*/ 	.word	0x00000000
        /*07ac*/ 	.word	0x00000050
        /*07b0*/ 	.short	0x010a
        /*07b2*/ 	.byte	0xff
	.zero		1


	//   ....[106]....
        /*07b4*/ 	.word	0x0000a4b0
        /*07b8*/ 	.word	0x0000004a
        /*07bc*/ 	.word	0x00000000
        /*07c0*/ 	.short	0x0101
        /*07c2*/ 	.byte	0xff
	.zero		1


	//   ....[107]....
        /*07c4*/ 	.word	0x0000a4d0
        /*07c8*/ 	.word	0x00000003
        /*07cc*/ 	.word	0x00000050
        /*07d0*/ 	.short	0x010a
        /*07d2*/ 	.byte	0xff
	.zero		1


	//   ....[108]....
        /*07d4*/ 	.word	0x0000a5a0
        /*07d8*/ 	.word	0x00000003
        /*07dc*/ 	.word	0x00000050
        /*07e0*/ 	.short	0x010a
        /*07e2*/ 	.byte	0xff
	.zero		1


	//   ....[109]....
        /*07e4*/ 	.word	0x0000aa30
        /*07e8*/ 	.word	0x000000ab
        /*07ec*/ 	.word	0x00000000
        /*07f0*/ 	.short	0x0101
        /*07f2*/ 	.byte	0xff
	.zero		1


	//   ....[110]....
        /*07f4*/ 	.word	0x0000b920
        /*07f8*/ 	.word	0x00000000
        /*07fc*/ 	.word	0x00000000
        /*0800*/ 	.short	0x0101
        /*0802*/ 	.byte	0xff
	.zero		1


	//   ....[111]....
        /*0804*/ 	.word	0x0000bbc0
        /*0808*/ 	.word	0x000000ff
        /*080c*/ 	.word	0x00000000
        /*0810*/ 	.short	0x0101
        /*0812*/ 	.byte	0x06
	.zero		1


	//   ....[112]....
        /*0814*/ 	.word	0x0000bbe0
        /*0818*/ 	.word	0x00000003
        /*081c*/ 	.word	0x000000f0
        /*0820*/ 	.short	0x010a
        /*0822*/ 	.byte	0xff
	.zero		1


	//   ....[113]....
        /*0824*/ 	.word	0x0000bc40
        /*0828*/ 	.word	0x00000000
        /*082c*/ 	.word	0x00000028
        /*0830*/ 	.short	0x010a
        /*0832*/ 	.byte	0xff
	.zero		1


	//   ....[114]....
        /*0834*/ 	.word	0x0000bca0
        /*0838*/ 	.word	0x00000000
        /*083c*/ 	.word	0x00000028
        /*0840*/ 	.short	0x010a
        /*0842*/ 	.byte	0xff
	.zero		1


	//   ....[115]....
        /*0844*/ 	.word	0x0000bcf0
        /*0848*/ 	.word	0x00000003
        /*084c*/ 	.word	0x000000a0
        /*0850*/ 	.short	0x010a
        /*0852*/ 	.byte	0xff
	.zero		1


	//   ....[116]....
        /*0854*/ 	.word	0x0000bd50
        /*0858*/ 	.word	0x00000000
        /*085c*/ 	.word	0x00000000
        /*0860*/ 	.short	0x010a
        /*0862*/ 	.byte	0xff
	.zero		1


	//   ....[117]....
        /*0864*/ 	.word	0x0000bdb0
        /*0868*/ 	.word	0x00000000
        /*086c*/ 	.word	0x00000000
        /*0870*/ 	.short	0x010a
        /*0872*/ 	.byte	0xff
	.zero		1


	//   ....[118]....
        /*0874*/ 	.word	0x0000be10
        /*0878*/ 	.word	0x00000000
        /*087c*/ 	.word	0x00000000
        /*0880*/ 	.short	0x010a
        /*0882*/ 	.byte	0xff
	.zero		1


	//   ....[119]....
        /*0884*/ 	.word	0x0000be70
        /*0888*/ 	.word	0x00000000
        /*088c*/ 	.word	0x00000000
        /*0890*/ 	.short	0x010a
        /*0892*/ 	.byte	0xff
	.zero		1


	//   ....[120]....
        /*0894*/ 	.word	0x0000bec0
        /*0898*/ 	.word	0x00000002
        /*089c*/ 	.word	0x000000e0
        /*08a0*/ 	.short	0x010a
        /*08a2*/ 	.byte	0xff
	.zero		1


	//   ....[121]....
        /*08a4*/ 	.word	0x0000bf20
        /*08a8*/ 	.word	0x00000002
        /*08ac*/ 	.word	0x000000b0
        /*08b0*/ 	.short	0x010a
        /*08b2*/ 	.byte	0xff
	.zero		1


	//   ....[122]....
        /*08b4*/ 	.word	0x0000bf70
        /*08b8*/ 	.word	0x00000002
        /*08bc*/ 	.word	0x000000a0
        /*08c0*/ 	.short	0x010a
        /*08c2*/ 	.byte	0xff
	.zero		1


	//   ....[123]....
        /*08c4*/ 	.word	0x0000bfd0
        /*08c8*/ 	.word	0x00000000
        /*08cc*/ 	.word	0x000000b0
        /*08d0*/ 	.short	0x010a
        /*08d2*/ 	.byte	0xff
	.zero		1


	//   ....[124]....
        /*08d4*/ 	.word	0x0000c030
        /*08d8*/ 	.word	0x00000000
        /*08dc*/ 	.word	0x00000008
        /*08e0*/ 	.short	0x010a
        /*08e2*/ 	.byte	0xff
	.zero		1


	//   ....[125]....
        /*08e4*/ 	.word	0x0000c110
        /*08e8*/ 	.word	0x00000000
        /*08ec*/ 	.word	0x00000008
        /*08f0*/ 	.short	0x010a
        /*08f2*/ 	.byte	0xff
	.zero		1


	//   ....[126]....
        /*08f4*/ 	.word	0x0000c160
        /*08f8*/ 	.word	0x00000000
        /*08fc*/ 	.word	0x000000a0
        /*0900*/ 	.short	0x010a
        /*0902*/ 	.byte	0xff
	.zero		1


	//   ....[127]....
        /*0904*/ 	.word	0x0000c1c0
        /*0908*/ 	.word	0x00000000
        /*090c*/ 	.word	0x000000d0
        /*0910*/ 	.short	0x010a
        /*0912*/ 	.byte	0xff
	.zero		1


	//   ....[128]....
        /*0914*/ 	.word	0x0000c220
        /*0918*/ 	.word	0x00000000
        /*091c*/ 	.word	0x00000000
        /*0920*/ 	.short	0x010a
        /*0922*/ 	.byte	0xff
	.zero		1


	//   ....[129]....
        /*0924*/ 	.word	0x0000c280
        /*0928*/ 	.word	0x00000000
        /*092c*/ 	.word	0x00000000
        /*0930*/ 	.short	0x010a
        /*0932*/ 	.byte	0xff
	.zero		1


	//   ....[130]....
        /*0934*/ 	.word	0x0000c2e0
        /*0938*/ 	.word	0x00000000
        /*093c*/ 	.word	0x00000100
        /*0940*/ 	.short	0x010a
        /*0942*/ 	.byte	0xff
	.zero		1


	//   ....[131]....
        /*0944*/ 	.word	0x0000c330
        /*0948*/ 	.word	0x0000000c
        /*094c*/ 	.word	0x000000a0
        /*0950*/ 	.short	0x010a
        /*0952*/ 	.byte	0xff
	.zero		1


	//   ....[132]....
        /*0954*/ 	.word	0x0000c390
        /*0958*/ 	.word	0x00000000
        /*095c*/ 	.word	0x00000098
        /*0960*/ 	.short	0x010a
        /*0962*/ 	.byte	0xff
	.zero		1


	//   ....[133]....
        /*0964*/ 	.word	0x0000c3f0
        /*0968*/ 	.word	0x00000000
        /*096c*/ 	.word	0x00000070
        /*0970*/ 	.short	0x010a
        /*0972*/ 	.byte	0xff
	.zero		1


	//   ....[134]....
        /*0974*/ 	.word	0x0000c450
        /*0978*/ 	.word	0x00000000
        /*097c*/ 	.word	0x00000078
        /*0980*/ 	.short	0x010a
        /*0982*/ 	.byte	0xff
	.zero		1


	//   ....[135]....
        /*0984*/ 	.word	0x0000c4b0
        /*0988*/ 	.word	0x00000000
        /*098c*/ 	.word	0x00000080
        /*0990*/ 	.short	0x010a
        /*0992*/ 	.byte	0xff
	.zero		1


	//   ....[136]....
        /*0994*/ 	.word	0x0000c510
        /*0998*/ 	.word	0x00000000
        /*099c*/ 	.word	0x00000088
        /*09a0*/ 	.short	0x010a
        /*09a2*/ 	.byte	0xff
	.zero		1


	//   ....[137]....
        /*09a4*/ 	.word	0x0000c570
        /*09a8*/ 	.word	0x00000000
        /*09ac*/ 	.word	0x00000070
        /*09b0*/ 	.short	0x010a
        /*09b2*/ 	.byte	0xff
	.zero		1


	//   ....[138]....
        /*09b4*/ 	.word	0x0000c5d0
        /*09b8*/ 	.word	0x00000000
        /*09bc*/ 	.word	0x00000078
        /*09c0*/ 	.short	0x010a
        /*09c2*/ 	.byte	0xff
	.zero		1


	//   ....[139]....
        /*09c4*/ 	.word	0x0000c630
        /*09c8*/ 	.word	0x00000000
        /*09cc*/ 	.word	0x00000080
        /*09d0*/ 	.short	0x010a
        /*09d2*/ 	.byte	0xff
	.zero		1


	//   ....[140]....
        /*09d4*/ 	.word	0x0000c680
        /*09d8*/ 	.word	0x00000003
        /*09dc*/ 	.word	0x000000a0
        /*09e0*/ 	.short	0x010a
        /*09e2*/ 	.byte	0xff
	.zero		1


	//   ....[141]....
        /*09e4*/ 	.word	0x0000c6e0
        /*09e8*/ 	.word	0x00000002
        /*09ec*/ 	.word	0x00000050
        /*09f0*/ 	.short	0x010a
        /*09f2*/ 	.byte	0xff
	.zero		1


	//   ....[142]....
        /*09f4*/ 	.word	0x0000c730
        /*09f8*/ 	.word	0x000000ab
        /*09fc*/ 	.word	0x000000c0
        /*0a00*/ 	.short	0x010a
        /*0a02*/ 	.byte	0xff
	.zero		1


	//   ....[143]....
        /*0a04*/ 	.word	0x0000c780
        /*0a08*/ 	.word	0x00000003
        /*0a0c*/ 	.word	0x00000050
        /*0a10*/ 	.short	0x010a
        /*0a12*/ 	.byte	0xff
	.zero		1


	//   ....[144]....
        /*0a14*/ 	.word	0x0000c7d0
        /*0a18*/ 	.word	0x00000000
        /*0a1c*/ 	.word	0x00000050
        /*0a20*/ 	.short	0x010a
        /*0a22*/ 	.byte	0xff
	.zero		1


	//   ....[145]....
        /*0a24*/ 	.word	0x0000c820
        /*0a28*/ 	.word	0x00000003
        /*0a2c*/ 	.word	0x00000050
        /*0a30*/ 	.short	0x010a
        /*0a32*/ 	.byte	0xff
	.zero		1


	//----- nvinfo : EIATTR_NUM_MBARRIERS
	.align		4
.L_47:
        /*0a34*/ 	.byte	0x03, 0x38
        /*0a36*/ 	.short	0x0021


	//----- nvinfo : EIATTR_EXIT_INSTR_OFFSETS
	.align		4
        /*0a38*/ 	.byte	0x04, 0x1c
        /*0a3a*/ 	.short	(.L_49 - .L_48)


	//   ....[0]....
.L_48:
        /*0a3c*/ 	.word	0x00002d70


	//   ....[1]....
        /*0a40*/ 	.word	0x00003260


	//   ....[2]....
        /*0a44*/ 	.word	0x000032c0


	//   ....[3]....
        /*0a48*/ 	.word	0x00004520


	//   ....[4]....
        /*0a4c*/ 	.word	0x00005680


	//   ....[5]....
        /*0a50*/ 	.word	0x000056c0


	//   ....[6]....
        /*0a54*/ 	.word	0x0000bac0


	//   ....[7]....
        /*0a58*/ 	.word	0x0000bb30


	//   ....[8]....
        /*0a5c*/ 	.word	0x0000bb60


	//   ....[9]....
        /*0a60*/ 	.word	0x0000bbd0


	//----- nvinfo : EIATTR_MAX_THREADS
	.align		4
.L_49:
        /*0a64*/ 	.byte	0x04, 0x05
        /*0a66*/ 	.short	(.L_51 - .L_50)
.L_50:
        /*0a68*/ 	.word	0x00000100
        /*0a6c*/ 	.word	0x00000001
        /*0a70*/ 	.word	0x00000001


	//----- nvinfo : EIATTR_CRS_STACK_SIZE
	.align		4
.L_51:
        /*0a74*/ 	.byte	0x04, 0x1e
        /*0a76*/ 	.short	(.L_53 - .L_52)
.L_52:
        /*0a78*/ 	.word	0x00000000


	//----- nvinfo : EIATTR_CBANK_PARAM_SIZE
	.align		4
.L_53:
        /*0a7c*/ 	.byte	0x03, 0x19
        /*0a7e*/ 	.short	0x0800


	//----- nvinfo : EIATTR_PARAM_CBANK
	.align		4
        /*0a80*/ 	.byte	0x04, 0x0a
        /*0a82*/ 	.short	(.L_55 - .L_54)
	.align		4
.L_54:
        /*0a84*/ 	.word	index@(.nv.constant0._ZN7cutlass13device_kernelINS_4gemm6kernel13GemmUniversalIN4cute5tupleIJiiiiEEENS1_10collective13CollectiveMmaINS1_35MainloopSm100TmaUmmaWarpSpecializedILi5ELi2ELi2ENS5_IJNS4_1CILi4EEENSA_ILi2EEENSA_ILi1EEEEEEEENS5_IJNSA_ILi256EEESG_NSA_ILi64EEEEEENS_10bfloat16_tENS5_IJlSD_lEEESJ_SK_NS4_8TiledMMAINS4_8MMA_AtomIJNS4_26SM100_MMA_F16BF16_2x1SM_SSISJ_SJ_fLi256ELi256ELNS4_4UMMA5MajorE0ELSP_0ELNSO_7ScaleInE0ELSQ_0EEEEEENS4_6LayoutINS5_IJSD_SD_SD_EEENS5_IJNSA_ILi0EEESV_SV_EEEEENS5_IJNS4_10UnderscoreESY_SY_EEEEENS4_28SM100_TMA_2SM_LOAD_MULTICASTENS4_14ComposedLayoutINS4_7SwizzleILi3ELi4ELi3EEENS4_18smem_ptr_flag_bitsILi16EEENST_INS5_IJNSA_ILi8EEESH_EEENS5_IJSH_SD_EEEEEEEvNS4_8identityES11_S1B_vS1C_EENS_8epilogue10collective18CollectiveEpilogueINS1E_23Sm100TmaWarpSpecializedILi4ELi2ELi64ELb1ELb0EEEJNS5_IJNSA_ILi128EEESG_SH_EEENS5_IJNST_IS1J_SD_EENST_ISH_SD_EEEEESJ_SK_SJ_SK_NS1E_6fusion15FusionCallbacksIS1I_NS1O_17LinearCombinationISJ_fSJ_fLNS_15FloatRoundStyleE2EEES1K_S1N_JEEENS4_5SM1004TMEM4LOAD26SM100_TMEM_LOAD_32dp32b64xENS4_13SM90_TMA_LOADES1B_NS4_39AutoVectorizingCopyWithAssumedAlignmentILi128EEENS4_14SM90_TMA_STOREES1B_S20_S20_EEEvvEEEEvNT_6ParamsE)
        /*0a88*/ 	.short	0x0380
        /*0a8a*/ 	.short	0x0800


	//----- nvinfo : EIATTR_SW_WAR
	.align		4
.L_55:
        /*0a8c*/ 	.byte	0x04, 0x36
        /*0a8e*/ 	.short	(.L_57 - .L_56)
.L_56:
        /*0a90*/ 	.word	0x00000008
.L_57:


//--------------------- .nv.callgraph             --------------------------
	.section	.nv.callgraph,"",@"SHT_CUDA_CALLGRAPH"
	.align	4
	.sectionentsize	8
	.align		4
        /*0000*/ 	.word	0x00000000
	.align		4
        /*0004*/ 	.word	0xffffffff
	.align		4
        /*0008*/ 	.word	index@(_ZN7cutlass13device_kernelINS_4gemm6kernel13GemmUniversalIN4cute5tupleIJiiiiEEENS1_10collective13CollectiveMmaINS1_35MainloopSm100TmaUmmaWarpSpecializedILi5ELi2ELi2ENS5_IJNS4_1CILi4EEENSA_ILi2EEENSA_ILi1EEEEEEEENS5_IJNSA_ILi256EEESG_NSA_ILi64EEEEEENS_10bfloat16_tENS5_IJlSD_lEEESJ_SK_NS4_8TiledMMAINS4_8MMA_AtomIJNS4_26SM100_MMA_F16BF16_2x1SM_SSISJ_SJ_fLi256ELi256ELNS4_4UMMA5MajorE0ELSP_0ELNSO_7ScaleInE0ELSQ_0EEEEEENS4_6LayoutINS5_IJSD_SD_SD_EEENS5_IJNSA_ILi0EEESV_SV_EEEEENS5_IJNS4_10UnderscoreESY_SY_EEEEENS4_28SM100_TMA_2SM_LOAD_MULTICASTENS4_14ComposedLayoutINS4_7SwizzleILi3ELi4ELi3EEENS4_18smem_ptr_flag_bitsILi16EEENST_INS5_IJNSA_ILi8EEESH_EEENS5_IJSH_SD_EEEEEEEvNS4_8identityES11_S1B_vS1C_EENS_8epilogue10collective18CollectiveEpilogueINS1E_23Sm100TmaWarpSpecializedILi4ELi2ELi64ELb1ELb0EEEJNS5_IJNSA_ILi128EEESG_SH_EEENS5_IJNST_IS1J_SD_EENST_ISH_SD_EEEEESJ_SK_SJ_SK_NS1E_6fusion15FusionCallbacksIS1I_NS1O_17LinearCombinationISJ_fSJ_fLNS_15FloatRoundStyleE2EEES1K_S1N_JEEENS4_5SM1004TMEM4LOAD26SM100_TMEM_LOAD_32dp32b64xENS4_13SM90_TMA_LOADES1B_NS4_39AutoVectorizingCopyWithAssumedAlignmentILi128EEENS4_14SM90_TMA_STOREES1B_S20_S20_EEEvvEEEEvNT_6ParamsE)
	.align		4
        /*000c*/ 	.word	index@(__assertfail)
	.align		4
        /*0010*/ 	.word	0x00000000
	.align		4
        /*0014*/ 	.word	0xfffffffe
	.align		4
        /*0018*/ 	.word	0x00000000
	.align		4
        /*001c*/ 	.word	0xfffffffd
	.align		4
        /*0020*/ 	.word	0x00000000
	.align		4
        /*0024*/ 	.word	0xfffffffc


//--------------------- .nv.constant4             --------------------------
	.section	.nv.constant4,"a",@progbits
	.align	8
	.align		8
.nv.constant4:
        /*0000*/ 	.dword	__assertfail
	.align		8
        /*0008*/ 	.dword	__unnamed_1
	.align		8
        /*0010*/ 	.dword	__unnamed_2
	.align		8
        /*0018*/ 	.dword	_ZN40_INTERNAL_82721beb_4_k_cu_c8f5a86c_267054cuda3std3__45__cpo5beginE
	.align		8
        /*0020*/ 	.dword	_ZN40_INTERNAL_82721beb_4_k_cu_c8f5a86c_267054cuda3std3__45__cpo3endE
	.align		8
        /*0028*/ 	.dword	_ZN40_INTERNAL_82721beb_4_k_cu_c8f5a86c_267054cuda3std3__45__cpo6cbeginE
	.align		8
        /*0030*/ 	.dword	_ZN40_INTERNAL_82721beb_4_k_cu_c8f5a86c_267054cuda3std3__45__cpo4cendE
	.align		8
        /*0038*/ 	.dword	_ZN40_INTERNAL_82721beb_4_k_cu_c8f5a86c_267054cuda3std3__442_GLOBAL__N__82721beb_4_k_cu_c8f5a86c_267056ignoreE
	.align		8
        /*0040*/ 	.dword	_ZN40_INTERNAL_82721beb_4_k_cu_c8f5a86c_267054cuda3std3__419piecewise_constructE
	.align		8
        /*0048*/ 	.dword	_ZN40_INTERNAL_82721beb_4_k_cu_c8f5a86c_267054cuda3std3__48in_placeE
	.align		8
        /*0050*/ 	.dword	_ZN40_INTERNAL_82721beb_4_k_cu_c8f5a86c_267054cuda3std6ranges3__45__cpo4swapE
	.align		8
        /*0058*/ 	.dword	_ZN40_INTERNAL_82721beb_4_k_cu_c8f5a86c_267054cuda3std6ranges3__45__cpo9iter_moveE
	.align		8
        /*0060*/ 	.dword	_ZN40_INTERNAL_82721beb_4_k_cu_c8f5a86c_267054cute7productE
	.align		8
        /*0068*/ 	.dword	_ZN40_INTERNAL_82721beb_4_k_cu_c8f5a86c_267054cute1_E
	.align		8
        /*0070*/ 	.dword	$str$25
	.align		8
        /*0078*/ 	.dword	$str$26
	.align		8
        /*0080*/ 	.dword	$str$27
	.align		8
        /*0088*/ 	.dword	$str$28


//--------------------- .text._ZN7cutlass13device_kernelINS_4gemm6kernel13GemmUniversalIN4cute5tupleIJiiiiEEENS1_10collective13CollectiveMmaINS1_35MainloopSm100TmaUmmaWarpSpecializedILi5ELi2ELi2ENS5_IJNS4_1CILi4EEENSA_ILi2EEENSA_ILi1EEEEEEEENS5_IJNSA_ILi256EEESG_NSA_ILi64EEEEEENS_10bfloat16_tENS5_IJlSD_lEEESJ_SK_NS4_8TiledMMAINS4_8MMA_AtomIJNS4_26SM100_MMA_F16BF16_2x1SM_SSISJ_SJ_fLi256ELi256ELNS4_4UMMA5MajorE0ELSP_0ELNSO_7ScaleInE0ELSQ_0EEEEEENS4_6LayoutINS5_IJSD_SD_SD_EEENS5_IJNSA_ILi0EEESV_SV_EEEEENS5_IJNS4_10UnderscoreESY_SY_EEEEENS4_28SM100_TMA_2SM_LOAD_MULTICASTENS4_14ComposedLayoutINS4_7SwizzleILi3ELi4ELi3EEENS4_18smem_ptr_flag_bitsILi16EEENST_INS5_IJNSA_ILi8EEESH_EEENS5_IJSH_SD_EEEEEEEvNS4_8identityES11_S1B_vS1C_EENS_8epilogue10collective18CollectiveEpilogueINS1E_23Sm100TmaWarpSpecializedILi4ELi2ELi64ELb1ELb0EEEJNS5_IJNSA_ILi128EEESG_SH_EEENS5_IJNST_IS1J_SD_EENST_ISH_SD_EEEEESJ_SK_SJ_SK_NS1E_6fusion15FusionCallbacksIS1I_NS1O_17LinearCombinationISJ_fSJ_fLNS_15FloatRoundStyleE2EEES1K_S1N_JEEENS4_5SM1004TMEM4LOAD26SM100_TMEM_LOAD_32dp32b64xENS4_13SM90_TMA_LOADES1B_NS4_39AutoVectorizingCopyWithAssumedAlignmentILi128EEENS4_14SM90_TMA_STOREES1B_S20_S20_EEEvvEEEEvNT_6ParamsE --------------------------
	.section	.text._ZN7cutlass13device_kernelINS_4gemm6kernel13GemmUniversalIN4cute5tupleIJiiiiEEENS1_10collective13CollectiveMmaINS1_35MainloopSm100TmaUmmaWarpSpecializedILi5ELi2ELi2ENS5_IJNS4_1CILi4EEENSA_ILi2EEENSA_ILi1EEEEEEEENS5_IJNSA_ILi256EEESG_NSA_ILi64EEEEEENS_10bfloat16_tENS5_IJlSD_lEEESJ_SK_NS4_8TiledMMAINS4_8MMA_AtomIJNS4_26SM100_MMA_F16BF16_2x1SM_SSISJ_SJ_fLi256ELi256ELNS4_4UMMA5MajorE0ELSP_0ELNSO_7ScaleInE0ELSQ_0EEEEEENS4_6LayoutINS5_IJSD_SD_SD_EEENS5_IJNSA_ILi0EEESV_SV_EEEEENS5_IJNS4_10UnderscoreESY_SY_EEEEENS4_28SM100_TMA_2SM_LOAD_MULTICASTENS4_14ComposedLayoutINS4_7SwizzleILi3ELi4ELi3EEENS4_18smem_ptr_flag_bitsILi16EEENST_INS5_IJNSA_ILi8EEESH_EEENS5_IJSH_SD_EEEEEEEvNS4_8identityES11_S1B_vS1C_EENS_8epilogue10collective18CollectiveEpilogueINS1E_23Sm100TmaWarpSpecializedILi4ELi2ELi64ELb1ELb0EEEJNS5_IJNSA_ILi128EEESG_SH_EEENS5_IJNST_IS1J_SD_EENST_ISH_SD_EEEEESJ_SK_SJ_SK_NS1E_6fusion15FusionCallbacksIS1I_NS1O_17LinearCombinationISJ_fSJ_fLNS_15FloatRoundStyleE2EEES1K_S1N_JEEENS4_5SM1004TMEM4LOAD26SM100_TMEM_LOAD_32dp32b64xENS4_13SM90_TMA_LOADES1B_NS4_39AutoVectorizingCopyWithAssumedAlignmentILi128EEENS4_14SM90_TMA_STOREES1B_S20_S20_EEEvvEEEEvNT_6ParamsE,"ax",@progbits
	.align	128
.text._ZN7cutlass13device_kernelINS_4gemm6kernel13GemmUniversalIN4cute5tupleIJiiiiEEENS1_10collective13CollectiveMmaINS1_35MainloopSm100TmaUmmaWarpSpecializedILi5ELi2ELi2ENS5_IJNS4_1CILi4EEENSA_ILi2EEENSA_ILi1EEEEEEEENS5_IJNSA_ILi256EEESG_NSA_ILi64EEEEEENS_10bfloat16_tENS5_IJlSD_lEEESJ_SK_NS4_8TiledMMAINS4_8MMA_AtomIJNS4_26SM100_MMA_F16BF16_2x1SM_SSISJ_SJ_fLi256ELi256ELNS4_4UMMA5MajorE0ELSP_0ELNSO_7ScaleInE0ELSQ_0EEEEEENS4_6LayoutINS5_IJSD_SD_SD_EEENS5_IJNSA_ILi0EEESV_SV_EEEEENS5_IJNS4_10UnderscoreESY_SY_EEEEENS4_28SM100_TMA_2SM_LOAD_MULTICASTENS4_14ComposedLayoutINS4_7SwizzleILi3ELi4ELi3EEENS4_18smem_ptr_flag_bitsILi16EEENST_INS5_IJNSA_ILi8EEESH_EEENS5_IJSH_SD_EEEEEEEvNS4_8identityES11_S1B_vS1C_EENS_8epilogue10collective18CollectiveEpilogueINS1E_23Sm100TmaWarpSpecializedILi4ELi2ELi64ELb1ELb0EEEJNS5_IJNSA_ILi128EEESG_SH_EEENS5_IJNST_IS1J_SD_EENST_ISH_SD_EEEEESJ_SK_SJ_SK_NS1E_6fusion15FusionCallbacksIS1I_NS1O_17LinearCombinationISJ_fSJ_fLNS_15FloatRoundStyleE2EEES1K_S1N_JEEENS4_5SM1004TMEM4LOAD26SM100_TMEM_LOAD_32dp32b64xENS4_13SM90_TMA_LOADES1B_NS4_39AutoVectorizingCopyWithAssumedAlignmentILi128EEENS4_14SM90_TMA_STOREES1B_S20_S20_EEEvvEEEEvNT_6ParamsE:
        .type           _ZN7cutlass13device_kernelINS_4gemm6kernel13GemmUniversalIN4cute5tupleIJiiiiEEENS1_10collective13CollectiveMmaINS1_35MainloopSm100TmaUmmaWarpSpecializedILi5ELi2ELi2ENS5_IJNS4_1CILi4EEENSA_ILi2EEENSA_ILi1EEEEEEEENS5_IJNSA_ILi256EEESG_NSA_ILi64EEEEEENS_10bfloat16_tENS5_IJlSD_lEEESJ_SK_NS4_8TiledMMAINS4_8MMA_AtomIJNS4_26SM100_MMA_F16BF16_2x1SM_SSISJ_SJ_fLi256ELi256ELNS4_4UMMA5MajorE0ELSP_0ELNSO_7ScaleInE0ELSQ_0EEEEEENS4_6LayoutINS5_IJSD_SD_SD_EEENS5_IJNSA_ILi0EEESV_SV_EEEEENS5_IJNS4_10UnderscoreESY_SY_EEEEENS4_28SM100_TMA_2SM_LOAD_MULTICASTENS4_14ComposedLayoutINS4_7SwizzleILi3ELi4ELi3EEENS4_18smem_ptr_flag_bitsILi16EEENST_INS5_IJNSA_ILi8EEESH_EEENS5_IJSH_SD_EEEEEEEvNS4_8identityES11_S1B_vS1C_EENS_8epilogue10collective18CollectiveEpilogueINS1E_23Sm100TmaWarpSpecializedILi4ELi2ELi64ELb1ELb0EEEJNS5_IJNSA_ILi128EEESG_SH_EEENS5_IJNST_IS1J_SD_EENST_ISH_SD_EEEEESJ_SK_SJ_SK_NS1E_6fusion15FusionCallbacksIS1I_NS1O_17LinearCombinationISJ_fSJ_fLNS_15FloatRoundStyleE2EEES1K_S1N_JEEENS4_5SM1004TMEM4LOAD26SM100_TMEM_LOAD_32dp32b64xENS4_13SM90_TMA_LOADES1B_NS4_39AutoVectorizingCopyWithAssumedAlignmentILi128EEENS4_14SM90_TMA_STOREES1B_S20_S20_EEEvvEEEEvNT_6ParamsE,@function
        .size           _ZN7cutlass13device_kernelINS_4gemm6kernel13GemmUniversalIN4cute5tupleIJiiiiEEENS1_10collective13CollectiveMmaINS1_35MainloopSm100TmaUmmaWarpSpecializedILi5ELi2ELi2ENS5_IJNS4_1CILi4EEENSA_ILi2EEENSA_ILi1EEEEEEEENS5_IJNSA_ILi256EEESG_NSA_ILi64EEEEEENS_10bfloat16_tENS5_IJlSD_lEEESJ_SK_NS4_8TiledMMAINS4_8MMA_AtomIJNS4_26SM100_MMA_F16BF16_2x1SM_SSISJ_SJ_fLi256ELi256ELNS4_4UMMA5MajorE0ELSP_0ELNSO_7ScaleInE0ELSQ_0EEEEEENS4_6LayoutINS5_IJSD_SD_SD_EEENS5_IJNSA_ILi0EEESV_SV_EEEEENS5_IJNS4_10UnderscoreESY_SY_EEEEENS4_28SM100_TMA_2SM_LOAD_MULTICASTENS4_14ComposedLayoutINS4_7SwizzleILi3ELi4ELi3EEENS4_18smem_ptr_flag_bitsILi16EEENST_INS5_IJNSA_ILi8EEESH_EEENS5_IJSH_SD_EEEEEEEvNS4_8identityES11_S1B_vS1C_EENS_8epilogue10collective18CollectiveEpilogueINS1E_23Sm100TmaWarpSpecializedILi4ELi2ELi64ELb1ELb0EEEJNS5_IJNSA_ILi128EEESG_SH_EEENS5_IJNST_IS1J_SD_EENST_ISH_SD_EEEEESJ_SK_SJ_SK_NS1E_6fusion15FusionCallbacksIS1I_NS1O_17LinearCombinationISJ_fSJ_fLNS_15FloatRoundStyleE2EEES1K_S1N_JEEENS4_5SM1004TMEM4LOAD26SM100_TMEM_LOAD_32dp32b64xENS4_13SM90_TMA_LOADES1B_NS4_39AutoVectorizingCopyWithAssumedAlignmentILi128EEENS4_14SM90_TMA_STOREES1B_S20_S20_EEEvvEEEEvNT_6ParamsE,(.L_x_194 - _ZN7cutlass13device_kernelINS_4gemm6kernel13GemmUniversalIN4cute5tupleIJiiiiEEENS1_10collective13CollectiveMmaINS1_35MainloopSm100TmaUmmaWarpSpecializedILi5ELi2ELi2ENS5_IJNS4_1CILi4EEENSA_ILi2EEENSA_ILi1EEEEEEEENS5_IJNSA_ILi256EEESG_NSA_ILi64EEEEEENS_10bfloat16_tENS5_IJlSD_lEEESJ_SK_NS4_8TiledMMAINS4_8MMA_AtomIJNS4_26SM100_MMA_F16BF16_2x1SM_SSISJ_SJ_fLi256ELi256ELNS4_4UMMA5MajorE0ELSP_0ELNSO_7ScaleInE0ELSQ_0EEEEEENS4_6LayoutINS5_IJSD_SD_SD_EEENS5_IJNSA_ILi0EEESV_SV_EEEEENS5_IJNS4_10UnderscoreESY_SY_EEEEENS4_28SM100_TMA_2SM_LOAD_MULTICASTENS4_14ComposedLayoutINS4_7SwizzleILi3ELi4ELi3EEENS4_18smem_ptr_flag_bitsILi16EEENST_INS5_IJNSA_ILi8EEESH_EEENS5_IJSH_SD_EEEEEEEvNS4_8identityES11_S1B_vS1C_EENS_8epilogue10collective18CollectiveEpilogueINS1E_23Sm100TmaWarpSpecializedILi4ELi2ELi64ELb1ELb0EEEJNS5_IJNSA_ILi128EEESG_SH_EEENS5_IJNST_IS1J_SD_EENST_ISH_SD_EEEEESJ_SK_SJ_SK_NS1E_6fusion15FusionCallbacksIS1I_NS1O_17LinearCombinationISJ_fSJ_fLNS_15FloatRoundStyleE2EEES1K_S1N_JEEENS4_5SM1004TMEM4LOAD26SM100_TMEM_LOAD_32dp32b64xENS4_13SM90_TMA_LOADES1B_NS4_39AutoVectorizingCopyWithAssumedAlignmentILi128EEENS4_14SM90_TMA_STOREES1B_S20_S20_EEEvvEEEEvNT_6ParamsE)
        .other          _ZN7cutlass13device_kernelINS_4gemm6kernel13GemmUniversalIN4cute5tupleIJiiiiEEENS1_10collective13CollectiveMmaINS1_35MainloopSm100TmaUmmaWarpSpecializedILi5ELi2ELi2ENS5_IJNS4_1CILi4EEENSA_ILi2EEENSA_ILi1EEEEEEEENS5_IJNSA_ILi256EEESG_NSA_ILi64EEEEEENS_10bfloat16_tENS5_IJlSD_lEEESJ_SK_NS4_8TiledMMAINS4_8MMA_AtomIJNS4_26SM100_MMA_F16BF16_2x1SM_SSISJ_SJ_fLi256ELi256ELNS4_4UMMA5MajorE0ELSP_0ELNSO_7ScaleInE0ELSQ_0EEEEEENS4_6LayoutINS5_IJSD_SD_SD_EEENS5_IJNSA_ILi0EEESV_SV_EEEEENS5_IJNS4_10UnderscoreESY_SY_EEEEENS4_28SM100_TMA_2SM_LOAD_MULTICASTENS4_14ComposedLayoutINS4_7SwizzleILi3ELi4ELi3EEENS4_18smem_ptr_flag_bitsILi16EEENST_INS5_IJNSA_ILi8EEESH_EEENS5_IJSH_SD_EEEEEEEvNS4_8identityES11_S1B_vS1C_EENS_8epilogue10collective18CollectiveEpilogueINS1E_23Sm100TmaWarpSpecializedILi4ELi2ELi64ELb1ELb0EEEJNS5_IJNSA_ILi128EEESG_SH_EEENS5_IJNST_IS1J_SD_EENST_ISH_SD_EEEEESJ_SK_SJ_SK_NS1E_6fusion15FusionCallbacksIS1I_NS1O_17LinearCombinationISJ_fSJ_fLNS_15FloatRoundStyleE2EEES1K_S1N_JEEENS4_5SM1004TMEM4LOAD26SM100_TMEM_LOAD_32dp32b64xENS4_13SM90_TMA_LOADES1B_NS4_39AutoVectorizingCopyWithAssumedAlignmentILi128EEENS4_14SM90_TMA_STOREES1B_S20_S20_EEEvvEEEEvNT_6ParamsE,@"STO_CUDA_ENTRY STV_DEFAULT"
_ZN7cutlass13device_kernelINS_4gemm6kernel13GemmUniversalIN4cute5tupleIJiiiiEEENS1_10collective13CollectiveMmaINS1_35MainloopSm100TmaUmmaWarpSpecializedILi5ELi2ELi2ENS5_IJNS4_1CILi4EEENSA_ILi2EEENSA_ILi1EEEEEEEENS5_IJNSA_ILi256EEESG_NSA_ILi64EEEEEENS_10bfloat16_tENS5_IJlSD_lEEESJ_SK_NS4_8TiledMMAINS4_8MMA_AtomIJNS4_26SM100_MMA_F16BF16_2x1SM_SSISJ_SJ_fLi256ELi256ELNS4_4UMMA5MajorE0ELSP_0ELNSO_7ScaleInE0ELSQ_0EEEEEENS4_6LayoutINS5_IJSD_SD_SD_EEENS5_IJNSA_ILi0EEESV_SV_EEEEENS5_IJNS4_10UnderscoreESY_SY_EEEEENS4_28SM100_TMA_2SM_LOAD_MULTICASTENS4_14ComposedLayoutINS4_7SwizzleILi3ELi4ELi3EEENS4_18smem_ptr_flag_bitsILi16EEENST_INS5_IJNSA_ILi8EEESH_EEENS5_IJSH_SD_EEEEEEEvNS4_8identityES11_S1B_vS1C_EENS_8epilogue10collective18CollectiveEpilogueINS1E_23Sm100TmaWarpSpecializedILi4ELi2ELi64ELb1ELb0EEEJNS5_IJNSA_ILi128EEESG_SH_EEENS5_IJNST_IS1J_SD_EENST_ISH_SD_EEEEESJ_SK_SJ_SK_NS1E_6fusion15FusionCallbacksIS1I_NS1O_17LinearCombinationISJ_fSJ_fLNS_15FloatRoundStyleE2EEES1K_S1N_JEEENS4_5SM1004TMEM4LOAD26SM100_TMEM_LOAD_32dp32b64xENS4_13SM90_TMA_LOADES1B_NS4_39AutoVectorizingCopyWithAssumedAlignmentILi128EEENS4_14SM90_TMA_STOREES1B_S20_S20_EEEvvEEEEvNT_6ParamsE:
[----:B------:R-:W1:Y:S01]  /*0000*/  LDC R1, c[0x0][0x37c] ;  /* 0x0000df00ff017b82 */ /* 0x000e620000000800 */
[----:B------:R-:W2:Y:S01]  /*0010*/  S2R R166, SR_TID.X ;  /* 0x0000000000a67919 */ /* 0x000ea20000002100 */
[----:B------:R-:W3:Y:S06]  /*0020*/  LDCU.64 UR8, c[0x0][0x890] ;  /* 0x00011200ff0877ac */ /* 0x000eec0008000a00 */
[----:B------:R-:W4:Y:S01]  /*0030*/  S2UR UR47, SR_CgaCtaId ;  /* 0x00000000002f79c3 */ /* 0x000f220000008800 */
[----:B------:R-:W-:Y:S02]  /*0040*/  PRMT R150, RZ, 0x7610, R150 ;  /* 0x00007610ff967816 */ /* 0x000fe40000000096 */
[----:B------:R-:W-:-:S02]  /*0050*/  ELECT P0, URZ, PT ;  /* 0x0000000000ff782f */ /* 0x000fc40003800000 */
[----:B---3--:R-:W-:-:S04]  /*0060*/  ISETP.NE.U32.AND P1, PT, RZ, UR8, PT ;  /* 0x00000008ff007c0c */ /* 0x008fc8000bf25070 */
[----:B------:R-:W-:Y:S01]  /*0070*/  ISETP.NE.AND.EX P2, PT, RZ, UR9, PT, P1 ;  /* 0x00000009ff007c0c */ /* 0x000fe2000bf45310 */
[----:B----4-:R-:W-:Y:S02]  /*0080*/  ULOP3.LUT UR46, UR47, 0x1, URZ, 0xc0, !UPT ;  /* 0x000000012f2e7892 */ /* 0x010fe4000f8ec0ff */
[----:B------:R-:W-:Y:S01]  /*0090*/  ULOP3.LUT UR45, UR47, 0x1, URZ, 0x3c, !UPT ;  /* 0x000000012f2d7892 */ /* 0x000fe2000f8e3cff */
[----:B--2---:R-:W-:-:S05]  /*00a0*/  SHF.R.U32.HI R151, RZ, 0x5, R166 ;  /* 0x00000005ff977819 */ /* 0x004fca00000116a6 */
[----:B------:R-:W2:Y:S02]  /*00b0*/  SHFL.IDX PT, R0, R151, RZ, 0x1f ;  /* 0x00001fff97007589 */ /* 0x000ea400000e0000 */
[----:B--2---:R-:W-:Y:S02]  /*00c0*/  R2UR UR25, R0 ;  /* 0x00000000001972ca */ /* 0x004fe400000e0000 */
[----:B-1----:R-:W-:Y:S05]  /*00d0*/  @P2 BRA `(.L_x_0) ;  /* 0x0000000000302947 */ /* 0x002fea0003800000 */
[----:B------:R-:W1:Y:S02]  /*00e0*/  LDCU.64 UR4, c[0x0][0x888] ;  /* 0x00011100ff0477ac */ /* 0x000e640008000a00 */
[----:B-1----:R-:W-:-:S04]  /*00f0*/  UISETP.NE.U32.AND UP0, UPT, UR4, URZ, UPT ;  /* 0x000000ff0400728c */ /* 0x002fc8000bf05070 */
[----:B------:R-:W-:-:S09]  /*0100*/  UISETP.NE.AND.EX UP0, UPT, UR5, URZ, UPT, UP0 ;  /* 0x000000ff0500728c */ /* 0x000fd2000bf05300 */
[----:B------:R-:W-:Y:S05]  /*0110*/  BRA.U !UP0, `(.L_x_1) ;  /* 0x0000000108147547 */ /* 0x000fea000b800000 */
[----:B------:R-:W1:Y:S01]  /*0120*/  LDC.64 R2, c[0x0][0x888] ;  /* 0x00022200ff027b82 */ /* 0x000e620000000a00 */
[----:B------:R-:W1:Y:S02]  /*0130*/  LDCU.64 UR4, c[0x0][0x358] ;  /* 0x00006b00ff0477ac */ /* 0x000e640008000a00 */
[----:B-1----:R1:W5:Y:S01]  /*0140*/  LDG.E R73, desc[UR4][R2.64] ;  /* 0x0000000402497981 */ /* 0x002362000c1e1900 */
[----:B------:R-:W-:Y:S01]  /*0150*/  HFMA2 R150, -RZ, RZ, 0, 5.9604644775390625e-08 ;  /* 0x00000001ff967431 */ /* 0x000fe200000001ff */
[----:B------:R-:W-:Y:S05]  /*0160*/  BRA `(.L_x_0) ;  /* 0x00000000000c7947 */ /* 0x000fea0003800000 */
.L_x_1:
[----:B------:R-:W1:Y:S01]  /*0170*/  LDCU UR4, c[0x0][0x880] ;  /* 0x00011000ff0477ac */ /* 0x000e620008000800 */
[----:B------:R-:W-:Y:S01]  /*0180*/  HFMA2 R150, -RZ, RZ, 0, 5.9604644775390625e-08 ;  /* 0x00000001ff967431 */ /* 0x000fe200000001ff */
[----:B-1----:R-:W-:-:S07]  /*0190*/  MOV R73, UR4 ;  /* 0x0000000400497c02 */ /* 0x002fce0008000f00 */
.L_x_0:
[----:B------:R-:W2:Y:S02]  /*01a0*/  LDCU.64 UR4, c[0x0][0x8b0] ;  /* 0x00011600ff0477ac */ /* 0x000ea40008000a00 */
[----:B--2---:R-:W-:-:S04]  /*01b0*/  UISETP.NE.U32.AND UP0, UPT, UR4, URZ, UPT ;  /* 0x000000ff0400728c */ /* 0x004fc8000bf05070 */
[----:B------:R-:W-:-:S09]  /*01c0*/  UISETP.NE.AND.EX UP0, UPT, UR5, URZ, UPT, UP0 ;  /* 0x000000ff0500728c */ /* 0x000fd2000bf05300 */
[----:B------:R-:W-:Y:S05]  /*01d0*/  BRA.U UP0, `(.L_x_2) ;  /* 0x0000000100287547 */ /* 0x000fea000b800000 */
[----:B------:R-:W2:Y:S02]  /*01e0*/  LDCU.64 UR4, c[0x0][0x8a8] ;  /* 0x00011500ff0477ac */ /* 0x000ea40008000a00 */
[----:B--2---:R-:W-:-:S04]  /*01f0*/  UISETP.NE.U32.AND UP0, UPT, UR4, URZ, UPT ;  /* 0x000000ff0400728c */ /* 0x004fc8000bf05070 */
[----:B------:R-:W-:-:S09]  /*0200*/  UISETP.NE.AND.EX UP0, UPT, UR5, URZ, UPT, UP0 ;  /* 0x000000ff0500728c */ /* 0x000fd2000bf05300 */
[----:B------:R-:W-:Y:S05]  /*0210*/  BRA.U !UP0, `(.L_x_3) ;  /* 0x0000000108107547 */ /* 0x000fea000b800000 */
[----:B------:R-:W2:Y:S01]  /*0220*/  LDC.64 R70, c[0x0][0x8a8] ;  /* 0x00022a00ff467b82 */ /* 0x000ea20000000a00 */
[----:B------:R-:W2:Y:S02]  /*0230*/  LDCU.64 UR4, c[0x0][0x358] ;  /* 0x00006b00ff0477ac */ /* 0x000ea40008000a00 */
[----:B--2---:R2:W5:Y:S01]  /*0240*/  LDG.E R70, desc[UR4][R70.64] ;  /* 0x0000000446467981 */ /* 0x004562000c1e1900 */
[----:B------:R-:W-:Y:S05]  /*0250*/  BRA `(.L_x_2) ;  /* 0x0000000000087947 */ /* 0x000fea0003800000 */
.L_x_3:
[----:B------:R-:W2:Y:S02]  /*0260*/  LDCU UR4, c[0x0][0x8a0] ;  /* 0x00011400ff0477ac */ /* 0x000ea40008000800 */
[----:B--2---:R-:W-:Y:S02]  /*0270*/  MOV R70, UR4 ;  /* 0x0000000400467c02 */ /* 0x004fe40008000f00 */
.L_x_2:
[----:B------:R-:W-:Y:S01]  /*0280*/  IMAD.U32 R0, RZ, RZ, UR25 ;  /* 0x00000019ff007e24 */ /* 0x000fe2000f8e00ff */
[----:B------:R-:W-:Y:S04]  /*0290*/  BSSY.RECONVERGENT B0, `(.L_x_4) ;  /* 0x000000c000007945 */ /* 0x000fe80003800200 */
[C---:B------:R-:W-:Y:S02]  /*02a0*/  ISETP.NE.OR P3, PT, R0.reuse, 0x1, !P0 ;  /* 0x000000010000780c */ /* 0x040fe40004765670 */
[----:B------:R-:W-:-:S11]  /*02b0*/  ISETP.NE.OR P2, PT, R0, 0x3, !P0 ;  /* 0x000000030000780c */ /* 0x000fd60004745670 */
[----:B------:R-:W-:Y:S05]  /*02c0*/  @P3 BRA `(.L_x_5) ;  /* 0x0000000000203947 */ /* 0x000fea0003800000 */
[----:B------:R-:W3:Y:S02]  /*02d0*/  LDCU.64 UR4, c[0x0][0x348] ;  /* 0x00006900ff0477ac */ /* 0x000ee40008000a00 */
[----:B---3--:R-:W-:Y:S02]  /*02e0*/  UIADD3 UR6, UP1, UPT, UR4, 0x80, URZ ;  /* 0x0000008004067890 */ /* 0x008fe4000ff3e0ff */
[----:B------:R-:W-:Y:S02]  /*02f0*/  UIADD3 UR4, UP0, UPT, UR4, 0x180, URZ ;  /* 0x0000018004047890 */ /* 0x000fe4000ff1e0ff */
[----:B------:R-:W-:Y:S02]  /*0300*/  UIADD3.X UR7, UPT, UPT, URZ, UR5, URZ, UP1, !UPT ;  /* 0x00000005ff077290 */ /* 0x000fe40008ffe4ff */
[----:B------:R-:W-:-:S07]  /*0310*/  UIADD3.X UR5, UPT, UPT, URZ, UR5, URZ, UP0, !UPT ;  /* 0x00000005ff057290 */ /* 0x000fce00087fe4ff */
[----:B------:R3:W-:Y:S02]  /*0320*/  UTMACCTL.PF [UR6] ;  /* 0x00000000060079b9 */ /* 0x0007e40008040000 */
[----:B------:R3:W-:Y:S02]  /*0330*/  UTMACCTL.PF [UR4] ;  /* 0x00000000040079b9 */ /* 0x0007e40008040000 */
[----:B---3--:R-:W-:Y:S01]  /*0340*/  NOP ;  /* 0x0000000000007918 */ /* 0x008fe20000000000 */
.L_x_5:
[----:B------:R-:W-:Y:S05]  /*0350*/  BSYNC.RECONVERGENT B0 ;  /* 0x0000000000007941 */ /* 0x000fea0003800200 */
.L_x_4:
[----:B------:R-:W-:Y:S04]  /*0360*/  BSSY.RECONVERGENT B0, `(.L_x_6) ;  /* 0x000000a000007945 */ /* 0x000fe80003800200 */
        /* <DEDUP_REMOVED lines=9> */
.L_x_7:
[----:B------:R-:W-:Y:S05]  /*0400*/  BSYNC.RECONVERGENT B0 ;  /* 0x0000000000007941 */ /* 0x000fea0003800200 */
.L_x_6:
[----:B------:R-:W3:Y:S01]  /*0410*/  LDCU.64 UR4, c[0x0][0x888] ;  /* 0x00011100ff0477ac */ /* 0x000ee20008000a00 */
[----:B------:R-:W-:Y:S01]  /*0420*/  ISETP.NE.AND.EX P1, PT, RZ, UR9, PT, P1 ;  /* 0x00000009ff007c0c */ /* 0x000fe2000bf25310 */
[----:B------:R-:W-:Y:S01]  /*0430*/  UPLOP3.LUT UP5, UPT, UPT, UPT, UPT, 0x80, 0x8 ;  /* 0x000000000008789c */ /* 0x000fe20003faf070 */
[----:B---3--:R-:W-:-:S04]  /*0440*/  ISETP.NE.U32.AND P2, PT, RZ, UR4, PT ;  /* 0x00000004ff007c0c */ /* 0x008fc8000bf45070 */
[----:B------:R-:W-:-:S13]  /*0450*/  ISETP.NE.AND.EX P2, PT, RZ, UR5, PT, P2 ;  /* 0x00000005ff007c0c */ /* 0x000fda000bf45320 */
[----:B------:R-:W-:Y:S05]  /*0460*/  @P2 BRA P1, `(.L_x_8) ;  /* 0x0000000000282947 */ /* 0x000fea0000800000 */
[----:B------:R-:W-:Y:S01]  /*0470*/  UISETP.NE.U32.AND UP0, UPT, UR8, URZ, UPT ;  /* 0x000000ff0800728c */ /* 0x000fe2000bf05070 */
[----:B-----5:R-:W-:Y:S01]  /*0480*/  FSETP.NEU.AND P1, PT, R73, RZ, PT ;  /* 0x000000ff4900720b */ /* 0x020fe20003f2d000 */
[----:B------:R-:W-:Y:S02]  /*0490*/  UISETP.NE.U32.AND UP2, UPT, UR4, URZ, UPT ;  /* 0x000000ff0400728c */ /* 0x000fe4000bf45070 */
[----:B------:R-:W-:Y:S02]  /*04a0*/  UISETP.NE.AND.EX UP1, UPT, UR9, URZ, UPT, UP0 ;  /* 0x000000ff0900728c */ /* 0x000fe4000bf25300 */
[----:B------:R-:W-:-:S04]  /*04b0*/  UISETP.NE.AND.EX UP0, UPT, UR5, URZ, UPT, UP2 ;  /* 0x000000ff0500728c */ /* 0x000fc8000bf05320 */
[----:B------:R-:W-:-:S04]  /*04c0*/  USEL UR4, URZ, 0xffffffff, UP0 ;  /* 0xffffffffff047887 */ /* 0x000fc80008000000 */
[----:B------:R-:W-:Y:S01]  /*04d0*/  VOTEU.ANY UP0, P1 ;  /* 0x0000000000ff7886 */ /* 0x000fe20000800100 */
[----:B------:R-:W-:-:S04]  /*04e0*/  @!UP1 USEL UR4, URZ, 0xffffffff, UP0 ;  /* 0xffffffffff049887 */ /* 0x000fc80008000000 */
[----:B------:R-:W-:-:S04]  /*04f0*/  ULOP3.LUT UR4, UR4, 0x1, URZ, 0xc0, !UPT ;  /* 0x0000000104047892 */ /* 0x000fc8000f8ec0ff */
[----:B------:R-:W-:-:S11]  /*0500*/  UISETP.NE.U32.AND UP5, UPT, UR4, 0x1, UPT ;  /* 0x000000010400788c */ /* 0x000fd6000bfa5070 */
.L_x_8:
[----:B------:R-:W3:Y:S01]  /*0510*/  SHFL.IDX PT, R0, R151, RZ, 0x1f ;  /* 0x00001fff97007589 */ /* 0x000ee200000e0000 */
[----:B------:R-:W-:-:S04]  /*0520*/  UISETP.NE.AND UP0, UPT, UR25, 0x2, UPT ;  /* 0x000000021900788c */ /* 0x000fc8000bf05270 */
[----:B------:R-:W-:Y:S02]  /*0530*/  UISETP.EQ.AND UP1, UPT, UR46, URZ, !UP0 ;  /* 0x000000ff2e00728c */ /* 0x000fe4000c722270 */
[----:B------:R-:W-:-:S04]  /*0540*/  USEL UR44, URZ, 0x1, UP0 ;  /* 0x00000001ff2c7887 */ /* 0x000fc80008000000 */
[----:B------:R-:W-:Y:S02]  /*0550*/  PLOP3.LUT P3, PT, P0, PT, UP1, 0x80, 0x8 ;  /* 0x000000000008781c */ /* 0x000fe4000076f018 */
[----:B---3--:R-:W-:-:S13]  /*0560*/  ISETP.NE.AND P1, PT, R0, RZ, PT ;  /* 0x000000ff0000720c */ /* 0x008fda0003f25270 */
[----:B------:R-:W-:Y:S05]  /*0570*/  @P1 BRA `(.L_x_9) ;  /* 0x00000000005c1947 */ /* 0x000fea0003800000 */
[----:B------:R-:W-:Y:S01]  /*0580*/  UMOV UR4, 0x400 ;  /* 0x0000040000047882 */ /* 0x000fe20000000000 */
[----:B------:R-:W-:Y:S01]  /*0590*/  UMOV UR8, 0x1 ;  /* 0x0000000100087882 */ /* 0x000fe20000000000 */
[----:B------:R-:W-:Y:S01]  /*05a0*/  UMOV UR6, 0x3 ;  /* 0x0000000300067882 */ /* 0x000fe20000000000 */
[----:B------:R-:W-:Y:S02]  /*05b0*/  ULEA UR4, UR47, UR4, 0x18 ;  /* 0x000000042f047291 */ /* 0x000fe4000f8ec0ff */
[----:B------:R-:W-:-:S04]  /*05c0*/  UIADD3 UR8, UPT, UPT, -UR8, 0x100000, URZ ;  /* 0x0010000008087890 */ /* 0x000fc8000fffe1ff */
[----:B------:R-:W-:Y:S02]  /*05d0*/  USHF.L.U32 UR9, UR8, 0xb, URZ ;  /* 0x0000000b08097899 */ /* 0x000fe400080006ff */
[----:B------:R-:W-:Y:S02]  /*05e0*/  USHF.L.U32 UR8, UR8, 0x1, URZ ;  /* 0x0000000108087899 */ /* 0x000fe400080006ff */
[----:B------:R-:W-:-:S04]  /*05f0*/  UIADD3 UR6, UPT, UPT, -UR6, 0x100000, URZ ;  /* 0x0010000006067890 */ /* 0x000fc8000fffe1ff */
[----:B------:R-:W-:Y:S02]  /*0600*/  USHF.L.U32 UR7, UR6, 0xb, URZ ;  /* 0x0000000b06077899 */ /* 0x000fe400080006ff */
[----:B------:R-:W-:Y:S01]  /*0610*/  USHF.L.U32 UR6, UR6, 0x1, URZ ;  /* 0x0000000106067899 */ /* 0x000fe200080006ff */
[----:B------:R-:W-:Y:S01]  /*0620*/  ELECT P1, URZ, PT ;  /* 0x0000000000ff782f */ /* 0x000fe20003820000 */
[----:B------:R-:W3:Y:S02]  /*0630*/  FENCE.VIEW.ASYNC.S ;  /* 0x00000000000073c6 */ /* 0x000ee40000000000 */
[----:B---3--:R3:W4:Y:S08]  /*0640*/  SYNCS.EXCH.64 URZ, [UR4], UR8 ;  /* 0x0000000804ff75b2 */ /* 0x0087300008000100 */
[----:B------:R3:W1:Y:S01]  /*0650*/  SYNCS.EXCH.64 URZ, [UR4+0x28], UR6 ;  /* 0x0000280604ff75b2 */ /* 0x0006620008000100 */
        /* <DEDUP_REMOVED lines=8> */
[----:B------:R-:W-:Y:S01]  /*06e0*/  NOP ;  /* 0x0000000000007918 */ /* 0x000fe20000000000 */
.L_x_9:
[----:B------:R-:W2:Y:S01]  /*06f0*/  SHFL.IDX PT, R0, R151, RZ, 0x1f ;  /* 0x00001fff97007589 */ /* 0x000ea200000e0000 */
[----:B------:R-:W-:Y:S01]  /*0700*/  NOP ;  /* 0x0000000000007918 */ /* 0x000fe20000000000 */
[----:B--2---:R-:W-:-:S13]  /*0710*/  ISETP.NE.AND P1, PT, R0, 0x1, PT ;  /* 0x000000010000780c */ /* 0x004fda0003f25270 */
[----:B------:R-:W-:Y:S05]  /*0720*/  @P1 BRA `(.L_x_10) ;  /* 0x0000000000541947 */ /* 0x000fea0003800000 */
[----:B---3--:R-:W-:Y:S01]  /*0730*/  UMOV UR4, 0x400 ;  /* 0x0000040000047882 */ /* 0x008fe20000000000 */
        /* <DEDUP_REMOVED lines=10> */
[----:B------:R-:W2:Y:S02]  /*07e0*/  FENCE.VIEW.ASYNC.S ;  /* 0x00000000000073c6 */ /* 0x000ea40000000000 */
[----:B--2---:R2:W3:Y:S08]  /*07f0*/  SYNCS.EXCH.64 URZ, [UR4+0x50], UR8 ;  /* 0x0000500804ff75b2 */ /* 0x0044f00008000100 */
        /* <DEDUP_REMOVED lines=8> */
.L_x_10:
[----:B------:R-:W4:Y:S01]  /*0880*/  SHFL.IDX PT, R0, R151, RZ, 0x1f ;  /* 0x00001fff97007589 */ /* 0x000f2200000e0000 */
[----:B------:R-:W-:Y:S01]  /*0890*/  NOP ;  /* 0x0000000000007918 */ /* 0x000fe20000000000 */
[----:B----4-:R-:W-:-:S13]  /*08a0*/  ISETP.NE.AND P1, PT, R0, 0x3, PT ;  /* 0x000000030000780c */ /* 0x010fda0003f25270 */
[----:B------:R-:W-:Y:S05]  /*08b0*/  @P1 BRA `(.L_x_11) ;  /* 0x00000000002c1947 */ /* 0x000fea0003800000 */
[----:B--23--:R-:W-:Y:S01]  /*08c0*/  UMOV UR6, 0x400 ;  /* 0x0000040000067882 */ /* 0x00cfe20000000000 */
[----:B------:R-:W-:Y:S01]  /*08d0*/  UMOV UR4, 0x20 ;  /* 0x0000002000047882 */ /* 0x000fe20000000000 */
[----:B------:R-:W-:Y:S02]  /*08e0*/  ULEA UR6, UR47, UR6, 0x18 ;  /* 0x000000062f067291 */ /* 0x000fe4000f8ec0ff */
[----:B------:R-:W-:-:S04]  /*08f0*/  UIADD3 UR4, UPT, UPT, -UR4, 0x100000, URZ ;  /* 0x0010000004047890 */ /* 0x000fc8000fffe1ff */
[----:B------:R-:W-:Y:S02]  /*0900*/  USHF.L.U32 UR5, UR4, 0xb, URZ ;  /* 0x0000000b04057899 */ /* 0x000fe400080006ff */
[----:B------:R-:W-:Y:S01]  /*0910*/  USHF.L.U32 UR4, UR4, 0x1, URZ ;  /* 0x0000000104047899 */ /* 0x000fe200080006ff */
[----:B------:R-:W-:Y:S01]  /*0920*/  ELECT P1, URZ, PT ;  /* 0x0000000000ff782f */ /* 0x000fe20003820000 */
[----:B------:R-:W2:Y:S10]  /*0930*/  FENCE.VIEW.ASYNC.S ;  /* 0x00000000000073c6 */ /* 0x000eb40000000000 */
[----:B--2---:R4:W2:Y:S01]  /*0940*/  SYNCS.EXCH.64 URZ, [UR6+0x90], UR4 ;  /* 0x0000900406ff75b2 */ /* 0x0048a20008000100 */
[----:B------:R4:W3:Y:S02]  /*0950*/  SYNCS.EXCH.64 URZ, [UR6+0x98], UR4 ;  /* 0x0000980406ff75b2 */ /* 0x0008e40008000100 */
[----:B----4-:R-:W-:Y:S01]  /*0960*/  NOP ;  /* 0x0000000000007918 */ /* 0x010fe20000000000 */
.L_x_11:
[----:B------:R-:W4:Y:S01]  /*0970*/  SHFL.IDX PT, R0, R151, RZ, 0x1f ;  /* 0x00001fff97007589 */ /* 0x000f2200000e0000 */
[----:B------:R-:W-:Y:S01]  /*0980*/  NOP ;  /* 0x0000000000007918 */ /* 0x000fe20000000000 */
[----:B----4-:R-:W-:-:S13]  /*0990*/  ISETP.NE.AND P1, PT, R0, 0x4, PT ;  /* 0x000000040000780c */ /* 0x010fda0003f25270 */
[----:B------:R-:W-:Y:S05]  /*09a0*/  @P1 BRA `(.L_x_12) ;  /* 0x0000000000481947 */ /* 0x000fea0003800000 */
[----:B--23--:R-:W-:Y:S01]  /*09b0*/  UMOV UR4, 0x720 ;  /* 0x0000072000047882 */ /* 0x00cfe20000000000 */
[----:B------:R-:W-:Y:S01]  /*09c0*/  UMOV UR6, 0x400 ;  /* 0x0000040000067882 */ /* 0x000fe20000000000 */
[----:B------:R-:W-:Y:S01]  /*09d0*/  USEL UR4, UR4, 0x620, UP5 ;  /* 0x0000062004047887 */ /* 0x000fe2000a800000 */
        /* <DEDUP_REMOVED lines=10> */
[----:B--2---:R4:W2:Y:S08]  /*0a80*/  SYNCS.EXCH.64 URZ, [UR6+0xa0], UR8 ;  /* 0x0000a00806ff75b2 */ /* 0x0048b00008000100 */
[----:B------:R4:W3:Y:S01]  /*0a90*/  SYNCS.EXCH.64 URZ, [UR6+0xb0], UR4 ;  /* 0x0000b00406ff75b2 */ /* 0x0008e20008000100 */
[----:B------:R4:W1:Y:S01]  /*0aa0*/  SYNCS.EXCH.64 URZ, [UR6+0xa8], UR8 ;  /* 0x0000a80806ff75b2 */ /* 0x0008620008000100 */
[----:B------:R4:W1:Y:S02]  /*0ab0*/  SYNCS.EXCH.64 URZ, [UR6+0xb8], UR4 ;  /* 0x0000b80406ff75b2 */ /* 0x0008640008000100 */
[----:B----4-:R-:W-:Y:S01]  /*0ac0*/  NOP ;  /* 0x0000000000007918 */ /* 0x010fe20000000000 */
.L_x_12:
[----:B------:R-:W4:Y:S01]  /*0ad0*/  SHFL.IDX PT, R0, R151, RZ, 0x1f ;  /* 0x00001fff97007589 */ /* 0x000f2200000e0000 */
[----:B------:R-:W-:Y:S01]  /*0ae0*/  NOP ;  /* 0x0000000000007918 */ /* 0x000fe20000000000 */
[----:B----4-:R-:W-:-:S13]  /*0af0*/  ISETP.NE.AND P1, PT, R0, 0x5, PT ;  /* 0x000000050000780c */ /* 0x010fda0003f25270 */
[----:B------:R-:W-:Y:S05]  /*0b00*/  @P1 BRA `(.L_x_13) ;  /* 0x0000000000441947 */ /* 0x000fea0003800000 */
[----:B--23--:R-:W-:Y:S01]  /*0b10*/  UMOV UR4, 0x400 ;  /* 0x0000040000047882 */ /* 0x00cfe20000000000 */
        /* <DEDUP_REMOVED lines=16> */
.L_x_13:
[----:B------:R-:W4:Y:S01]  /*0c20*/  SHFL.IDX PT, R0, R151, RZ, 0x1f ;  /* 0x00001fff97007589 */ /* 0x000f2200000e0000 */
[----:B------:R-:W-:Y:S01]  /*0c30*/  ISETP.NE.OR P0, PT, RZ, UR25, !P0 ;  /* 0x00000019ff007c0c */ /* 0x000fe2000c705670 */
        /* <DEDUP_REMOVED lines=12> */
[----:B------:R4:W3:Y:S01]  /*0d00*/  SYNCS.EXCH.64 URZ, [UR4+0xf0], UR6 ;  /* 0x0000f00604ff75b2 */ /* 0x0008e20008000100 */
[----:B------:R4:W1:Y:S01]  /*0d10*/  SYNCS.EXCH.64 URZ, [UR4+0xe8], UR6 ;  /* 0x0000e80604ff75b2 */ /* 0x0008620008000100 */
[----:B------:R4:W1:Y:S02]  /*0d20*/  SYNCS.EXCH.64 URZ, [UR4+0xf8], UR6 ;  /* 0x0000f80604ff75b2 */ /* 0x0008640008000100 */
[----:B----4-:R-:W-:Y:S01]  /*0d30*/  NOP ;  /* 0x0000000000007918 */ /* 0x010fe20000000000 */
.L_x_14:
[----:B------:R-:W-:Y:S01]  /*0d40*/  VOTEU.ALL UP0, P0 ;  /* 0x0000000000ff7886 */ /* 0x000fe20000000000 */
[----:B--23--:R-:W-:Y:S01]  /*0d50*/  UMOV UR4, 0x20 ;  /* 0x0000002000047882 */ /* 0x00cfe20000000000 */
[----:B------:R-:W2:Y:S01]  /*0d60*/  LDCU UR33, c[0x0][0x36c] ;  /* 0x00006d80ff2177ac */ /* 0x000ea20008000800 */
[----:B------:R-:W-:Y:S01]  /*0d70*/  NOP ;  /* 0x0000000000007918 */ /* 0x000fe20000000000 */
[----:B------:R-:W-:Y:S01]  /*0d80*/  LOP3.LUT R0, R166, 0x1f, RZ, 0xc0, !PT ;  /* 0x0000001fa6007812 */ /* 0x000fe200078ec0ff */
[----:B------:R-:W-:Y:S01]  /*0d90*/  @!UP0 UMOV UR6, 0x400 ;  /* 0x0000040000068882 */ /* 0x000fe20000000000 */
[----:B------:R-:W-:-:S04]  /*0da0*/  @!UP0 UIADD3 UR4, UPT, UPT, -UR4, 0x100000, URZ ;  /* 0x0010000004048890 */ /* 0x000fc8000fffe1ff */
[----:B------:R-:W-:Y:S02]  /*0db0*/  @!UP0 USHF.L.U32 UR5, UR4, 0xb, URZ ;  /* 0x0000000b04058899 */ /* 0x000fe400080006ff */
[----:B------:R-:W-:Y:S02]  /*0dc0*/  @!UP0 USHF.L.U32 UR4, UR4, 0x1, URZ ;  /* 0x0000000104048899 */ /* 0x000fe400080006ff */
[----:B------:R-:W-:Y:S01]  /*0dd0*/  @!UP0 ULEA UR6, UR47, UR6, 0x18 ;  /* 0x000000062f068291 */ /* 0x000fe2000f8ec0ff */
[----:B------:R-:W-:Y:S01]  /*0de0*/  VOTEU.ALL UP0, P0 ;  /* 0x0000000000ff7886 */ /* 0x000fe20000000000 */
[----:B------:R-:W-:Y:S02]  /*0df0*/  UISETP.NE.AND UP6, UPT, UR25, URZ, UPT ;  /* 0x000000ff1900728c */ /* 0x000fe4000bfc5270 */
[----:B--2---:R-:W-:Y:S01]  /*0e00*/  UISETP.EQ.U32.AND UP1, UPT, UR33, 0x1, UPT ;  /* 0x000000012100788c */ /* 0x004fe2000bf22070 */
[----:B------:R-:W2:Y:S07]  /*0e10*/  FENCE.VIEW.ASYNC.S ;  /* 0x00000000000073c6 */ /* 0x000eae0000000000 */
[----:B--2---:R2:W3:Y:S01]  /*0e20*/  @!UP0 SYNCS.EXCH.64 URZ, [UR6+0x100], UR4 ;  /* 0x0001000406ff85b2 */ /* 0x0044e20008000100 */
[----:B------:R-:W-:Y:S05]  /*0e30*/  BRA.U !UP1, `(.L_x_15) ;  /* 0x0000000109087547 */ /* 0x000fea000b800000 */
[----:B-1-3--:R-:W-:Y:S01]  /*0e40*/  UCGABAR_ARV ;  /* 0x00000000000079c7 */ /* 0x00afe20008000000 */
[----:B------:R-:W-:Y:S05]  /*0e50*/  BRA `(.L_x_16) ;  /* 0x0000000000047947 */ /* 0x000fea0003800000 */
.L_x_15:
[----:B-1-3--:R-:W-:Y:S01]  /*0e60*/  NOP ;  /* 0x0000000000007918 */ /* 0x00afe20000000000 */
.L_x_16:
[----:B------:R-:W1:Y:S01]  /*0e70*/  S2UR UR20, SR_CTAID.Y ;  /* 0x00000000001479c3 */ /* 0x000e620000002600 */
[----:B------:R-:W-:-:S05]  /*0e80*/  CS2R.32 R152, SR_CgaSize ;  /* 0x0000000000987805 */ /* 0x000fca0000008a00 */
[----:B------:R-:W-:-:S05]  /*0e90*/  IMAD R152, R152, -0xa0, RZ ;  /* 0xffffff6098987824 */ /* 0x000fca00078e02ff */
[----:B--2---:R-:W-:-:S14]  /*0ea0*/  R2UR UR4, R152 ;  /* 0x00000000980472ca */ /* 0x004fdc00000e0000 */
[----:B------:R-:W2:Y:S01]  /*0eb0*/  LDCU UR4, c[0x0][UR4+0x2b4] ;  /* 0x00005680040477ac */ /* 0x000ea20008000800 */
[----:B------:R-:W-:-:S05]  /*0ec0*/  CS2R.32 R152, SR_CgaSize ;  /* 0x0000000000987805 */ /* 0x000fca0000008a00 */
[----:B------:R-:W-:-:S05]  /*0ed0*/  IMAD R152, R152, -0xa0, RZ ;  /* 0xffffff6098987824 */ /* 0x000fca00078e02ff */
[----:B------:R-:W-:-:S14]  /*0ee0*/  R2UR UR5, R152 ;  /* 0x00000000980572ca */ /* 0x000fdc00000e0000 */
[----:B------:R-:W3:Y:S01]  /*0ef0*/  LDCU UR5, c[0x0][UR5+0x2b0] ;  /* 0x00005600050577ac */ /* 0x000ee20008000800 */
[----:B------:R-:W4:Y:S01]  /*0f00*/  S2UR UR31, SR_CTAID.X ;  /* 0x00000000001f79c3 */ /* 0x000f220000002500 */
[----:B------:R-:W-:-:S05]  /*0f10*/  CS2R.32 R152, SR_CgaSize ;  /* 0x0000000000987805 */ /* 0x000fca0000008a00 */
[----:B------:R-:W-:-:S05]  /*0f20*/  IMAD R152, R152, -0xa0, RZ ;  /* 0xffffff6098987824 */ /* 0x000fca00078e02ff */
[----:B------:R-:W-:-:S14]  /*0f30*/  R2UR UR8, R152 ;  /* 0x00000000980872ca */ /* 0x000fdc00000e0000 */
[----:B------:R-:W3:Y:S01]  /*0f40*/  LDCU UR8, c[0x0][UR8+0x2a4] ;  /* 0x00005480080877ac */ /* 0x000ee20008000800 */
[----:B------:R-:W-:-:S05]  /*0f50*/  CS2R.32 R152, SR_CgaSize ;  /* 0x0000000000987805 */ /* 0x000fca0000008a00 */
[----:B------:R-:W-:-:S05]  /*0f60*/  IMAD R152, R152, -0xa0, RZ ;  /* 0xffffff6098987824 */ /* 0x000fca00078e02ff */
[----:B------:R-:W-:-:S14]  /*0f70*/  R2UR UR63, R152 ;  /* 0x00000000983f72ca */ /* 0x000fdc00000e0000 */
[----:B------:R-:W3:Y:S01]  /*0f80*/  LDCU UR63, c[0x0][UR63+0x2a0] ;  /* 0x000054003f3f77ac */ /* 0x000ee20008000800 */
[----:B------:R-:W-:Y:S02]  /*0f90*/  USHF.R.U32.HI UR12, URZ, 0x1, UR47 ;  /* 0x00000001ff0c7899 */ /* 0x000fe4000801162f */
[----:B------:R-:W-:Y:S02]  /*0fa0*/  USHF.R.U32.HI UR11, URZ, 0x2, UR47 ;  /* 0x00000002ff0b7899 */ /* 0x000fe4000801162f */
[----:B------:R-:W-:Y:S02]  /*0fb0*/  USHF.L.U32 UR27, UR47, 0xa, URZ ;  /* 0x0000000a2f1b7899 */ /* 0x000fe400080006ff */
[----:B------:R-:W-:Y:S01]  /*0fc0*/  USHF.L.U32 UR26, UR47, 0xb, URZ ;  /* 0x0000000b2f1a7899 */ /* 0x000fe200080006ff */
[----:B-1----:R-:W-:Y:S01]  /*0fd0*/  I2FP.F32.U32 R2, UR20 ;  /* 0x0000001400027c45 */ /* 0x002fe20008201000 */
[----:B------:R-:W1:Y:S04]  /*0fe0*/  LDCU UR28, c[0x0][0xb24] ;  /* 0x00016480ff1c77ac */ /* 0x000e680008000800 */
[----:B--2---:R-:W-:Y:S01]  /*0ff0*/  FMUL R2, R2, UR4 ;  /* 0x0000000402027c20 */ /* 0x004fe20008400000 */
[----:B------:R-:W-:Y:S01]  /*1000*/  ULOP3.LUT UR4, UR46, 0x4, UR47, 0xf8, !UPT ;  /* 0x000000042e047892 */ /* 0x000fe2000f8ef82f */
[----:B----4-:R-:W-:Y:S01]  /*1010*/  I2FP.F32.U32 R3, UR31 ;  /* 0x0000001f00037c45 */ /* 0x010fe20008201000 */
[----:B------:R-:W2:Y:S03]  /*1020*/  LDCU UR42, c[0x0][0xb24] ;  /* 0x00016480ff2a77ac */ /* 0x000ea60008000800 */
[----:B------:R-:W4:Y:S01]  /*1030*/  F2I.U32.TRUNC.NTZ R2, R2 ;  /* 0x0000000200027305 */ /* 0x000f22000020f000 */
[----:B---3--:R-:W-:Y:S01]  /*1040*/  FMUL R3, R3, UR5 ;  /* 0x0000000503037c20 */ /* 0x008fe20008400000 */
[----:B------:R-:W-:-:S02]  /*1050*/  UISETP.GT.U32.AND UP0, UPT, UR4, 0xffff, UPT ;  /* 0x0000ffff0400788c */ /* 0x000fc4000bf04070 */
[----:B------:R-:W-:Y:S02]  /*1060*/  ULOP3.LUT UR5, UR47, 0x3, URZ, 0xc0, !UPT ;  /* 0x000000032f057892 */ /* 0x000fe4000f8ec0ff */
[----:B------:R-:W-:Y:S02]  /*1070*/  USEL UR21, UR4, 0xffff, !UP0 ;  /* 0x0000ffff04157887 */ /* 0x000fe4000c000000 */
[----:B------:R-:W3:Y:S01]  /*1080*/  F2I.U32.TRUNC.NTZ R3, R3 ;  /* 0x0000000300037305 */ /* 0x000ee2000020f000 */
[----:B------:R-:W-:Y:S01]  /*1090*/  UISETP.GT.U32.AND UP1, UPT, UR5, 0xffff, UPT ;  /* 0x0000ffff0500788c */ /* 0x000fe2000bf24070 */
[----:B------:R-:W1:Y:S01]  /*10a0*/  LDCU UR32, c[0x0][0xb30] ;  /* 0x00016600ff2077ac */ /* 0x000e620008000800 */
[----:B----4-:R-:W-:Y:S02]  /*10b0*/  R2UR UR7, R2 ;  /* 0x00000000020772ca */ /* 0x010fe400000e0000 */
[----:B------:R-:W-:Y:S01]  /*10c0*/  USEL UR24, UR5, 0xffff, !UP1 ;  /* 0x0000ffff05187887 */ /* 0x000fe2000c800000 */
[----:B------:R-:W-:Y:S01]  /*10d0*/  PRMT R2, RZ, 0x7610, R2 ;  /* 0x00007610ff027816 */ /* 0x000fe20000000002 */
[----:B------:R-:W-:Y:S01]  /*10e0*/  UMOV UR13, 0x11 ;  /* 0x00000011000d7882 */ /* 0x000fe20000000000 */
[----:B------:R-:W-:Y:S01]  /*10f0*/  UMOV UR14, 0x5 ;  /* 0x00000005000e7882 */ /* 0x000fe20000000000 */
[----:B---3--:R-:W-:-:S02]  /*1100*/  R2UR UR6, R3 ;  /* 0x00000000030672ca */ /* 0x008fc400000e0000 */
[----:B------:R-:W-:-:S05]  /*1110*/  PRMT R3, RZ, 0x7610, R3 ;  /* 0x00007610ff037816 */ /* 0x000fca0000000003 */
[----:B------:R-:W-:-:S04]  /*1120*/  UIADD3 UR4, UPT, UPT, -UR7, URZ, URZ ;  /* 0x000000ff07047290 */ /* 0x000fc8000fffe1ff */
[----:B------:R-:W-:Y:S02]  /*1130*/  UIMAD UR4, UR8, UR4, UR20 ;  /* 0x00000004080472a4 */ /* 0x000fe4000f8e0214 */
[----:B------:R-:W-:-:S04]  /*1140*/  UIADD3 UR5, UPT, UPT, -UR6, URZ, URZ ;  /* 0x000000ff06057290 */ /* 0x000fc8000fffe1ff */
[----:B------:R-:W-:Y:S01]  /*1150*/  IMAD.U32 R152, RZ, RZ, UR4 ;  /* 0x00000004ff987e24 */ /* 0x000fe2000f8e00ff */
[----:B------:R-:W-:Y:S01]  /*1160*/  UIMAD UR63, UR63, UR5, UR31 ;  /* 0x000000053f3f72a4 */ /* 0x000fe2000f8e021f */
[----:B-12---:R-:W-:Y:S11]  /*1170*/  BRA.U UP6, `(.L_x_17) ;  /* 0x0000000106687547 */ /* 0x006ff6000b800000 */
[----:B------:R-:W-:Y:S01]  /*1180*/  R2UR UR15, R152 ;  /* 0x00000000980f72ca */ /* 0x000fe200000e0000 */
[----:B------:R-:W-:Y:S02]  /*1190*/  ULOP3.LUT UR4, UR63, 0x2, URZ, 0x3c, !UPT ;  /* 0x000000023f047892 */ /* 0x000fe4000f8e3cff */
[----:B------:R-:W-:-:S10]  /*11a0*/  ULOP3.LUT UR10, UR63, 0xfffffffe, URZ, 0xc0, !UPT ;  /* 0xfffffffe3f0a7892 */ /* 0x000fd4000f8ec0ff */
[----:B------:R-:W-:Y:S02]  /*11b0*/  UISETP.NE.AND UP0, UPT, UR15, URZ, UPT ;  /* 0x000000ff0f00728c */ /* 0x000fe4000bf05270 */
[----:B------:R-:W-:Y:S02]  /*11c0*/  UISETP.NE.AND UP2, UPT, UR15, 0x1, UPT ;  /* 0x000000010f00788c */ /* 0x000fe4000bf45270 */
[----:B------:R-:W-:Y:S02]  /*11d0*/  UISETP.GT.U32.AND UP4, UPT, UR63, 0x1, UP0 ;  /* 0x000000013f00788c */ /* 0x000fe40008784070 */
[----:B------:R-:W-:Y:S02]  /*11e0*/  UISETP.GT.U32.AND UP3, UPT, UR63, 0x1, UP2 ;  /* 0x000000013f00788c */ /* 0x000fe40009764070 */
[----:B------:R-:W-:Y:S02]  /*11f0*/  UISETP.GT.U32.AND UP1, UPT, UR4, 0x1, UP0 ;  /* 0x000000010400788c */ /* 0x000fe40008724070 */
[----:B------:R-:W-:-:S02]  /*1200*/  UISETP.GT.U32.AND UP0, UPT, UR4, 0x1, UP2 ;  /* 0x000000010400788c */ /* 0x000fc40009704070 */
[----:B------:R-:W-:Y:S02]  /*1210*/  USEL UR6, URZ, 0x1, UP4 ;  /* 0x00000001ff067887 */ /* 0x000fe4000a000000 */
[----:B------:R-:W-:Y:S02]  /*1220*/  USEL UR5, URZ, 0x10, UP3 ;  /* 0x00000010ff057887 */ /* 0x000fe40009800000 */
[----:B------:R-:W-:Y:S02]  /*1230*/  USEL UR4, URZ, 0x2, UP4 ;  /* 0x00000002ff047887 */ /* 0x000fe4000a000000 */
[----:B------:R-:W-:Y:S02]  /*1240*/  USEL UR9, URZ, 0x20, UP3 ;  /* 0x00000020ff097887 */ /* 0x000fe40009800000 */
[----:B------:R-:W-:Y:S02]  /*1250*/  USEL UR8, URZ, 0x4, UP1 ;  /* 0x00000004ff087887 */ /* 0x000fe40008800000 */
[----:B------:R-:W-:-:S02]  /*1260*/  UIADD3 UR4, UPT, UPT, UR4, UR5, UR6 ;  /* 0x0000000504047290 */ /* 0x000fc4000fffe006 */
[----:B------:R-:W-:Y:S02]  /*1270*/  USEL UR6, URZ, 0x8, UP1 ;  /* 0x00000008ff067887 */ /* 0x000fe40008800000 */
[----:B------:R-:W-:Y:S02]  /*1280*/  USEL UR7, URZ, 0x40, UP0 ;  /* 0x00000040ff077887 */ /* 0x000fe40008000000 */
[----:B------:R-:W-:Y:S02]  /*1290*/  UIADD3 UR5, UPT, UPT, UR8, UR9, UR4 ;  /* 0x0000000908057290 */ /* 0x000fe4000fffe004 */
[----:B------:R-:W-:Y:S02]  /*12a0*/  ULEA UR4, UR15, UR10, 0x2 ;  /* 0x0000000a0f047291 */ /* 0x000fe4000f8e10ff */
[----:B------:R-:W-:Y:S02]  /*12b0*/  USEL UR8, URZ, 0x80, UP0 ;  /* 0x00000080ff087887 */ /* 0x000fe40008000000 */
[----:B------:R-:W-:-:S03]  /*12c0*/  UIADD3 UR5, UPT, UPT, UR6, UR7, UR5 ;  /* 0x0000000706057290 */ /* 0x000fc6000fffe005 */
[----:B------:R-:W-:Y:S01]  /*12d0*/  UMOV UR6, 0x3 ;  /* 0x0000000300067882 */ /* 0x000fe20000000000 */
[----:B------:R-:W-:Y:S02]  /*12e0*/  UIADD3 UR5, UPT, UPT, UR5, UR8, URZ ;  /* 0x0000000805057290 */ /* 0x000fe4000fffe0ff */
[----:B------:R-:W-:-:S04]  /*12f0*/  USHF.L.U32 UR4, UR6, UR4, URZ ;  /* 0x0000000406047299 */ /* 0x000fc800080006ff */
[----:B------:R-:W-:Y:S02]  /*1300*/  MOV R3, UR5 ;  /* 0x0000000500037c02 */ /* 0x000fe40008000f00 */
[----:B------:R-:W-:-:S07]  /*1310*/  IMAD.U32 R2, RZ, RZ, UR4 ;  /* 0x00000004ff027e24 */ /* 0x000fce000f8e00ff */
.L_x_17:
[----:B------:R-:W1:Y:S01]  /*1320*/  S2UR UR36, SR_CTAID.Z ;  /* 0x00000000002479c3 */ /* 0x000e620000002700 */
[----:B------:R-:W-:Y:S02]  /*1330*/  UISETP.GE.AND UP0, UPT, UR28, 0x1, UPT ;  /* 0x000000011c00788c */ /* 0x000fe4000bf06270 */
[----:B------:R-:W-:Y:S02]  /*1340*/  ULOP3.LUT UR24, UR24, 0xffff, URZ, 0xc0, !UPT ;  /* 0x0000ffff18187892 */ /* 0x000fe4000f8ec0ff */
[----:B------:R-:W-:Y:S02]  /*1350*/  ULOP3.LUT UR21, UR21, 0xffff, URZ, 0xc0, !UPT ;  /* 0x0000ffff15157892 */ /* 0x000fe4000f8ec0ff */
[----:B------:R-:W-:Y:S02]  /*1360*/  UISETP.NE.AND UP3, UPT, UR25, 0x2, UPT ;  /* 0x000000021900788c */ /* 0x000fe4000bf65270 */
[----:B------:R-:W-:Y:S02]  /*1370*/  ULOP3.LUT UR48, UR12, 0x1, URZ, 0xc0, !UPT ;  /* 0x000000010c307892 */ /* 0x000fe4000f8ec0ff */
[----:B------:R-:W-:-:S02]  /*1380*/  ULOP3.LUT UR29, UR11, 0x1, URZ, 0xc0, !UPT ;  /* 0x000000010b1d7892 */ /* 0x000fc4000f8ec0ff */
[----:B------:R-:W-:Y:S02]  /*1390*/  ULOP3.LUT UR27, UR27, 0x1000, URZ, 0xc0, !UPT ;  /* 0x000010001b1b7892 */ /* 0x000fe4000f8ec0ff */
[----:B------:R-:W-:Y:S02]  /*13a0*/  ULOP3.LUT UR26, UR26, 0x1000, URZ, 0xc0, !UPT ;  /* 0x000010001a1a7892 */ /* 0x000fe4000f8ec0ff */
[----:B------:R-:W-:Y:S02]  /*13b0*/  USHF.L.U32 UR24, UR13, UR24, URZ ;  /* 0x000000180d187299 */ /* 0x000fe400080006ff */
[----:B------:R-:W-:Y:S01]  /*13c0*/  USHF.L.U32 UR21, UR14, UR21, URZ ;  /* 0x000000150e157299 */ /* 0x000fe200080006ff */
[----:B------:R-:W-:Y:S01]  /*13d0*/  UMOV UR16, UR31 ;  /* 0x0000001f00107c82 */ /* 0x000fe20008000000 */
[----:B------:R-:W-:Y:S10]  /*13e0*/  BRA.U !UP0, `(.L_x_18) ;  /* 0x0000000108d47547 */ /* 0x000ff4000b800000 */
[----:B------:R-:W2:Y:S01]  /*13f0*/  LDCU.128 UR12, c[0x0][0xb10] ;  /* 0x00016200ff0c77ac */ /* 0x000ea20008000c00 */
[----:B------:R-:W3:Y:S01]  /*1400*/  LDCU UR6, c[0x0][0x370] ;  /* 0x00006e00ff0677ac */ /* 0x000ee20008000800 */
[----:B------:R-:W4:Y:S01]  /*1410*/  LDCU UR5, c[0x0][0x374] ;  /* 0x00006e80ff0577ac */ /* 0x000f220008000800 */
[----:B------:R-:W1:Y:S01]  /*1420*/  LDCU UR30, c[0x0][0xb0c] ;  /* 0x00016180ff1e77ac */ /* 0x000e620008000800 */
[----:B------:R-:W1:Y:S01]  /*1430*/  LDCU UR4, c[0x0][0xb20] ;  /* 0x00016400ff0477ac */ /* 0x000e620008000800 */
[----:B------:R-:W1:Y:S01]  /*1440*/  LDCU.64 UR8, c[0x0][0xb28] ;  /* 0x00016500ff0877ac */ /* 0x000e620008000a00 */
[----:B--2---:R-:W-:Y:S02]  /*1450*/  UISETP.NE.AND UP0, UPT, UR14, 0x1, UPT ;  /* 0x000000010e00788c */ /* 0x004fe4000bf05270 */
[----:B----4-:R-:W-:Y:S02]  /*1460*/  UIMAD.WIDE.U32 UR10, UR5, UR15, URZ ;  /* 0x0000000f050a72a5 */ /* 0x010fe4000f8e00ff */
[----:B---3--:R-:W-:-:S02]  /*1470*/  UIMAD.WIDE.U32 UR18, UR6, UR12, URZ ;  /* 0x0000000c061272a5 */ /* 0x008fc4000f8e00ff */
[----:B-1----:R-:W-:Y:S02]  /*1480*/  UISETP.NE.AND UP1, UPT, UR30, 0x1, UPT ;  /* 0x000000011e00788c */ /* 0x002fe4000bf25270 */
[----:B------:R-:W-:Y:S01]  /*1490*/  UISETP.NE.AND UP2, UPT, UR28, 0x1, UPT ;  /* 0x000000011c00788c */ /* 0x000fe2000bf45270 */
[----:B------:R-:W-:Y:S02]  /*14a0*/  UMOV UR10, UR11 ;  /* 0x0000000b000a7c82 */ /* 0x000fe40008000000 */
[----:B------:R-:W-:Y:S01]  /*14b0*/  UMOV UR18, UR19 ;  /* 0x0000001300127c82 */ /* 0x000fe20008000000 */
[----:B------:R-:W-:Y:S02]  /*14c0*/  @UP0 USHF.R.U32.HI UR5, URZ, UR4, UR10 ;  /* 0x00000004ff050299 */ /* 0x000fe4000801160a */
[----:B------:R-:W-:Y:S02]  /*14d0*/  UIMAD.WIDE.U32 UR22, UR20, UR15, URZ ;  /* 0x0000000f141672a5 */ /* 0x000fe4000f8e00ff */
[----:B------:R-:W-:-:S02]  /*14e0*/  UIMAD.WIDE.U32 UR10, UR5, UR8, URZ ;  /* 0x00000008050a72a5 */ /* 0x000fc4000f8e00ff */
[----:B------:R-:W-:Y:S02]  /*14f0*/  @UP1 USHF.R.U32.HI UR6, URZ, UR13, UR18 ;  /* 0x0000000dff061299 */ /* 0x000fe40008011612 */
[----:B------:R-:W-:Y:S02]  /*1500*/  UIMAD.WIDE.U32 UR16, UR31, UR12, URZ ;  /* 0x0000000c1f1072a5 */ /* 0x000fe4000f8e00ff */
[----:B------:R-:W-:Y:S01]  /*1510*/  UIMAD.WIDE.U32 UR18, UR6, UR8, URZ ;  /* 0x00000008061272a5 */ /* 0x000fe2000f8e00ff */
[----:B------:R-:W-:Y:S01]  /*1520*/  UMOV UR22, UR23 ;  /* 0x0000001700167c82 */ /* 0x000fe20008000000 */
[----:B------:R-:W-:Y:S01]  /*1530*/  UMOV UR10, UR11 ;  /* 0x0000000b000a7c82 */ /* 0x000fe20008000000 */
[----:B------:R-:W-:Y:S02]  /*1540*/  USHF.R.U32.HI UR22, URZ, UR4, UR22 ;  /* 0x00000004ff167299 */ /* 0x000fe40008011616 */
[----:B------:R-:W-:Y:S02]  /*1550*/  @UP2 USHF.R.U32.HI UR5, URZ, UR9, UR10 ;  /* 0x00000009ff052299 */ /* 0x000fe4000801160a */
[----:B------:R-:W-:Y:S01]  /*1560*/  UMOV UR7, UR19 ;  /* 0x0000001300077c82 */ /* 0x000fe20008000000 */
[----:B------:R-:W-:Y:S01]  /*1570*/  UMOV UR16, UR17 ;  /* 0x0000001100107c82 */ /* 0x000fe20008000000 */
[----:B------:R-:W-:-:S02]  /*1580*/  @UP2 USHF.R.U32.HI UR6, URZ, UR9, UR7 ;  /* 0x00000009ff062299 */ /* 0x000fc40008011607 */
[----:B------:R-:W-:Y:S02]  /*1590*/  USHF.R.U32.HI UR16, URZ, UR13, UR16 ;  /* 0x0000000dff107299 */ /* 0x000fe40008011610 */
[----:B------:R-:W-:Y:S02]  /*15a0*/  USEL UR4, UR20, UR22, !UP0 ;  /* 0x0000001614047287 */ /* 0x000fe4000c000000 */
[----:B------:R-:W-:Y:S02]  /*15b0*/  UIMAD UR7, UR5, UR28, URZ ;  /* 0x0000001c050772a4 */ /* 0x000fe4000f8e02ff */
[----:B------:R-:W-:Y:S02]  /*15c0*/  USEL UR5, UR31, UR16, !UP1 ;  /* 0x000000101f057287 */ /* 0x000fe4000c800000 */
[----:B------:R-:W-:Y:S02]  /*15d0*/  UIMAD UR12, UR6, UR28, URZ ;  /* 0x0000001c060c72a4 */ /* 0x000fe4000f8e02ff */
[----:B------:R-:W-:-:S02]  /*15e0*/  UISETP.GE.AND UP0, UPT, UR4, UR7, UPT ;  /* 0x000000070400728c */ /* 0x000fc4000bf06270 */
[----:B------:R-:W-:Y:S02]  /*15f0*/  UIMAD.WIDE.U32 UR10, UR4, UR8, URZ ;  /* 0x00000008040a72a5 */ /* 0x000fe4000f8e00ff */
[----:B------:R-:W-:Y:S02]  /*1600*/  UISETP.GE.OR UP0, UPT, UR5, UR12, UP0 ;  /* 0x0000000c0500728c */ /* 0x000fe40008706670 */
[----:B------:R-:W-:Y:S02]  /*1610*/  UIMAD.WIDE.U32 UR12, UR5, UR8, URZ ;  /* 0x00000008050c72a5 */ /* 0x000fe4000f8e00ff */
[----:B------:R-:W-:Y:S01]  /*1620*/  UIADD3 UR10, UPT, UPT, -UR4, URZ, URZ ;  /* 0x000000ff040a7290 */ /* 0x000fe2000fffe1ff */
[----:B------:R-:W-:Y:S01]  /*1630*/  UMOV UR8, UR11 ;  /* 0x0000000b00087c82 */ /* 0x000fe20008000000 */
[----:B------:R-:W-:Y:S02]  /*1640*/  UIADD3 UR16, UPT, UPT, -UR5, URZ, URZ ;  /* 0x000000ff05107290 */ /* 0x000fe4000fffe1ff */
[----:B------:R-:W-:-:S03]  /*1650*/  USHF.R.U32.HI UR8, URZ, UR9, UR8 ;  /* 0x00000009ff087299 */ /* 0x000fc60008011608 */
[----:B------:R-:W-:Y:S01]  /*1660*/  @!UP0 UMOV UR7, UR13 ;  /* 0x0000000d00078c82 */ /* 0x000fe20008000000 */
[----:B------:R-:W-:Y:S02]  /*1670*/  UIMAD UR20, UR14, UR10, UR20 ;  /* 0x0000000a0e1472a4 */ /* 0x000fe4000f8e0214 */
[----:B------:R-:W-:Y:S02]  /*1680*/  USEL UR8, UR4, UR8, !UP2 ;  /* 0x0000000804087287 */ /* 0x000fe4000d000000 */
[----:B------:R-:W-:Y:S02]  /*1690*/  @!UP0 USHF.R.U32.HI UR7, URZ, UR9, UR7 ;  /* 0x00000009ff078299 */ /* 0x000fe40008011607 */
[----:B------:R-:W-:Y:S02]  /*16a0*/  UIADD3 UR9, UPT, UPT, -UR8, URZ, URZ ;  /* 0x000000ff08097290 */ /* 0x000fe4000fffe1ff */
[----:B------:R-:W-:Y:S02]  /*16b0*/  @!UP0 USEL UR7, UR5, UR7, !UP2 ;  /* 0x0000000705078287 */ /* 0x000fe4000d000000 */
[----:B------:R-:W-:-:S02]  /*16c0*/  UIMAD UR9, UR28, UR9, UR4 ;  /* 0x000000091c0972a4 */ /* 0x000fc4000f8e0204 */
[----:B------:R-:W-:Y:S02]  /*16d0*/  @!UP0 UIADD3 UR8, UPT, UPT, UR8, -UR7, URZ ;  /* 0x8000000708088290 */ /* 0x000fe4000fffe0ff */
[----:B------:R-:W-:Y:S02]  /*16e0*/  @!UP0 UIMAD UR6, UR9, UR6, UR7 ;  /* 0x00000006090682a4 */ /* 0x000fe4000f8e0207 */
[----:B------:R-:W-:Y:S02]  /*16f0*/  @!UP0 UIMAD UR4, UR8, UR28, UR5 ;  /* 0x0000001c080482a4 */ /* 0x000fe4000f8e0205 */
[----:B------:R-:W-:Y:S02]  /*1700*/  UIMAD UR16, UR30, UR16, UR31 ;  /* 0x000000101e1072a4 */ /* 0x000fe4000f8e021f */
[----:B------:R-:W-:Y:S01]  /*1710*/  UIMAD UR20, UR4, UR14, UR20 ;  /* 0x0000000e041472a4 */ /* 0x000fe2000f8e0214 */
[----:B------:R-:W-:Y:S02]  /*1720*/  @!UP0 UMOV UR5, UR6 ;  /* 0x0000000600058c82 */ /* 0x000fe40008000000 */
[----:B------:R-:W-:-:S12]  /*1730*/  UIMAD UR16, UR5, UR30, UR16 ;  /* 0x0000001e051072a4 */ /* 0x000fd8000f8e0210 */
.L_x_18:
[----:B------:R-:W-:-:S09]  /*1740*/  UISETP.NE.AND UP0, UPT, UR32, 0x1, UPT ;  /* 0x000000012000788c */ /* 0x000fd2000bf05270 */
[----:B------:R-:W-:Y:S05]  /*1750*/  BRA.U UP0, `(.L_x_19) ;  /* 0x0000000100447547 */ /* 0x000fea000b800000 */
[----:B------:R-:W2:Y:S01]  /*1760*/  LDCU.128 UR8, c[0x0][0xb10] ;  /* 0x00016200ff0877ac */ /* 0x000ea20008000c00 */
[----:B------:R-:W3:Y:S01]  /*1770*/  LDCU UR12, c[0x0][0xb0c] ;  /* 0x00016180ff0c77ac */ /* 0x000ee20008000800 */
[----:B------:R-:W4:Y:S01]  /*1780*/  LDCU UR13, c[0x0][0xb20] ;  /* 0x00016400ff0d77ac */ /* 0x000f220008000800 */
[----:B--2---:R-:W-:Y:S02]  /*1790*/  UIMAD.WIDE.U32 UR6, UR16, UR8, URZ ;  /* 0x00000008100672a5 */ /* 0x004fe4000f8e00ff */
[----:B------:R-:W-:Y:S02]  /*17a0*/  UIMAD.WIDE.U32 UR4, UR20, UR11, URZ ;  /* 0x0000000b140472a5 */ /* 0x000fe4000f8e00ff */
[----:B---3--:R-:W-:Y:S02]  /*17b0*/  UISETP.NE.AND UP1, UPT, UR12, 0x1, UPT ;  /* 0x000000010c00788c */ /* 0x008fe4000bf25270 */
[----:B------:R-:W-:Y:S01]  /*17c0*/  UISETP.NE.AND UP0, UPT, UR10, 0x1, UPT ;  /* 0x000000010a00788c */ /* 0x000fe2000bf05270 */
[----:B------:R-:W-:-:S02]  /*17d0*/  UMOV UR6, UR7 ;  /* 0x0000000700067c82 */ /* 0x000fc40008000000 */
[----:B------:R-:W-:Y:S01]  /*17e0*/  UMOV UR4, UR5 ;  /* 0x0000000500047c82 */ /* 0x000fe20008000000 */
[----:B------:R-:W-:Y:S02]  /*17f0*/  USHF.R.U32.HI UR9, URZ, UR9, UR6 ;  /* 0x00000009ff097299 */ /* 0x000fe40008011606 */
[----:B----4-:R-:W-:Y:S02]  /*1800*/  USHF.R.U32.HI UR4, URZ, UR13, UR4 ;  /* 0x0000000dff047299 */ /* 0x010fe40008011604 */
[----:B------:R-:W-:Y:S02]  /*1810*/  USEL UR5, UR16, UR9, !UP1 ;  /* 0x0000000910057287 */ /* 0x000fe4000c800000 */
[----:B------:R-:W-:-:S04]  /*1820*/  USEL UR4, UR20, UR4, !UP0 ;  /* 0x0000000414047287 */ /* 0x000fc8000c000000 */
[----:B------:R-:W-:Y:S02]  /*1830*/  UIADD3 UR6, UPT, UPT, -UR4, UR5, URZ ;  /* 0x0000000504067290 */ /* 0x000fe4000fffe1ff */
[----:B------:R-:W-:Y:S02]  /*1840*/  UIADD3 UR4, UPT, UPT, UR4, -UR5, URZ ;  /* 0x8000000504047290 */ /* 0x000fe4000fffe0ff */
[----:B------:R-:W-:Y:S02]  /*1850*/  UIMAD UR20, UR6, UR10, UR20 ;  /* 0x0000000a061472a4 */ /* 0x000fe4000f8e0214 */
[----:B------:R-:W-:-:S12]  /*1860*/  UIMAD UR16, UR4, UR12, UR16 ;  /* 0x0000000c041072a4 */ /* 0x000fd8000f8e0210 */
.L_x_19:
[----:B------:R-:W-:-:S09]  /*1870*/  UISETP.EQ.U32.AND UP0, UPT, UR33, 0x1, UPT ;  /* 0x000000012100788c */ /* 0x000fd2000bf02070 */
[----:B------:R-:W-:Y:S05]  /*1880*/  BRA.U !UP0, `(.L_x_20) ;  /* 0x00000001080c7547 */ /* 0x000fea000b800000 */
[----:B------:R-:W-:Y:S01]  /*1890*/  UCGABAR_WAIT ;  /* 0x0000000000007dc7 */ /* 0x000fe20008000000 */
[----:B------:R-:W-:Y:S01]  /*18a0*/  CCTL.IVALL ;  /* 0x00000000ff00798f */ /* 0x000fe20002000000 */
[----:B------:R-:W-:Y:S05]  /*18b0*/  BRA `(.L_x_21) ;  /* 0x0000000000047947 */ /* 0x000fea0003800000 */
.L_x_20:
[----:B------:R-:W-:Y:S06]  /*18c0*/  BAR.SYNC.DEFER_BLOCKING 0x0 ;  /* 0x0000000000007b1d */ /* 0x000fec0000010000 */
.L_x_21:
[----:B------:R-:W-:Y:S05]  /*18d0*/  BRA.U UP3, `(.L_x_22) ;  /* 0x00000015032c7547 */ /* 0x000fea000b800000 */
[----:B------:R-:W2:Y:S01]  /*18e0*/  LDCU UR6, c[0x0][0x38c] ;  /* 0x00007180ff0677ac */ /* 0x000ea20008000800 */
[----:B------:R-:W-:Y:S01]  /*18f0*/  PLOP3.LUT P1, PT, PT, PT, UP5, 0x80, 0x8 ;  /* 0x000000000008781c */ /* 0x000fe20003f2f058 */
[----:B------:R-:W-:Y:S01]  /*1900*/  IMAD.MOV.U32 R12, RZ, RZ, 0x1 ;  /* 0x00000001ff0c7424 */ /* 0x000fe200078e00ff */
[----:B------:R-:W-:Y:S01]  /*1910*/  ISETP.NE.AND P2, PT, R0, RZ, P3 ;  /* 0x000000ff0000720c */ /* 0x000fe20001f45270 */
[----:B------:R-:W-:Y:S01]  /*1920*/  USHF.L.U32 UR7, UR31, 0x7, URZ ;  /* 0x000000071f077899 */ /* 0x000fe200080006ff */
[----:B------:R-:W-:Y:S01]  /*1930*/  PLOP3.LUT P1, PT, P1, PT, PT, 0x8, 0x80 ;  /* 0x000000000080781c */ /* 0x000fe20000f2e170 */
[----:B------:R-:W-:Y:S01]  /*1940*/  UISETP.NE.AND UP1, UPT, UR25, URZ, UPT ;  /* 0x000000ff1900728c */ /* 0x000fe2000bf25270 */
[----:B------:R-:W-:Y:S01]  /*1950*/  CS2R R10, SRZ ;  /* 0x00000000000a7805 */ /* 0x000fe2000001ff00 */
[----:B------:R-:W-:Y:S01]  /*1960*/  IMAD.MOV.U32 R9, RZ, RZ, RZ ;  /* 0x000000ffff097224 */ /* 0x000fe200078e00ff */
[----:B------:R-:W3:Y:S01]  /*1970*/  LDCU UR40, c[0x0][0x370] ;  /* 0x00006e00ff2877ac */ /* 0x000ee20008000800 */
[----:B------:R-:W-:Y:S01]  /*1980*/  IMAD.MOV.U32 R8, RZ, RZ, 0x1 ;  /* 0x00000001ff087424 */ /* 0x000fe200078e00ff */
[----:B------:R-:W-:Y:S01]  /*1990*/  USEL UR25, UR44, 0x2, UP1 ;  /* 0x000000022c197887 */ /* 0x000fe20008800000 */
[----:B------:R-:W4:Y:S01]  /*19a0*/  LDCU.64 UR30, c[0x0][0x348] ;  /* 0x00006900ff1e77ac */ /* 0x000f220008000a00 */
[----:B--2---:R-:W-:-:S02]  /*19b0*/  UIADD3 UR5, UPT, UPT, UR6, 0x3f, URZ ;  /* 0x0000003f06057890 */ /* 0x004fc4000fffe0ff */
[----:B------:R-:W-:Y:S02]  /*19c0*/  UIADD3 UR49, UPT, UPT, UR6, 0x7e, URZ ;  /* 0x0000007e06317890 */ /* 0x000fe4000fffe0ff */
[----:B------:R-:W-:Y:S01]  /*19d0*/  USHF.R.S32.HI UR4, URZ, 0x1f, UR5 ;  /* 0x0000001fff047899 */ /* 0x000fe20008011405 */
[----:B------:R-:W2:Y:S03]  /*19e0*/  LDCU UR39, c[0x0][0x374] ;  /* 0x00006e80ff2777ac */ /* 0x000ea60008000800 */
[----:B------:R-:W-:Y:S02]  /*19f0*/  ULEA.HI UR4, UR4, UR5, URZ, 0x6 ;  /* 0x0000000504047291 */ /* 0x000fe4000f8f30ff */
[----:B------:R-:W-:Y:S02]  /*1a00*/  ULOP3.LUT UR5, UR7, 0x80, URZ, 0xc0, !UPT ;  /* 0x0000008007057892 */ /* 0x000fe4000f8ec0ff */
[----:B------:R-:W-:-:S02]  /*1a10*/  USHF.R.S32.HI UR43, URZ, 0x6, UR4 ;  /* 0x00000006ff2b7899 */ /* 0x000fc40008011404 */
[----:B------:R-:W-:Y:S02]  /*1a20*/  UIADD3 UR4, UPT, UPT, UR6, -0x1, URZ ;  /* 0xffffffff06047890 */ /* 0x000fe4000fffe0ff */
[----:B------:R-:W-:Y:S02]  /*1a30*/  UISETP.LT.U32.AND UP0, UPT, UR43, 0x5, UPT ;  /* 0x000000052b00788c */ /* 0x000fe4000bf01070 */
[----:B------:R-:W-:Y:S02]  /*1a40*/  UISETP.GE.U32.AND UP2, UPT, UR4, -0x7f, UPT ;  /* 0xffffff810400788c */ /* 0x000fe4000bf46070 */
[----:B------:R-:W-:Y:S02]  /*1a50*/  USEL UR41, UR43, 0x5, UP0 ;  /* 0x000000052b297887 */ /* 0x000fe40008000000 */
[----:B------:R-:W-:Y:S02]  /*1a60*/  ULEA UR45, UR29, UR5, 0x6 ;  /* 0x000000051d2d7291 */ /* 0x000fe4000f8e30ff */
[----:B------:R-:W-:-:S02]  /*1a70*/  UIADD3 UR4, UPT, UPT, UR41, -0x1, URZ ;  /* 0xffffffff29047890 */ /* 0x000fc4000fffe0ff */
[----:B------:R-:W-:Y:S02]  /*1a80*/  ULEA UR48, UR48, UR5, 0x6 ;  /* 0x0000000530307291 */ /* 0x000fe4000f8e30ff */
[----:B------:R-:W-:Y:S02]  /*1a90*/  UIADD3 UR46, UPT, UPT, UR43, -UR41, URZ ;  /* 0x800000292b2e7290 */ /* 0x000fe4000fffe0ff */
[----:B------:R-:W-:Y:S01]  /*1aa0*/  @UP2 UIADD3 UR4, UPT, UPT, UR41, URZ, URZ ;  /* 0x000000ff29042290 */ /* 0x000fe2000fffe0ff */
[----:B------:R-:W-:-:S03]  /*1ab0*/  UMOV UR7, URZ ;  /* 0x000000ff00077c82 */ /* 0x000fc60008000000 */
[----:B------:R-:W-:Y:S02]  /*1ac0*/  UIADD3 UR29, UPT, UPT, UR4, 0x1, URZ ;  /* 0x00000001041d7890 */ /* 0x000fe4000fffe0ff */
[----:B--234-:R-:W-:-:S12]  /*1ad0*/  UIADD3 UR44, UPT, UPT, -UR4, URZ, URZ ;  /* 0x000000ff042c7290 */ /* 0x01cfd8000fffe1ff */
.L_x_42:
[----:B------:R-:W-:Y:S01]  /*1ae0*/  UISETP.NE.AND UP0, UPT, UR47, URZ, UPT ;  /* 0x000000ff2f00728c */ /* 0x000fe2000bf05270 */
[----:B------:R-:W2:Y:S08]  /*1af0*/  S2UR UR47, SR_CgaCtaId ;  /* 0x00000000002f79c3 */ /* 0x000eb00000008800 */
[----:B-1----:R-:W-:Y:S05]  /*1b00*/  BRA.U UP0, `(.L_x_23) ;  /* 0x0000000100347547 */ /* 0x002fea000b800000 */
[----:B------:R-:W3:Y:S01]  /*1b10*/  S2R R0, SR_CgaCtaId ;  /* 0x0000000000007919 */ /* 0x000ee20000008800 */
[----:B------:R-:W-:Y:S02]  /*1b20*/  MOV R3, 0x400 ;  /* 0x0000040000037802 */ /* 0x000fe40000000f00 */
[----:B------:R-:W-:Y:S02]  /*1b30*/  SHF.L.U32 R2, R8, 0x1f, RZ ;  /* 0x0000001f08027819 */ /* 0x000fe400000006ff */
[----:B---3--:R-:W-:-:S05]  /*1b40*/  LEA R0, R0, R3, 0x18 ;  /* 0x0000000300007211 */ /* 0x008fca00078ec0ff */
[----:B------:R-:W-:-:S04]  /*1b50*/  IMAD R3, R9, 0x8, R0 ;  /* 0x0000000809037824 */ /* 0x000fc800078e0200 */
[----:B------:R-:W3:Y:S02]  /*1b60*/  SYNCS.PHASECHK.TRANS64.TRYWAIT P0, [R3+URZ+0xf0], R2 ;  /* 0x0000f002030075a7 */ /* 0x000ee400080011ff */
[----:B---3--:R-:W-:Y:S05]  /*1b70*/  @!P0 BRA `(.L_x_24) ;  /* 0x000000a000188947 */ /* 0x008fea0003800000 */
.L_x_148:
[----:B------:R-:W-:Y:S01]  /*1b80*/  VIADD R9, R9, 0x1 ;  /* 0x0000000109097836 */ /* 0x000fe20000000000 */
[----:B------:R3:W-:Y:S04]  /*1b90*/  SYNCS.ARRIVE.TRANS64.A1T0 RZ, [R3+URZ+0xe0], RZ ;  /* 0x0000e0ff03ff79a7 */ /* 0x0007e800081000ff */
[----:B------:R-:W-:-:S04]  /*1ba0*/  ISETP.NE.AND P0, PT, R9, 0x2, PT ;  /* 0x000000020900780c */ /* 0x000fc80003f05270 */
[----:B------:R-:W-:Y:S02]  /*1bb0*/  SEL R9, R9, RZ, P0 ;  /* 0x000000ff09097207 */ /* 0x000fe40000000000 */
[----:B---3--:R-:W-:-:S04]  /*1bc0*/  SEL R3, RZ, 0x1, P0 ;  /* 0x00000001ff037807 */ /* 0x008fc80000000000 */
[----:B------:R-:W-:-:S07]  /*1bd0*/  LOP3.LUT R8, R8, R3, RZ, 0x3c, !PT ;  /* 0x0000000308087212 */ /* 0x000fce00078e3cff */
.L_x_23:
[----:B------:R-:W-:Y:S01]  /*1be0*/  UMOV UR6, 0x400 ;  /* 0x0000040000067882 */ /* 0x000fe20000000000 */
[----:B------:R-:W-:Y:S01]  /*1bf0*/  SHF.L.U32 R0, R12, 0x1f, RZ ;  /* 0x0000001f0c007819 */ /* 0x000fe200000006ff */
[----:B--2---:R-:W-:Y:S02]  /*1c00*/  ULEA UR6, UR47, UR6, 0x18 ;  /* 0x000000062f067291 */ /* 0x004fe4000f8ec0ff */
[----:B------:R-:W-:Y:S02]  /*1c10*/  UISETP.GE.U32.AND UP0, UPT, UR49, 0x7f, UPT ;  /* 0x0000007f3100788c */ /* 0x000fe4000bf06070 */
[----:B------:R-:W-:Y:S02]  /*1c20*/  ULEA UR4, UR7, UR6, 0x3 ;  /* 0x0000000607047291 */ /* 0x000fe4000f8e18ff */
[----:B------:R-:W-:Y:S01]  /*1c30*/  ULEA UR11, UR20, UR48, 0x8 ;  /* 0x00000030140b7291 */ /* 0x000fe2000f8e40ff */
[----:B------:R-:W-:-:S06]  /*1c40*/  UMOV UR13, URZ ;  /* 0x000000ff000d7c82 */ /* 0x000fcc0008000000 */
[----:B------:R2:W3:Y:S01]  /*1c50*/  SYNCS.PHASECHK.TRANS64.TRYWAIT P0, [UR4+0x28], R0 ;  /* 0x00002800ff0075a7 */ /* 0x0004e20008001104 */
[----:B------:R-:W-:-:S04]  /*1c60*/  ULEA.HI UR4, UR16, UR16, URZ, 0x1 ;  /* 0x0000001010047291 */ /* 0x000fc8000f8f08ff */
[----:B------:R-:W-:-:S04]  /*1c70*/  USHF.L.U32 UR4, UR4, 0x7, URZ ;  /* 0x0000000704047899 */ /* 0x000fc800080006ff */
[----:B------:R-:W-:-:S04]  /*1c80*/  ULOP3.LUT UR35, UR4, 0xffffff00, URZ, 0xc0, !UPT ;  /* 0xffffff0004237892 */ /* 0x000fc8000f8ec0ff */
[----:B------:R-:W-:Y:S01]  /*1c90*/  UIADD3 UR35, UPT, UPT, UR45, UR35, URZ ;  /* 0x000000232d237290 */ /* 0x000fe2000fffe0ff */
[----:B------:R-:W-:Y:S11]  /*1ca0*/  BRA.U !UP0, `(.L_x_25) ;  /* 0x0000000108d47547 */ /* 0x000ff6000b800000 */
[----:B------:R-:W-:Y:S01]  /*1cb0*/  UMOV UR18, UR44 ;  /* 0x0000002c00127c82 */ /* 0x000fe20008000000 */
[----:B------:R-:W-:Y:S01]  /*1cc0*/  UMOV UR4, UR7 ;  /* 0x0000000700047c82 */ /* 0x000fe20008000000 */
[----:B------:R-:W-:-:S05]  /*1cd0*/  UMOV UR34, URZ ;  /* 0x000000ff00227c82 */ /* 0x000fca0008000000 */
.L_x_31:
[----:B------:R-:W-:Y:S01]  /*1ce0*/  ULEA UR33, UR4, UR6, 0x3 ;  /* 0x0000000604217291 */ /* 0x000fe2000f8e18ff */
[----:B------:R-:W-:Y:S01]  /*1cf0*/  @P3 MOV R2, 0x10000 ;  /* 0x0001000000023802 */ /* 0x000fe20000000f00 */
[----:B-1-3--:R-:W-:Y:S10]  /*1d00*/  @P0 BRA `(.L_x_26) ;  /* 0x00000000000c0947 */ /* 0x00aff40003800000 */
[----:B------:R-:W-:-:S04]  /*1d10*/  SHF.L.U32 R3, R12, 0x1f, RZ ;  /* 0x0000001f0c037819 */ /* 0x000fc800000006ff */
[----:B------:R-:W3:Y:S02]  /*1d20*/  SYNCS.PHASECHK.TRANS64.TRYWAIT P0, [UR33+0x28], R3 ;  /* 0x00002803ff0075a7 */ /* 0x000ee40008001121 */
[----:B---3--:R-:W-:Y:S05]  /*1d30*/  @!P0 BRA `(.L_x_27) ;  /* 0x0000009c00bc8947 */ /* 0x008fea0003800000 */
.L_x_26:
[----:B------:R3:W-:Y:S01]  /*1d40*/  @P3 SYNCS.ARRIVE.TRANS64 RZ, [UR33], R2 ;  /* 0x00000002ffff39a7 */ /* 0x0007e20008000021 */
[----:B------:R-:W-:Y:S02]  /*1d50*/  ULOP3.LUT UR5, UR25, 0x2, URZ, 0xfc, !UPT ;  /* 0x0000000219057892 */ /* 0x000fe4000f8efcff */
[----:B------:R-:W-:Y:S02]  /*1d60*/  UIADD3 UR18, UPT, UPT, UR18, 0x1, URZ ;  /* 0x0000000112127890 */ /* 0x000fe4000fffe0ff */
[----:B------:R-:W-:Y:S02]  /*1d70*/  UISETP.NE.AND UP0, UPT, UR5, 0x2, UPT ;  /* 0x000000020500788c */ /* 0x000fe4000bf05270 */
[----:B------:R-:W-:-:S07]  /*1d80*/  UISETP.NE.AND UP2, UPT, UR18, 0x1, UPT ;  /* 0x000000011200788c */ /* 0x000fce000bf45270 */
[----:B------:R-:W-:Y:S05]  /*1d90*/  BRA.U UP0, `(.L_x_28) ;  /* 0x0000000100047547 */ /* 0x000fea000b800000 */
[----:B-1----:R-:W-:Y:S05]  /*1da0*/  BPT.TRAP 0x1 ;  /* 0x000000040000795c */ /* 0x002fea0000300000 */
.L_x_28:
[----:B------:R-:W-:Y:S04]  /*1db0*/  BSSY.RECONVERGENT B0, `(.L_x_29) ;  /* 0x0000003000007945 */ /* 0x000fe80003800200 */
[----:B------:R-:W-:Y:S05]  /*1dc0*/  @!P2 BRA `(.L_x_30) ;  /* 0x000000000004a947 */ /* 0x000fea0003800000 */
[----:B-1----:R-:W-:Y:S05]  /*1dd0*/  BPT.TRAP 0x1 ;  /* 0x000000040000795c */ /* 0x002fea0000300000 */
.L_x_30:
[----:B-1----:R-:W-:Y:S05]  /*1de0*/  BSYNC.RECONVERGENT B0 ;  /* 0x0000000000007941 */ /* 0x002fea0003800200 */
.L_x_29:
[----:B------:R-:W-:Y:S02]  /*1df0*/  UIADD3 UR5, UPT, UPT, UR4, 0x1, URZ ;  /* 0x0000000104057890 */ /* 0x000fe4000fffe0ff */
[----:B------:R-:W-:Y:S02]  /*1e00*/  USHF.L.U32 UR4, UR4, 0xd, URZ ;  /* 0x0000000d04047899 */ /* 0x000fe400080006ff */
[----:B------:R-:W-:Y:S02]  /*1e10*/  UISETP.NE.AND UP0, UPT, UR5, 0x5, UPT ;  /* 0x000000050500788c */ /* 0x000fe4000bf05270 */
[----:B------:R-:W-:Y:S02]  /*1e20*/  ULOP3.LUT UR32, UR27, UR4, URZ, 0xfc, !UPT ;  /* 0x000000041b207292 */ /* 0x000fe4000f8efcff */
[----:B------:R-:W-:Y:S02]  /*1e30*/  USEL UR8, URZ, 0x1, UP0 ;  /* 0x00000001ff087887 */ /* 0x000fe40008000000 */
[----:B------:R-:W-:-:S02]  /*1e40*/  USEL UR7, UR5, URZ, UP0 ;  /* 0x000000ff05077287 */ /* 0x000fc40008000000 */
[----:B------:R-:W-:Y:S02]  /*1e50*/  UIADD3 UR16, UP1, UPT, UR30, 0x80, URZ ;  /* 0x000000801e107890 */ /* 0x000fe4000ff3e0ff */
[----:B------:R-:W-:Y:S01]  /*1e60*/  ULEA UR5, UR7, UR6, 0x3 ;  /* 0x0000000607057291 */ /* 0x000fe2000f8e18ff */
[----:B------:R-:W-:Y:S01]  /*1e70*/  LOP3.LUT R12, R12, UR8, RZ, 0x3c, !PT ;  /* 0x000000080c0c7c12 */ /* 0x000fe2000f8e3cff */
[----:B------:R-:W-:Y:S02]  /*1e80*/  ULOP3.LUT UR8, UR26, UR4, URZ, 0xfc, !UPT ;  /* 0x000000041a087292 */ /* 0x000fe4000f8efcff */
[----:B------:R-:W-:Y:S01]  /*1e90*/  ULEA UR32, UR32, UR6, 0x1 ;  /* 0x0000000620207291 */ /* 0x000fe2000f8e08ff */
[----:B--2---:R-:W-:Y:S01]  /*1ea0*/  SHF.L.U32 R0, R12, 0x1f, RZ ;  /* 0x0000001f0c007819 */ /* 0x004fe200000006ff */
[----:B------:R-:W-:Y:S02]  /*1eb0*/  UIADD3 UR14, UP0, UPT, UR30, 0x180, URZ ;  /* 0x000001801e0e7890 */ /* 0x000fe4000ff1e0ff */
[----:B------:R-:W-:Y:S01]  /*1ec0*/  ULEA UR8, UR8, UR6, 0x1 ;  /* 0x0000000608087291 */ /* 0x000fe2000f8e08ff */
[----:B------:R4:W1:Y:S01]  /*1ed0*/  SYNCS.PHASECHK.TRANS64.TRYWAIT P0, [UR5+0x28], R0 ;  /* 0x00002800ff0075a7 */ /* 0x0008620008001105 */
[----:B------:R-:W-:-:S02]  /*1ee0*/  ULOP3.LUT UR33, UR33, 0xfefffff8, URZ, 0xc0, !UPT ;  /* 0xfefffff821217892 */ /* 0x000fc4000f8ec0ff */
[----:B------:R-:W-:Y:S02]  /*1ef0*/  UIADD3.X UR17, UPT, UPT, URZ, UR31, URZ, UP1, !UPT ;  /* 0x0000001fff117290 */ /* 0x000fe40008ffe4ff */
[----:B------:R-:W-:Y:S02]  /*1f00*/  UIADD3 UR32, UPT, UPT, UR32, 0x10800, URZ ;  /* 0x0001080020207890 */ /* 0x000fe4000fffe0ff */
[----:B------:R-:W-:Y:S02]  /*1f10*/  UPRMT UR5, URZ, 0x5410, UR24 ;  /* 0x00005410ff057896 */ /* 0x000fe40008000018 */
[----:B------:R-:W-:Y:S02]  /*1f20*/  UIADD3 UR8, UPT, UPT, UR8, 0x24800, URZ ;  /* 0x0002480008087890 */ /* 0x000fe4000fffe0ff */
[----:B------:R-:W-:Y:S02]  /*1f30*/  UIADD3.X UR15, UPT, UPT, URZ, UR31, URZ, UP0, !UPT ;  /* 0x0000001fff0f7290 */ /* 0x000fe400087fe4ff */
[----:B------:R-:W-:Y:S01]  /*1f40*/  UPRMT UR4, URZ, 0x5410, UR21 ;  /* 0x00005410ff047896 */ /* 0x000fe20008000015 */
[----:B------:R-:W-:Y:S01]  /*1f50*/  UMOV UR22, 0x0 ;  /* 0x0000000000167882 */ /* 0x000fe20000000000 */
[----:B------:R-:W-:Y:S01]  /*1f60*/  UMOV UR23, 0x10000000 ;  /* 0x1000000000177882 */ /* 0x000fe20000000000 */
[----:B------:R-:W-:Y:S01]  /*1f70*/  UMOV UR10, UR34 ;  /* 0x00000022000a7c82 */ /* 0x000fe20008000000 */
[----:B------:R-:W-:Y:S01]  /*1f80*/  UMOV UR12, UR36 ;  /* 0x00000024000c7c82 */ /* 0x000fe20008000000 */
[----:B------:R-:W-:Y:S01]  /*1f90*/  UMOV UR9, UR33 ;  /* 0x0000002100097c82 */ /* 0x000fe20008000000 */
[----:B------:R2:W-:Y:S01]  /*1fa0*/  UTMALDG.3D.MULTICAST.2CTA [UR32], [UR16], UR5, desc[UR22] ;  /* 0x00001620100073b4 */ /* 0x0005e20008211805 */
[----:B------:R-:W-:-:S02]  /*1fb0*/  UMOV UR13, UR29 ;  /* 0x0000001d000d7c82 */ /* 0x000fc40008000000 */
[----:B------:R3:W-:Y:S01]  /*1fc0*/  UTMALDG.3D.MULTICAST.2CTA [UR8], [UR14], UR4, desc[UR22] ;  /* 0x000016080e0073b4 */ /* 0x0007e20008211804 */
[----:B--2---:R-:W-:Y:S01]  /*1fd0*/  UIADD3 UR34, UPT, UPT, UR34, 0x40, URZ ;  /* 0x0000004022227890 */ /* 0x004fe2000fffe0ff */
[----:B---3--:R-:W-:Y:S01]  /*1fe0*/  UMOV UR4, UR7 ;  /* 0x0000000700047c82 */ /* 0x008fe20008000000 */
[----:B----4-:R-:W-:Y:S10]  /*1ff0*/  BRA.U UP2, `(.L_x_31) ;  /* 0xfffffffd02387547 */ /* 0x010ff4000b83ffff */
.L_x_25:
[----:B------:R-:W-:Y:S01]  /*2000*/  ULEA UR4, UR7, UR6, 0x3 ;  /* 0x0000000607047291 */ /* 0x000fe2000f8e18ff */
[----:B--2---:R-:W-:Y:S01]  /*2010*/  SHF.L.U32 R0, R12, 0x1f, RZ ;  /* 0x0000001f0c007819 */ /* 0x004fe200000006ff */
[----:B------:R-:W-:Y:S01]  /*2020*/  @!P1 SYNCS.ARRIVE.TRANS64.A1T0 RZ, [UR6+0x98], RZ ;  /* 0x000098ffffff99a7 */ /* 0x000fe20008100006 */
[----:B------:R-:W-:-:S06]  /*2030*/  UISETP.GT.AND UP0, UPT, UR43, UR41, UPT ;  /* 0x000000292b00728c */ /* 0x000fcc000bf04270 */
[----:B-1-3--:R1:W2:Y:S03]  /*2040*/  SYNCS.PHASECHK.TRANS64.TRYWAIT P0, [UR4+0x28], R0 ;  /* 0x00002800ff0075a7 */ /* 0x00a2a60008001104 */
[----:B------:R-:W-:Y:S05]  /*2050*/  BRA.U !UP0, `(.L_x_32) ;  /* 0x0000000108d47547 */ /* 0x000fea000b800000 */
[----:B------:R-:W-:Y:S01]  /*2060*/  UIADD3 UR28, UPT, UPT, UR46, UR13, URZ ;  /* 0x0000000d2e1c7290 */ /* 0x000fe2000fffe0ff */
[----:B------:R-:W-:-:S11]  /*2070*/  UMOV UR4, UR7 ;  /* 0x0000000700047c82 */ /* 0x000fd60008000000 */
.L_x_38:
[----:B------:R-:W-:Y:S01]  /*2080*/  ULEA UR17, UR4, UR6, 0x3 ;  /* 0x0000000604117291 */ /* 0x000fe2000f8e18ff */
[----:B--2---:R-:W-:Y:S01]  /*2090*/  @P3 MOV R2, 0x10000 ;  /* 0x0001000000023802 */ /* 0x004fe20000000f00 */
[----:B--2-4-:R-:W-:Y:S10]  /*20a0*/  @P0 BRA `(.L_x_33) ;  /* 0x00000000000c0947 */ /* 0x014ff40003800000 */
[----:B------:R-:W-:-:S04]  /*20b0*/  SHF.L.U32 R3, R12, 0x1f, RZ ;  /* 0x0000001f0c037819 */ /* 0x000fc800000006ff */
[----:B------:R-:W2:Y:S02]  /*20c0*/  SYNCS.PHASECHK.TRANS64.TRYWAIT P0, [UR17+0x28], R3 ;  /* 0x00002803ff0075a7 */ /* 0x000ea40008001111 */
[----:B--2---:R-:W-:Y:S05]  /*20d0*/  @!P0 BRA `(.L_x_34) ;  /* 0x0000009800ec8947 */ /* 0x004fea0003800000 */
.L_x_33:
[----:B------:R2:W-:Y:S01]  /*20e0*/  @P3 SYNCS.ARRIVE.TRANS64 RZ, [UR17], R2 ;  /* 0x00000002ffff39a7 */ /* 0x0005e20008000011 */
[----:B------:R-:W-:-:S04]  /*20f0*/  ULOP3.LUT UR5, UR25, 0x2, URZ, 0xfc, !UPT ;  /* 0x0000000219057892 */ /* 0x000fc8000f8efcff */
[----:B------:R-:W-:-:S09]  /*2100*/  UISETP.NE.AND UP0, UPT, UR5, 0x2, UPT ;  /* 0x000000020500788c */ /* 0x000fd2000bf05270 */
[----:B------:R-:W-:Y:S05]  /*2110*/  BRA.U UP0, `(.L_x_35) ;  /* 0x0000000100047547 */ /* 0x000fea000b800000 */
[----:B------:R-:W-:Y:S05]  /*2120*/  BPT.TRAP 0x1 ;  /* 0x000000040000795c */ /* 0x000fea0000300000 */
.L_x_35:
[----:B------:R-:W-:Y:S04]  /*2130*/  BSSY.RECONVERGENT B0, `(.L_x_36) ;  /* 0x0000003000007945 */ /* 0x000fe80003800200 */
[----:B------:R-:W-:Y:S05]  /*2140*/  @!P2 BRA `(.L_x_37) ;  /* 0x000000000004a947 */ /* 0x000fea0003800000 */
[----:B------:R-:W-:Y:S05]  /*2150*/  BPT.TRAP 0x1 ;  /* 0x000000040000795c */ /* 0x000fea0000300000 */
.L_x_37:
[----:B------:R-:W-:Y:S05]  /*2160*/  BSYNC.RECONVERGENT B0 ;  /* 0x0000000000007941 */ /* 0x000fea0003800200 */
.L_x_36:
[----:B------:R-:W-:Y:S02]  /*2170*/  UIADD3 UR5, UPT, UPT, UR4, 0x1, URZ ;  /* 0x0000000104057890 */ /* 0x000fe4000fffe0ff */
[----:B------:R-:W-:Y:S02]  /*2180*/  USHF.L.U32 UR4, UR4, 0xd, URZ ;  /* 0x0000000d04047899 */ /* 0x000fe400080006ff */
[----:B------:R-:W-:Y:S02]  /*2190*/  UISETP.NE.AND UP0, UPT, UR5, 0x5, UPT ;  /* 0x000000050500788c */ /* 0x000fe4000bf05270 */
[----:B------:R-:W-:Y:S02]  /*21a0*/  USHF.L.U32 UR18, UR13, 0x6, URZ ;  /* 0x000000060d127899 */ /* 0x000fe400080006ff */
[----:B------:R-:W-:Y:S02]  /*21b0*/  USEL UR8, URZ, 0x1, UP0 ;  /* 0x00000001ff087887 */ /* 0x000fe40008000000 */
[----:B------:R-:W-:-:S02]  /*21c0*/  USEL UR7, UR5, URZ, UP0 ;  /* 0x000000ff05077287 */ /* 0x000fc40008000000 */
[----:B------:R-:W-:Y:S02]  /*21d0*/  UIADD3 UR22, UP0, UPT, UR30, 0x180, URZ ;  /* 0x000001801e167890 */ /* 0x000fe4000ff1e0ff */
[----:B------:R-:W-:Y:S01]  /*21e0*/  ULEA UR5, UR7, UR6, 0x3 ;  /* 0x0000000607057291 */ /* 0x000fe2000f8e18ff */
[----:B------:R-:W-:Y:S01]  /*21f0*/  LOP3.LUT R12, R12, UR8, RZ, 0x3c, !PT ;  /* 0x000000080c0c7c12 */ /* 0x000fe2000f8e3cff */
[----:B------:R-:W-:Y:S02]  /*2200*/  UIADD3 UR13, UPT, UPT, UR13, 0x1, URZ ;  /* 0x000000010d0d7890 */ /* 0x000fe4000fffe0ff */
[----:B------:R-:W-:Y:S01]  /*2210*/  UIADD3 UR14, UP1, UPT, UR30, 0x80, URZ ;  /* 0x000000801e0e7890 */ /* 0x000fe2000ff3e0ff */
[----:B-1----:R-:W-:Y:S01]  /*2220*/  SHF.L.U32 R0, R12, 0x1f, RZ ;  /* 0x0000001f0c007819 */ /* 0x002fe200000006ff */
[----:B------:R-:W-:Y:S02]  /*2230*/  UIADD3.X UR23, UPT, UPT, URZ, UR31, URZ, UP0, !UPT ;  /* 0x0000001fff177290 */ /* 0x000fe400087fe4ff */
[----:B------:R-:W-:Y:S01]  /*2240*/  UISETP.NE.AND UP0, UPT, UR13, UR28, UPT ;  /* 0x0000001c0d00728c */ /* 0x000fe2000bf05270 */
[----:B------:R3:W4:Y:S01]  /*2250*/  SYNCS.PHASECHK.TRANS64.TRYWAIT P0, [UR5+0x28], R0 ;  /* 0x00002800ff0075a7 */ /* 0x0007220008001105 */
[----:B------:R-:W-:-:S02]  /*2260*/  ULOP3.LUT UR5, UR27, UR4, URZ, 0xfc, !UPT ;  /* 0x000000041b057292 */ /* 0x000fc4000f8efcff */
[----:B------:R-:W-:Y:S02]  /*2270*/  ULOP3.LUT UR4, UR26, UR4, URZ, 0xfc, !UPT ;  /* 0x000000041a047292 */ /* 0x000fe4000f8efcff */
[----:B------:R-:W-:Y:S02]  /*2280*/  ULEA UR5, UR5, UR6, 0x1 ;  /* 0x0000000605057291 */ /* 0x000fe4000f8e08ff */
[----:B------:R-:W-:Y:S02]  /*2290*/  ULEA UR4, UR4, UR6, 0x1 ;  /* 0x0000000604047291 */ /* 0x000fe4000f8e08ff */
[----:B------:R-:W-:Y:S02]  /*22a0*/  UIADD3 UR16, UPT, UPT, UR5, 0x10800, URZ ;  /* 0x0001080005107890 */ /* 0x000fe4000fffe0ff */
[----:B------:R-:W-:Y:S02]  /*22b0*/  ULOP3.LUT UR17, UR17, 0xfefffff8, URZ, 0xc0, !UPT ;  /* 0xfefffff811117892 */ /* 0x000fe4000f8ec0ff */
[----:B------:R-:W-:-:S02]  /*22c0*/  UIADD3.X UR15, UPT, UPT, URZ, UR31, URZ, UP1, !UPT ;  /* 0x0000001fff0f7290 */ /* 0x000fc40008ffe4ff */
[----:B------:R-:W-:Y:S02]  /*22d0*/  UPRMT UR5, URZ, 0x5410, UR24 ;  /* 0x00005410ff057896 */ /* 0x000fe40008000018 */
[----:B------:R-:W-:Y:S02]  /*22e0*/  UIADD3 UR8, UPT, UPT, UR4, 0x24800, URZ ;  /* 0x0002480004087890 */ /* 0x000fe4000fffe0ff */
[----:B------:R-:W-:Y:S01]  /*22f0*/  UPRMT UR4, URZ, 0x5410, UR21 ;  /* 0x00005410ff047896 */ /* 0x000fe20008000015 */
[----:B------:R-:W-:Y:S01]  /*2300*/  UMOV UR32, 0x0 ;  /* 0x0000000000207882 */ /* 0x000fe20000000000 */
[----:B------:R-:W-:Y:S01]  /*2310*/  UMOV UR33, 0x10000000 ;  /* 0x1000000000217882 */ /* 0x000fe20000000000 */
[----:B------:R-:W-:Y:S01]  /*2320*/  UMOV UR19, UR35 ;  /* 0x0000002300137c82 */ /* 0x000fe20008000000 */
[----:B------:R-:W-:Y:S01]  /*2330*/  UMOV UR20, UR36 ;  /* 0x0000002400147c82 */ /* 0x000fe20008000000 */
[----:B------:R-:W-:Y:S01]  /*2340*/  UMOV UR12, UR36 ;  /* 0x00000024000c7c82 */ /* 0x000fe20008000000 */
[----:B------:R-:W-:Y:S01]  /*2350*/  UMOV UR9, UR17 ;  /* 0x0000001100097c82 */ /* 0x000fe20008000000 */
[----:B------:R-:W-:Y:S01]  /*2360*/  UMOV UR10, UR18 ;  /* 0x00000012000a7c82 */ /* 0x000fe20008000000 */
[----:B------:R-:W-:Y:S01]  /*2370*/  UTMALDG.3D.MULTICAST.2CTA [UR16], [UR14], UR5, desc[UR32] ;  /* 0x000020100e0073b4 */ /* 0x000fe20008211805 */
[----:B------:R1:W-:Y:S02]  /*2380*/  UTMALDG.3D.MULTICAST.2CTA [UR8], [UR22], UR4, desc[UR32] ;  /* 0x00002008160073b4 */ /* 0x0003e40008211804 */
[----:B-1----:R-:W-:Y:S01]  /*2390*/  UMOV UR4, UR7 ;  /* 0x0000000700047c82 */ /* 0x002fe20008000000 */
[----:B---3--:R-:W-:Y:S05]  /*23a0*/  BRA.U UP0, `(.L_x_38) ;  /* 0xfffffffd00347547 */ /* 0x008fea000b83ffff */
.L_x_32:
[C---:B------:R-:W-:Y:S01]  /*23b0*/  LEA R3, R11.reuse, UR6, 0x3 ;  /* 0x000000060b037c11 */ /* 0x040fe2000f8e18ff */
[----:B------:R-:W-:Y:S01]  /*23c0*/  NOP ;  /* 0x0000000000007918 */ /* 0x000fe20000000000 */
[----:B-1----:R-:W-:Y:S02]  /*23d0*/  SHF.L.U32 R0, R10, 0x1f, RZ ;  /* 0x0000001f0a007819 */ /* 0x002fe400000006ff */
[----:B------:R-:W-:Y:S02]  /*23e0*/  LEA R5, R11, UR6, 0x4 ;  /* 0x000000060b057c11 */ /* 0x000fe4000f8e20ff */
[----:B--2-4-:R-:W1:Y:S02]  /*23f0*/  SYNCS.PHASECHK.TRANS64.TRYWAIT P0, [R3+URZ+0xa0], R0 ;  /* 0x0000a000030075a7 */ /* 0x014e6400080011ff */
[----:B-1----:R-:W-:Y:S05]  /*2400*/  @!P0 BRA `(.L_x_39) ;  /* 0x0000009800388947 */ /* 0x002fea0003800000 */
.L_x_151:
[----:B------:R-:W2:Y:S01]  /*2410*/  LDS.128 R4, [R5+0x110] ;  /* 0x0001100005047984 */ /* 0x000ea20000000c00 */
[----:B------:R-:W-:Y:S01]  /*2420*/  UISETP.GE.AND UP0, UPT, UR42, 0x1, UPT ;  /* 0x000000012a00788c */ /* 0x000fe2000bf06270 */
[----:B------:R-:W-:Y:S01]  /*2430*/  @!PT LDS RZ, [RZ] ;  /* 0x00000000fffff984 */ /* 0x000fe20000000800 */
[----:B------:R-:W-:Y:S01]  /*2440*/  @!PT LDS RZ, [RZ] ;  /* 0x00000000fffff984 */ /* 0x000fe20000000800 */
[----:B------:R-:W-:Y:S01]  /*2450*/  @!PT LDS RZ, [RZ] ;  /* 0x00000000fffff984 */ /* 0x000fe20000000800 */
[----:B------:R-:W-:Y:S01]  /*2460*/  @!PT LDS RZ, [RZ] ;  /* 0x00000000fffff984 */ /* 0x000fe20000000800 */
[----:B------:R3:W-:Y:S06]  /*2470*/  MEMBAR.ALL.CTA ;  /* 0x0000000000007992 */ /* 0x0007ec0000008000 */
[----:B---3--:R-:W3:Y:S01]  /*2480*/  FENCE.VIEW.ASYNC.S ;  /* 0x00000000000073c6 */ /* 0x008ee20000000000 */
[----:B--2---:R-:W-:-:S13]  /*2490*/  LOP3.LUT P0, RZ, R6, 0x1, RZ, 0xc0, !PT ;  /* 0x0000000106ff7812 */ /* 0x004fda000780c0ff */
[----:B---3--:R-:W-:Y:S01]  /*24a0*/  VOTEU.ANY UP1, P0 ;  /* 0x0000000000ff7886 */ /* 0x008fe20000020100 */
[----:B------:R-:W-:-:S13]  /*24b0*/  PLOP3.LUT P0, PT, PT, PT, UP1, 0x80, 0x8 ;  /* 0x000000000008781c */ /* 0x000fda0003f0f018 */
[----:B-1----:R-:W-:Y:S02]  /*24c0*/  @P0 LOP3.LUT R0, R5, 0xffff, RZ, 0xc0, !PT ;  /* 0x0000ffff05000812 */ /* 0x002fe400078ec0ff */
[----:B------:R-:W-:Y:S02]  /*24d0*/  @P0 MOV R2, R4 ;  /* 0x0000000400020202 */ /* 0x000fe40000000f00 */
[----:B------:R-:W-:Y:S01]  /*24e0*/  @P0 R2UR UR5, R0 ;  /* 0x00000000000502ca */ /* 0x000fe200000e0000 */
[----:B------:R-:W-:Y:S01]  /*24f0*/  VIADD R0, R3, 0xb0 ;  /* 0x000000b003007836 */ /* 0x000fe20000000000 */
[----:B------:R-:W-:Y:S02]  /*2500*/  @P0 SHF.R.U32.HI R4, RZ, 0x10, R5 ;  /* 0x00000010ff040819 */ /* 0x000fe40000011605 */
[----:B------:R-:W-:Y:S02]  /*2510*/  @P0 R2UR UR8, R2 ;  /* 0x00000000020802ca */ /* 0x000fe400000e0000 */
[----:B------:R-:W-:-:S02]  /*2520*/  PRMT R0, RZ, 0x654, R0 ;  /* 0x00000654ff007816 */ /* 0x000fc40000000000 */
[----:B------:R-:W-:Y:S02]  /*2530*/  @P0 R2UR UR4, R4 ;  /* 0x00000000040402ca */ /* 0x000fe400000e0000 */
[----:B------:R1:W-:Y:S03]  /*2540*/  SYNCS.ARRIVE.TRANS64.RED.A1T0 RZ, [R0+URZ], RZ ;  /* 0x000000ff00ff79a7 */ /* 0x0003e600081004ff */
[----:B------:R-:W-:-:S04]  /*2550*/  @UP1 UMOV UR37, UR5 ;  /* 0x0000000500251c82 */ /* 0x000fc80008000000 */
[----:B------:R-:W-:-:S04]  /*2560*/  @UP1 UMOV UR38, UR8 ;  /* 0x0000000800261c82 */ /* 0x000fc80008000000 */
[----:B------:R-:W-:Y:S01]  /*2570*/  @UP1 UMOV UR36, UR4 ;  /* 0x0000000400241c82 */ /* 0x000fe20008000000 */
[----:B------:R-:W-:Y:S05]  /*2580*/  BRA.U !UP0, `(.L_x_40) ;  /* 0x0000000108d47547 */ /* 0x000fea000b800000 */
[----:B------:R-:W2:Y:S01]  /*2590*/  LDCU.128 UR12, c[0x0][0xb10] ;  /* 0x00016200ff0c77ac */ /* 0x000ea20008000c00 */
[----:B------:R-:W3:Y:S01]  /*25a0*/  LDCU UR28, c[0x0][0xb20] ;  /* 0x00016400ff1c77ac */ /* 0x000ee20008000800 */
[----:B------:R-:W4:Y:S01]  /*25b0*/  LDCU UR20, c[0x0][0xb0c] ;  /* 0x00016180ff1477ac */ /* 0x000f220008000800 */
[----:B------:R-:W1:Y:S01]  /*25c0*/  LDCU.64 UR10, c[0x0][0xb28] ;  /* 0x00016500ff0a77ac */ /* 0x000e620008000a00 */
[----:B------:R-:W-:Y:S02]  /*25d0*/  UISETP.NE.AND UP3, UPT, UR42, 0x1, UPT ;  /* 0x000000012a00788c */ /* 0x000fe4000bf65270 */
[----:B--2---:R-:W-:Y:S02]  /*25e0*/  UIMAD.WIDE.U32 UR8, UR39, UR15, URZ ;  /* 0x0000000f270872a5 */ /* 0x004fe4000f8e00ff */
[----:B------:R-:W-:Y:S02]  /*25f0*/  UIMAD.WIDE.U32 UR4, UR40, UR12, URZ ;  /* 0x0000000c280472a5 */ /* 0x000fe4000f8e00ff */
[----:B------:R-:W-:-:S02]  /*2600*/  UISETP.NE.AND UP0, UPT, UR14, 0x1, UPT ;  /* 0x000000010e00788c */ /* 0x000fc4000bf05270 */
[----:B------:R-:W-:Y:S01]  /*2610*/  UIMAD.WIDE.U32 UR22, UR37, UR15, URZ ;  /* 0x0000000f251672a5 */ /* 0x000fe2000f8e00ff */
[----:B------:R-:W-:Y:S02]  /*2620*/  UMOV UR8, UR9 ;  /* 0x0000000900087c82 */ /* 0x000fe40008000000 */
[----:B------:R-:W-:Y:S01]  /*2630*/  UMOV UR4, UR5 ;  /* 0x0000000500047c82 */ /* 0x000fe20008000000 */
[----:B---3--:R-:W-:Y:S02]  /*2640*/  USHF.R.U32.HI UR8, URZ, UR28, UR8 ;  /* 0x0000001cff087299 */ /* 0x008fe40008011608 */
[----:B----4-:R-:W-:Y:S02]  /*2650*/  UISETP.NE.AND UP2, UPT, UR20, 0x1, UPT ;  /* 0x000000011400788c */ /* 0x010fe4000bf45270 */
[----:B------:R-:W-:Y:S02]  /*2660*/  USHF.R.U32.HI UR4, URZ, UR13, UR4 ;  /* 0x0000000dff047299 */ /* 0x000fe40008011604 */
[----:B------:R-:W-:-:S02]  /*2670*/  USEL UR5, UR39, UR8, !UP0 ;  /* 0x0000000827057287 */ /* 0x000fc4000c000000 */
[----:B------:R-:W-:Y:S02]  /*2680*/  USEL UR8, UR40, UR4, !UP2 ;  /* 0x0000000428087287 */ /* 0x000fe4000d000000 */
[----:B-1----:R-:W-:Y:S01]  /*2690*/  UIMAD.WIDE.U32 UR16, UR5, UR10, URZ ;  /* 0x0000000a051072a5 */ /* 0x002fe2000f8e00ff */
[----:B------:R-:W-:Y:S01]  /*26a0*/  UMOV UR4, UR23 ;  /* 0x0000001700047c82 */ /* 0x000fe20008000000 */
[----:B------:R-:W-:Y:S02]  /*26b0*/  UIMAD.WIDE.U32 UR18, UR38, UR12, URZ ;  /* 0x0000000c261272a5 */ /* 0x000fe4000f8e00ff */
[----:B------:R-:W-:-:S03]  /*26c0*/  UIMAD.WIDE.U32 UR22, UR8, UR10, URZ ;  /* 0x0000000a081672a5 */ /* 0x000fc6000f8e00ff */
[----:B------:R-:W-:Y:S01]  /*26d0*/  UMOV UR16, UR17 ;  /* 0x0000001100107c82 */ /* 0x000fe20008000000 */
[----:B------:R-:W-:Y:S02]  /*26e0*/  USHF.R.U32.HI UR4, URZ, UR28, UR4 ;  /* 0x0000001cff047299 */ /* 0x000fe40008011604 */
[----:B------:R-:W-:Y:S01]  /*26f0*/  @UP3 USHF.R.U32.HI UR5, URZ, UR11, UR16 ;  /* 0x0000000bff053299 */ /* 0x000fe20008011610 */
[----:B------:R-:W-:Y:S01]  /*2700*/  UMOV UR18, UR19 ;  /* 0x0000001300127c82 */ /* 0x000fe20008000000 */
[----:B------:R-:W-:Y:S01]  /*2710*/  UMOV UR22, UR23 ;  /* 0x0000001700167c82 */ /* 0x000fe20008000000 */
[----:B------:R-:W-:Y:S02]  /*2720*/  USHF.R.U32.HI UR13, URZ, UR13, UR18 ;  /* 0x0000000dff0d7299 */ /* 0x000fe40008011612 */
[----:B------:R-:W-:Y:S02]  /*2730*/  USEL UR4, UR37, UR4, !UP0 ;  /* 0x0000000425047287 */ /* 0x000fe4000c000000 */
[----:B------:R-:W-:-:S02]  /*2740*/  @UP3 USHF.R.U32.HI UR8, URZ, UR11, UR22 ;  /* 0x0000000bff083299 */ /* 0x000fc40008011616 */
[----:B------:R-:W-:Y:S02]  /*2750*/  UIMAD UR9, UR42, UR5, URZ ;  /* 0x000000052a0972a4 */ /* 0x000fe4000f8e02ff */
[----:B------:R-:W-:Y:S02]  /*2760*/  USEL UR5, UR38, UR13, !UP2 ;  /* 0x0000000d26057287 */ /* 0x000fe4000d000000 */
[----:B------:R-:W-:Y:S02]  /*2770*/  UIMAD UR12, UR42, UR8, URZ ;  /* 0x000000082a0c72a4 */ /* 0x000fe4000f8e02ff */
[----:B------:R-:W-:Y:S02]  /*2780*/  UISETP.GE.AND UP0, UPT, UR4, UR9, UPT ;  /* 0x000000090400728c */ /* 0x000fe4000bf06270 */
[----:B------:R-:W-:Y:S02]  /*2790*/  UIMAD.WIDE.U32 UR16, UR4, UR10, URZ ;  /* 0x0000000a041072a5 */ /* 0x000fe4000f8e00ff */
[----:B------:R-:W-:-:S02]  /*27a0*/  UISETP.GE.OR UP0, UPT, UR5, UR12, UP0 ;  /* 0x0000000c0500728c */ /* 0x000fc40008706670 */
        /* <DEDUP_REMOVED lines=19> */
.L_x_40:
[----:B------:R-:W2:Y:S02]  /*28e0*/  LDCU UR4, c[0x0][0xb30] ;  /* 0x00016600ff0477ac */ /* 0x000ea40008000800 */
[----:B--2---:R-:W-:-:S09]  /*28f0*/  UISETP.NE.AND UP0, UPT, UR4, 0x1, UPT ;  /* 0x000000010400788c */ /* 0x004fd2000bf05270 */
        /* <DEDUP_REMOVED lines=14> */
[----:B------:R-:W-:Y:S02]  /*29e0*/  UIADD3 UR8, UPT, UPT, UR5, -UR4, URZ ;  /* 0x8000000405087290 */ /* 0x000fe4000fffe0ff */
[----:B------:R-:W-:Y:S02]  /*29f0*/  UIADD3 UR4, UPT, UPT, -UR5, UR4, URZ ;  /* 0x0000000405047290 */ /* 0x000fe4000fffe1ff */
[----:B------:R-:W-:Y:S02]  /*2a00*/  UIMAD UR37, UR8, UR14, UR37 ;  /* 0x0000000e082572a4 */ /* 0x000fe4000f8e0225 */
[----:B------:R-:W-:-:S12]  /*2a10*/  UIMAD UR38, UR4, UR10, UR38 ;  /* 0x0000000a042672a4 */ /* 0x000fd8000f8e0226 */
.L_x_41:
[----:B------:R-:W-:Y:S01]  /*2a20*/  VIADD R11, R11, 0x1 ;  /* 0x000000010b0b7836 */ /* 0x000fe20000000000 */
[----:B------:R-:W-:Y:S01]  /*2a30*/  R2UR UR4, R152 ;  /* 0x00000000980472ca */ /* 0x000fe200000e0000 */
[----:B------:R-:W-:Y:S01]  /*2a40*/  UIADD3 UR16, UPT, UPT, UR38, UR63, URZ ;  /* 0x0000003f26107290 */ /* 0x000fe2000fffe0ff */
[----:B------:R-:W-:Y:S02]  /*2a50*/  PLOP3.LUT P1, PT, PT, PT, PT, 0x80, 0x8 ;  /* 0x000000000008781c */ /* 0x000fe40003f2f070 */
[----:B------:R-:W-:-:S04]  /*2a60*/  ISETP.NE.AND P0, PT, R11, 0x2, PT ;  /* 0x000000020b00780c */ /* 0x000fc80003f05270 */
[----:B------:R-:W-:Y:S02]  /*2a70*/  SEL R3, RZ, 0x1, P0 ;  /* 0x00000001ff037807 */ /* 0x000fe40000000000 */
[----:B------:R-:W-:Y:S02]  /*2a80*/  SEL R11, R11, RZ, P0 ;  /* 0x000000ff0b0b7207 */ /* 0x000fe40000000000 */
[----:B------:R-:W-:Y:S01]  /*2a90*/  LOP3.LUT R10, R10, R3, RZ, 0x3c, !PT ;  /* 0x000000030a0a7212 */ /* 0x000fe200078e3cff */
[----:B------:R-:W-:Y:S01]  /*2aa0*/  UIADD3 UR20, UPT, UPT, UR37, UR4, URZ ;  /* 0x0000000425147290 */ /* 0x000fe2000fffe0ff */
[----:B------:R-:W-:Y:S11]  /*2ab0*/  BRA.U UP1, `(.L_x_42) ;  /* 0xfffffff101087547 */ /* 0x000ff6000b83ffff */
[----:B------:R-:W-:Y:S01]  /*2ac0*/  UIADD3 UR8, UPT, UPT, UR6, 0x28, URZ ;  /* 0x0000002806087890 */ /* 0x000fe2000fffe0ff */
[----:B------:R-:W-:-:S03]  /*2ad0*/  SHF.L.U32 R3, R12, 0x1f, RZ ;  /* 0x0000001f0c037819 */ /* 0x000fc600000006ff */
[----:B------:R-:W-:-:S09]  /*2ae0*/  ULEA UR4, UR7, UR8, 0x3 ;  /* 0x0000000807047291 */ /* 0x000fd2000f8e18ff */
[----:B------:R-:W2:Y:S02]  /*2af0*/  SYNCS.PHASECHK.TRANS64.TRYWAIT P0, [UR4], R3 ;  /* 0x00000003ff0075a7 */ /* 0x000ea40008001104 */
[----:B--2---:R-:W-:Y:S05]  /*2b00*/  @!P0 BRA `(.L_x_43) ;  /* 0x00000090008c8947 */ /* 0x004fea0003800000 */
.L_x_153:
[----:B------:R-:W-:-:S04]  /*2b10*/  UIADD3 UR4, UPT, UPT, UR7, 0x1, URZ ;  /* 0x0000000107047890 */ /* 0x000fc8000fffe0ff */
[----:B------:R-:W-:-:S04]  /*2b20*/  UISETP.NE.AND UP0, UPT, UR4, 0x5, UPT ;  /* 0x000000050400788c */ /* 0x000fc8000bf05270 */
[----:B------:R-:W-:Y:S02]  /*2b30*/  USEL UR6, URZ, 0x1, UP0 ;  /* 0x00000001ff067887 */ /* 0x000fe40008000000 */
[----:B------:R-:W-:-:S04]  /*2b40*/  USEL UR4, UR4, URZ, UP0 ;  /* 0x000000ff04047287 */ /* 0x000fc80008000000 */
[----:B------:R-:W-:Y:S01]  /*2b50*/  ULEA UR5, UR4, UR8, 0x3 ;  /* 0x0000000804057291 */ /* 0x000fe2000f8e18ff */
[----:B------:R-:W-:-:S04]  /*2b60*/  LOP3.LUT R2, R12, UR6, RZ, 0x3c, !PT ;  /* 0x000000060c027c12 */ /* 0x000fc8000f8e3cff */
[----:B-1----:R-:W-:-:S04]  /*2b70*/  SHF.L.U32 R3, R2, 0x1f, RZ ;  /* 0x0000001f02037819 */ /* 0x002fc800000006ff */
[----:B------:R-:W1:Y:S02]  /*2b80*/  SYNCS.PHASECHK.TRANS64.TRYWAIT P0, [UR5], R3 ;  /* 0x00000003ff0075a7 */ /* 0x000e640008001105 */
[----:B-1----:R-:W-:Y:S05]  /*2b90*/  @!P0 BRA `(.L_x_44) ;  /* 0x0000009000808947 */ /* 0x002fea0003800000 */
.L_x_155:
        /* <DEDUP_REMOVED lines=9> */
.L_x_157:
        /* <DEDUP_REMOVED lines=9> */
.L_x_159:
[----:B------:R-:W-:-:S04]  /*2cc0*/  UIADD3 UR4, UPT, UPT, UR4, 0x1, URZ ;  /* 0x0000000104047890 */ /* 0x000fc8000fffe0ff */
[----:B------:R-:W-:-:S04]  /*2cd0*/  UISETP.NE.AND UP0, UPT, UR4, 0x5, UPT ;  /* 0x000000050400788c */ /* 0x000fc8000bf05270 */
[----:B------:R-:W-:Y:S02]  /*2ce0*/  USEL UR5, URZ, 0x1, UP0 ;  /* 0x00000001ff057887 */ /* 0x000fe40008000000 */
[----:B------:R-:W-:-:S04]  /*2cf0*/  USEL UR4, UR4, URZ, UP0 ;  /* 0x000000ff04047287 */ /* 0x000fc80008000000 */
[----:B------:R-:W-:Y:S01]  /*2d00*/  ULEA UR4, UR4, UR8, 0x3 ;  /* 0x0000000804047291 */ /* 0x000fe2000f8e18ff */
[----:B-1----:R-:W-:-:S04]  /*2d10*/  LOP3.LUT R3, R2, UR5, RZ, 0x3c, !PT ;  /* 0x0000000502037c12 */ /* 0x002fc8000f8e3cff */
[----:B------:R-:W-:Y:S01]  /*2d20*/  SHF.L.U32 R3, R3, 0x1f, RZ ;  /* 0x0000001f03037819 */ /* 0x000fe200000006ff */
[----:B------:R-:W-:-:S07]  /*2d30*/  IMAD.U32 R0, RZ, RZ, UR4 ;  /* 0x00000004ff007e24 */ /* 0x000fce000f8e00ff */
.L_x_47:
[----:B-1----:R1:W2:Y:S02]  /*2d40*/  SYNCS.PHASECHK.TRANS64.TRYWAIT P0, [R0+URZ], R3 ;  /* 0x00000003000075a7 */ /* 0x0022a400080011ff */
[----:B--2---:R-:W-:Y:S05]  /*2d50*/  @!P0 NANOSLEEP.SYNCS 0x989680 ;  /* 0x009896800000895d */ /* 0x004fea0003900000 */
[----:B------:R-:W2:Y:S02]  /*2d60*/  @!P0 SYNCS.PHASECHK.TRANS64 P0, [R0+URZ], R3 ;  /* 0x00000003000085a7 */ /* 0x000ea400080010ff */
[----:B--2---:R-:W-:Y:S05]  /*2d70*/  @P0 EXIT ;  /* 0x000000000000094d */ /* 0x004fea0003800000 */
[----:B------:R-:W-:Y:S05]  /*2d80*/  BRA `(.L_x_47) ;  /* 0xfffffffc00ec7947 */ /* 0x000fea000383ffff */
.L_x_22:
[----:B------:R-:W-:-:S04]  /*2d90*/  UISETP.NE.AND UP0, UPT, UR47, URZ, UPT ;  /* 0x000000ff2f00728c */ /* 0x000fc8000bf05270 */
[----:B------:R-:W-:-:S09]  /*2da0*/  UISETP.NE.OR UP0, UPT, UR25, 0x1, UP0 ;  /* 0x000000011900788c */ /* 0x000fd20008705670 */
[----:B------:R-:W-:Y:S05]  /*2db0*/  BRA.U UP0, `(.L_x_48) ;  /* 0x0000000500487547 */ /* 0x000fea000b800000 */
[----:B------:R-:W-:Y:S01]  /*2dc0*/  ISETP.GE.U32.AND P2, PT, R0, 0x8, PT ;  /* 0x000000080000780c */ /* 0x000fe20003f46070 */
[----:B------:R-:W-:Y:S01]  /*2dd0*/  IMAD.MOV.U32 R12, RZ, RZ, 0x1 ;  /* 0x00000001ff0c7424 */ /* 0x000fe200078e00ff */
[----:B------:R-:W-:Y:S02]  /*2de0*/  CS2R R10, SRZ ;  /* 0x00000000000a7805 */ /* 0x000fe4000001ff00 */
[----:B------:R-:W-:Y:S01]  /*2df0*/  CS2R R8, SRZ ;  /* 0x0000000000087805 */ /* 0x000fe2000001ff00 */
[----:B------:R-:W-:Y:S01]  /*2e00*/  UMOV UR6, 0x400 ;  /* 0x0000040000067882 */ /* 0x000fe20000000000 */
[----:B------:R-:W-:Y:S01]  /*2e10*/  UMOV UR5, URZ ;  /* 0x000000ff00057c82 */ /* 0x000fe20008000000 */
[----:B------:R-:W-:-:S12]  /*2e20*/  ULEA UR6, UR47, UR6, 0x18 ;  /* 0x000000062f067291 */ /* 0x000fd8000f8ec0ff */
.L_x_52:
[----:B------:R-:W-:Y:S02]  /*2e30*/  LEA R2, R8, UR6, 0x3 ;  /* 0x0000000608027c11 */ /* 0x000fe4000f8e18ff */
[----:B------:R-:W-:-:S03]  /*2e40*/  SHF.L.U32 R5, R9, 0x1f, RZ ;  /* 0x0000001f09057819 */ /* 0x000fc600000006ff */
[----:B------:R-:W-:Y:S01]  /*2e50*/  VIADD R4, R2, 0xf0 ;  /* 0x000000f002047836 */ /* 0x000fe20000000000 */
[----:B------:R-:W2:Y:S02]  /*2e60*/  SYNCS.PHASECHK.TRANS64.TRYWAIT P0, [R2+URZ+0xe0], R5 ;  /* 0x0000e005020075a7 */ /* 0x000ea400080011ff */
[----:B--2---:R-:W-:Y:S05]  /*2e70*/  @!P0 BRA `(.L_x_49) ;  /* 0x0000009000108947 */ /* 0x004fea0003800000 */
.L_x_160:
[----:B------:R-:W-:Y:S01]  /*2e80*/  ULEA UR4, UR5, UR6, 0x3 ;  /* 0x0000000605047291 */ /* 0x000fe2000f8e18ff */
[----:B------:R-:W-:Y:S02]  /*2e90*/  PRMT R4, RZ, 0x654, R4 ;  /* 0x00000654ff047816 */ /* 0x000fe40000000004 */
[----:B--2---:R-:W-:Y:S01]  /*2ea0*/  SHF.L.U32 R5, R12, 0x1f, RZ ;  /* 0x0000001f0c057819 */ /* 0x004fe200000006ff */
[----:B------:R-:W-:Y:S01]  /*2eb0*/  UIADD3 UR7, UPT, UPT, UR4, 0xa0, URZ ;  /* 0x000000a004077890 */ /* 0x000fe2000fffe0ff */
[----:B------:R2:W-:Y:S05]  /*2ec0*/  SYNCS.ARRIVE.TRANS64.RED.A1T0 RZ, [R4+URZ], RZ ;  /* 0x000000ff04ff79a7 */ /* 0x0005ea00081004ff */
[----:B------:R-:W-:Y:S01]  /*2ed0*/  IMAD.U32 R7, RZ, RZ, UR7 ;  /* 0x00000007ff077e24 */ /* 0x000fe2000f8e00ff */
[----:B------:R-:W3:Y:S04]  /*2ee0*/  SYNCS.PHASECHK.TRANS64.TRYWAIT P0, [UR4+0xb0], R5 ;  /* 0x0000b005ff0075a7 */ /* 0x000ee80008001104 */
[----:B------:R-:W-:Y:S01]  /*2ef0*/  PRMT R6, R0, 0x654, R7 ;  /* 0x0000065400067816 */ /* 0x000fe20000000007 */
[----:B--2---:R-:W-:Y:S01]  /*2f00*/  @!P2 IMAD.MOV.U32 R4, RZ, RZ, 0x10 ;  /* 0x00000010ff04a424 */ /* 0x004fe200078e00ff */
[----:B---3--:R-:W-:Y:S06]  /*2f10*/  @!P0 BRA `(.L_x_50) ;  /* 0x0000008c00fc8947 */ /* 0x008fec0003800000 */
.L_x_162:
[----:B------:R-:W-:Y:S01]  /*2f20*/  ULEA UR8, UR5, UR6, 0x4 ;  /* 0x0000000605087291 */ /* 0x000fe2000f8e20ff */
[----:B------:R-:W-:Y:S01]  /*2f30*/  SEL R3, R6, R3, !P2 ;  /* 0x0000000306037207 */ /* 0x000fe20005000000 */
[----:B------:R-:W-:Y:S01]  /*2f40*/  UIADD3 UR9, UPT, UPT, UR4, 0xa0, URZ ;  /* 0x000000a004097890 */ /* 0x000fe2000fffe0ff */
[----:B--2---:R-:W-:Y:S01]  /*2f50*/  LEA R2, R11, UR6, 0x3 ;  /* 0x000000060b027c11 */ /* 0x004fe2000f8e18ff */
[----:B------:R-:W-:Y:S01]  /*2f60*/  UIADD3 UR8, UPT, UPT, UR8, 0x110, URZ ;  /* 0x0000011008087890 */ /* 0x000fe2000fffe0ff */
[----:B------:R-:W-:Y:S01]  /*2f70*/  SHF.L.U32 R5, R10, 0x1f, RZ ;  /* 0x0000001f0a057819 */ /* 0x000fe200000006ff */
[----:B------:R2:W-:Y:S01]  /*2f80*/  @!P2 SYNCS.ARRIVE.TRANS64.RED RZ, [R3+URZ], R4 ;  /* 0x0000000403ffa9a7 */ /* 0x0005e200080004ff */
[----:B------:R-:W-:Y:S01]  /*2f90*/  UIADD3 UR4, UPT, UPT, UR5, 0x1, URZ ;  /* 0x0000000105047890 */ /* 0x000fe2000fffe0ff */
[----:B------:R-:W-:-:S03]  /*2fa0*/  VIADD R8, R8, 0x1 ;  /* 0x0000000108087836 */ /* 0x000fc60000000000 */
[----:B------:R-:W-:Y:S02]  /*2fb0*/  UISETP.NE.AND UP0, UPT, UR4, 0x2, UPT ;  /* 0x000000020400788c */ /* 0x000fe4000bf05270 */
[----:B------:R-:W-:Y:S06]  /*2fc0*/  UGETNEXTWORKID.BROADCAST [UR8], [UR9] ;  /* 0x00000000080073ca */ /* 0x000fec0008000100 */
[----:B------:R-:W-:Y:S01]  /*2fd0*/  USEL UR7, URZ, 0x1, UP0 ;  /* 0x00000001ff077887 */ /* 0x000fe20008000000 */
[----:B------:R-:W-:Y:S01]  /*2fe0*/  ISETP.NE.AND P0, PT, R8, 0x2, PT ;  /* 0x000000020800780c */ /* 0x000fe20003f05270 */
[----:B------:R-:W-:Y:S01]  /*2ff0*/  USEL UR5, UR4, URZ, UP0 ;  /* 0x000000ff04057287 */ /* 0x000fe20008000000 */
[----:B------:R-:W3:Y:S03]  /*3000*/  SYNCS.PHASECHK.TRANS64.TRYWAIT P1, [R2+URZ+0xa0], R5 ;  /* 0x0000a005020075a7 */ /* 0x000ee600080211ff */
[----:B------:R-:W-:Y:S01]  /*3010*/  LOP3.LUT R12, R12, UR7, RZ, 0x3c, !PT ;  /* 0x000000070c0c7c12 */ /* 0x000fe2000f8e3cff */
[----:B--23--:R-:W-:Y:S07]  /*3020*/  @!P1 BRA `(.L_x_51) ;  /* 0x0000008c00d09947 */ /* 0x00cfee0003800000 */
.L_x_163:
[C---:B------:R-:W-:Y:S01]  /*3030*/  LEA R4, R11.reuse, UR6, 0x4 ;  /* 0x000000060b047c11 */ /* 0x040fe2000f8e20ff */
[----:B--2---:R-:W-:Y:S01]  /*3040*/  VIADD R2, R2, 0xb0 ;  /* 0x000000b002027836 */ /* 0x004fe20000000000 */
[----:B------:R-:W-:Y:S01]  /*3050*/  SEL R8, R8, RZ, P0 ;  /* 0x000000ff08087207 */ /* 0x000fe20000000000 */
[----:B------:R-:W-:-:S03]  /*3060*/  VIADD R11, R11, 0x1 ;  /* 0x000000010b0b7836 */ /* 0x000fc60000000000 */
[----:B------:R-:W2:Y:S01]  /*3070*/  LDS.128 R4, [R4+0x110] ;  /* 0x0001100004047984 */ /* 0x000ea20000000c00 */
[----:B------:R-:W-:Y:S02]  /*3080*/  PRMT R2, RZ, 0x654, R2 ;  /* 0x00000654ff027816 */ /* 0x000fe40000000002 */
[C---:B------:R-:W-:Y:S01]  /*3090*/  ISETP.NE.AND P1, PT, R11.reuse, 0x2, PT ;  /* 0x000000020b00780c */ /* 0x040fe20003f25270 */
[----:B------:R-:W-:Y:S01]  /*30a0*/  @!PT LDS RZ, [RZ] ;  /* 0x00000000fffff984 */ /* 0x000fe20000000800 */
[----:B------:R-:W-:Y:S01]  /*30b0*/  @!PT LDS RZ, [RZ] ;  /* 0x00000000fffff984 */ /* 0x000fe20000000800 */
[----:B------:R-:W-:Y:S01]  /*30c0*/  @!PT LDS RZ, [RZ] ;  /* 0x00000000fffff984 */ /* 0x000fe20000000800 */
[----:B------:R-:W-:Y:S01]  /*30d0*/  @!PT LDS RZ, [RZ] ;  /* 0x00000000fffff984 */ /* 0x000fe20000000800 */
[----:B------:R3:W-:Y:S06]  /*30e0*/  MEMBAR.ALL.CTA ;  /* 0x0000000000007992 */ /* 0x0007ec0000008000 */
[----:B---3--:R-:W3:Y:S01]  /*30f0*/  FENCE.VIEW.ASYNC.S ;  /* 0x00000000000073c6 */ /* 0x008ee20000000000 */
[----:B------:R-:W-:Y:S01]  /*3100*/  SEL R11, R11, RZ, P1 ;  /* 0x000000ff0b0b7207 */ /* 0x000fe20000800000 */
[----:B---3--:R3:W-:Y:S01]  /*3110*/  SYNCS.ARRIVE.TRANS64.RED.A1T0 RZ, [R2+URZ], RZ ;  /* 0x000000ff02ff79a7 */ /* 0x0087e200081004ff */
[----:B--2---:R-:W-:-:S02]  /*3120*/  LOP3.LUT P3, RZ, R6, 0x1, RZ, 0xc0, !PT ;  /* 0x0000000106ff7812 */ /* 0x004fc4000786c0ff */
[----:B------:R-:W-:-:S04]  /*3130*/  SEL R5, RZ, 0x1, P1 ;  /* 0x00000001ff057807 */ /* 0x000fc80000800000 */
[----:B------:R-:W-:Y:S02]  /*3140*/  LOP3.LUT R10, R10, R5, RZ, 0x3c, !PT ;  /* 0x000000050a0a7212 */ /* 0x000fe400078e3cff */
[----:B---3--:R-:W-:-:S04]  /*3150*/  SEL R2, RZ, 0x1, P0 ;  /* 0x00000001ff027807 */ /* 0x008fc80000000000 */
[----:B------:R-:W-:Y:S01]  /*3160*/  LOP3.LUT R9, R9, R2, RZ, 0x3c, !PT ;  /* 0x0000000209097212 */ /* 0x000fe200078e3cff */
[----:B------:R-:W-:Y:S06]  /*3170*/  @P3 BRA `(.L_x_52) ;  /* 0xfffffffc002c3947 */ /* 0x000fec000383ffff */
[----:B------:R-:W-:Y:S01]  /*3180*/  ULEA UR4, UR5, UR6, 0x3 ;  /* 0x0000000605047291 */ /* 0x000fe2000f8e18ff */
[----:B------:R-:W-:-:S08]  /*3190*/  SHF.L.U32 R3, R12, 0x1f, RZ ;  /* 0x0000001f0c037819 */ /* 0x000fd000000006ff */
[----:B------:R-:W2:Y:S02]  /*31a0*/  SYNCS.PHASECHK.TRANS64 P0, [UR4+0xb0], R3 ;  /* 0x0000b003ff0075a7 */ /* 0x000ea40008001004 */
[----:B--2---:R-:W-:Y:S05]  /*31b0*/  @P0 BRA `(.L_x_53) ;  /* 0x0000000000080947 */ /* 0x004fea0003800000 */
[----:B------:R-:W2:Y:S02]  /*31c0*/  SYNCS.PHASECHK.TRANS64.TRYWAIT P0, [UR4+0xb0], R3 ;  /* 0x0000b003ff0075a7 */ /* 0x000ea40008001104 */
[----:B--2---:R-:W-:Y:S05]  /*31d0*/  @!P0 BRA `(.L_x_54) ;  /* 0x0000008c00788947 */ /* 0x004fea0003800000 */
.L_x_53:
[----:B------:R-:W-:-:S04]  /*31e0*/  UIADD3 UR7, UPT, UPT, UR5, 0x1, URZ ;  /* 0x0000000105077890 */ /* 0x000fc8000fffe0ff */
[----:B------:R-:W-:-:S04]  /*31f0*/  UISETP.NE.AND UP0, UPT, UR7, 0x2, UPT ;  /* 0x000000020700788c */ /* 0x000fc8000bf05270 */
[----:B------:R-:W-:Y:S02]  /*3200*/  USEL UR8, URZ, 0x1, UP0 ;  /* 0x00000001ff087887 */ /* 0x000fe40008000000 */
[----:B------:R-:W-:-:S04]  /*3210*/  USEL UR7, UR7, URZ, UP0 ;  /* 0x000000ff07077287 */ /* 0x000fc80008000000 */
[----:B------:R-:W-:Y:S01]  /*3220*/  ULEA UR7, UR7, UR6, 0x3 ;  /* 0x0000000607077291 */ /* 0x000fe2000f8e18ff */
[----:B--2---:R-:W-:-:S04]  /*3230*/  LOP3.LUT R3, R12, UR8, RZ, 0x3c, !PT ;  /* 0x000000080c037c12 */ /* 0x004fc8000f8e3cff */
[----:B------:R-:W-:-:S04]  /*3240*/  SHF.L.U32 R0, R3, 0x1f, RZ ;  /* 0x0000001f03007819 */ /* 0x000fc800000006ff */
[----:B------:R-:W2:Y:S02]  /*3250*/  SYNCS.PHASECHK.TRANS64 P0, [UR7+0xb0], R0 ;  /* 0x0000b000ff0075a7 */ /* 0x000ea40008001007 */
[----:B-12---:R-:W-:Y:S05]  /*3260*/  @P0 EXIT ;  /* 0x000000000000094d */ /* 0x006fea0003800000 */
[----:B------:R-:W-:Y:S02]  /*3270*/  SHF.L.U32 R3, R3, 0x1f, RZ ;  /* 0x0000001f03037819 */ /* 0x000fe400000006ff */
[----:B------:R-:W-:-:S07]  /*3280*/  MOV R0, UR7 ;  /* 0x0000000700007c02 */ /* 0x000fce0008000f00 */
.L_x_55:
[----:B-1----:R1:W2:Y:S02]  /*3290*/  SYNCS.PHASECHK.TRANS64.TRYWAIT P0, [R0+URZ+0xb0], R3 ;  /* 0x0000b003000075a7 */ /* 0x0022a400080011ff */
[----:B--2---:R-:W-:Y:S05]  /*32a0*/  @!P0 NANOSLEEP.SYNCS 0x989680 ;  /* 0x009896800000895d */ /* 0x004fea0003900000 */
[----:B------:R-:W2:Y:S02]  /*32b0*/  @!P0 SYNCS.PHASECHK.TRANS64 P0, [R0+URZ+0xb0], R3 ;  /* 0x0000b003000085a7 */ /* 0x000ea400080010ff */
[----:B--2---:R-:W-:Y:S05]  /*32c0*/  @P0 EXIT ;  /* 0x000000000000094d */ /* 0x004fea0003800000 */
[----:B------:R-:W-:Y:S05]  /*32d0*/  BRA `(.L_x_55) ;  /* 0xfffffffc00ec7947 */ /* 0x000fea000383ffff */
.L_x_48:
[----:B------:R-:W-:Y:S05]  /*32e0*/  BRA.U UP6, `(.L_x_56) ;  /* 0x0000001106907547 */ /* 0x000fea000b800000 */
[----:B------:R-:W-:Y:S01]  /*32f0*/  UMOV UR4, 0x40 ;  /* 0x0000004000047882 */ /* 0x000fe20000000000 */
[----:B------:R-:W-:Y:S01]  /*3300*/  NOP ;  /* 0x0000000000007918 */ /* 0x000fe20000000000 */
[----:B------:R-:W-:Y:S01]  /*3310*/  ULEA UR5, UR47, UR4, 0x18 ;  /* 0x000000042f057291 */ /* 0x000fe2000f8ec0ff */
[----:B------:R-:W-:Y:S02]  /*3320*/  UMOV UR6, 0x400 ;  /* 0x0000040000067882 */ /* 0x000fe40000000000 */
[----:B------:R-:W-:-:S06]  /*3330*/  ULEA UR6, UR47, UR6, 0x18 ;  /* 0x000000062f067291 */ /* 0x000fcc000f8ec0ff */
[----:B------:R-:W2:Y:S02]  /*3340*/  LDS.U8 R0, [UR5+0x1c] ;  /* 0x00001c05ff007984 */ /* 0x000ea40008000000 */
[----:B--2---:R-:W-:-:S13]  /*3350*/  ISETP.NE.AND P0, PT, R0, RZ, PT ;  /* 0x000000ff0000720c */ /* 0x004fda0003f05270 */
[----:B------:R-:W-:Y:S05]  /*3360*/  @P0 BRA `(.L_x_57) ;  /* 0x0000000400080947 */ /* 0x000fea0003800000 */
[----:B------:R-:W-:Y:S02]  /*3370*/  UISETP.NE.U32.AND UP1, UPT, UR46, 0x1, UPT ;  /* 0x000000012e00788c */ /* 0x000fe4000bf25070 */
[----:B------:R-:W-:-:S07]  /*3380*/  UIADD3 UR7, UPT, UPT, UR5, 0x8, URZ ;  /* 0x0000000805077890 */ /* 0x000fce000fffe0ff */
[----:B------:R-:W-:Y:S05]  /*3390*/  BRA.U !UP1, `(.L_x_58) ;  /* 0x00000001099c7547 */ /* 0x000fea000b800000 */
[----:B------:R-:W-:Y:S01]  /*33a0*/  ELECT P0, URZ, PT ;  /* 0x0000000000ff782f */ /* 0x000fe20003800000 */
[----:B------:R-:W-:-:S12]  /*33b0*/  BSSY B0, `(.L_x_58) ;  /* 0x0000025000007945 */ /* 0x000fd80003800000 */
[----:B------:R-:W-:Y:S05]  /*33c0*/  @!P0 BRA `(.L_x_59) ;  /* 0x00000000008c8947 */ /* 0x000fea0003800000 */
[----:B------:R-:W-:-:S05]  /*33d0*/  UMOV UR4, 0x10 ;  /* 0x0000001000047882 */ /* 0x000fca0000000000 */
[----:B------:R-:W-:Y:S04]  /*33e0*/  DEPBAR.LE SB2, 0x36 ;  /* 0x0000ad800000791a */ /* 0x000fe80000000000 */
[----:B------:R-:W2:Y:S02]  /*33f0*/  UTCATOMSWS.2CTA.FIND_AND_SET.ALIGN UP0, UR4, UR4 ;  /* 0x00000004000475e3 */ /* 0x000ea40008200800 */
[----:B--2---:R-:W-:Y:S01]  /*3400*/  MOV R11, UR4 ;  /* 0x00000004000b7c02 */ /* 0x004fe20008000f00 */
[----:B------:R-:W-:Y:S06]  /*3410*/  BRA.U UP0, `(.L_x_60) ;  /* 0x0000000100187547 */ /* 0x000fec000b800000 */
.L_x_61:
[----:B------:R-:W-:Y:S05]  /*3420*/  NANOSLEEP 0x64 ;  /* 0x000000640000795d */ /* 0x000fea0003800000 */
[----:B------:R-:W-:-:S05]  /*3430*/  UMOV UR4, 0x10 ;  /* 0x0000001000047882 */ /* 0x000fca0000000000 */
[----:B------:R-:W-:Y:S04]  /*3440*/  DEPBAR.LE SB2, 0x36 ;  /* 0x0000ad800000791a */ /* 0x000fe80000000000 */
[----:B------:R-:W2:Y:S02]  /*3450*/  UTCATOMSWS.2CTA.FIND_AND_SET.ALIGN UP0, UR4, UR4 ;  /* 0x00000004000475e3 */ /* 0x000ea40008200800 */
[----:B--2---:R-:W-:Y:S01]  /*3460*/  MOV R11, UR4 ;  /* 0x00000004000b7c02 */ /* 0x004fe20008000f00 */
[----:B------:R-:W-:Y:S05]  /*3470*/  BRA.U !UP0, `(.L_x_61) ;  /* 0xfffffffd08e87547 */ /* 0x000fea000b83ffff */
.L_x_60:
[----:B------:R-:W2:Y:S01]  /*3480*/  LDS R7, [UR5+0x10] ;  /* 0x00001005ff077984 */ /* 0x000ea20008000800 */
[----:B------:R-:W-:Y:S01]  /*3490*/  IMAD.U32 R5, RZ, RZ, UR6 ;  /* 0x00000006ff057e24 */ /* 0x000fe2000f8e00ff */
[----:B------:R-:W-:-:S03]  /*34a0*/  MOV R4, UR45 ;  /* 0x0000002d00047c02 */ /* 0x000fc60008000f00 */
[----:B------:R-:W-:Y:S01]  /*34b0*/  VIADD R5, R5, 0x130 ;  /* 0x0000013005057836 */ /* 0x000fe20000000000 */
[----:B--2---:R-:W-:-:S04]  /*34c0*/  SHF.L.U32 R7, R7, 0x1f, RZ ;  /* 0x0000001f07077819 */ /* 0x004fc800000006ff */
[----:B------:R-:W2:Y:S02]  /*34d0*/  SYNCS.PHASECHK.TRANS64.TRYWAIT P0, [UR5+0x8], R7 ;  /* 0x00000807ff0075a7 */ /* 0x000ea40008001105 */
[----:B--2---:R-:W-:Y:S05]  /*34e0*/  @P0 BRA `(.L_x_62) ;  /* 0x0000000000080947 */ /* 0x004fea0003800000 */
[----:B------:R-:W2:Y:S02]  /*34f0*/  SYNCS.PHASECHK.TRANS64.TRYWAIT P0, [UR5+0x8], R7 ;  /* 0x00000807ff0075a7 */ /* 0x000ea40008001105 */
[----:B--2---:R-:W-:Y:S05]  /*3500*/  @!P0 BRA `(.L_x_63) ;  /* 0x0000008800c48947 */ /* 0x004fea0003800000 */
.L_x_62:
[----:B--2---:R-:W-:Y:S01]  /*3510*/  HFMA2 R0, -RZ, RZ, 0, 5.9604644775390625e-08 ;  /* 0x00000001ff007431 */ /* 0x004fe200000001ff */
[----:B------:R-:W-:Y:S01]  /*3520*/  UPRMT UR4, UR45, 0x654, UR7 ;  /* 0x000006542d047896 */ /* 0x000fe20008000007 */
[----:B------:R-:W-:Y:S01]  /*3530*/  IMAD.MOV.U32 R8, RZ, RZ, 0xffff ;  /* 0x0000ffffff087424 */ /* 0x000fe200078e00ff */
[----:B------:R-:W-:Y:S01]  /*3540*/  PRMT R4, R4, 0x654, R5 ;  /* 0x0000065404047816 */ /* 0x000fe20000000005 */
[----:B------:R-:W-:Y:S02]  /*3550*/  IMAD.MOV.U32 R6, RZ, RZ, 0x4 ;  /* 0x00000004ff067424 */ /* 0x000fe400078e00ff */
[----:B------:R-:W-:Y:S01]  /*3560*/  IMAD.SHL.U32 R9, R11, 0x20, RZ ;  /* 0x000000200b097824 */ /* 0x000fe200078e00ff */
[----:B------:R-:W-:Y:S02]  /*3570*/  MOV R5, UR4 ;  /* 0x0000000400057c02 */ /* 0x000fe40008000f00 */
[-C--:B------:R-:W-:Y:S01]  /*3580*/  SHF.L.U32 R8, R8, R11.reuse, RZ ;  /* 0x0000000b08087219 */ /* 0x080fe200000006ff */
[----:B------:R2:W-:Y:S01]  /*3590*/  SYNCS.ARRIVE.TRANS64.RED RZ, [UR4], R6 ;  /* 0x00000006ffff79a7 */ /* 0x0005e20008000404 */
[----:B------:R-:W-:Y:S01]  /*35a0*/  SHF.L.U32 R7, R0, R11, RZ ;  /* 0x0000000b00077219 */ /* 0x000fe200000006ff */
[----:B------:R2:W-:Y:S04]  /*35b0*/  STS [UR6+0x130], R9 ;  /* 0x00013009ff007988 */ /* 0x0005e80008000806 */
[----:B------:R2:W-:Y:S04]  /*35c0*/  STAS [R4.64], R11 ;  /* 0x0000000b04007dbd */ /* 0x0005e8000c0008ff */
[----:B------:R2:W-:Y:S04]  /*35d0*/  ATOMS.OR RZ, [UR5+0x14], R8 ;  /* 0x00001408ffff798c */ /* 0x0005e8000b000005 */
[----:B------:R2:W-:Y:S04]  /*35e0*/  ATOMS.OR RZ, [UR5+0x18], R7 ;  /* 0x00001807ffff798c */ /* 0x0005e8000b000005 */
[----:B------:R2:W-:Y:S02]  /*35f0*/  ATOMS.XOR RZ, [UR5+0x10], R0 ;  /* 0x00001000ffff798c */ /* 0x0005e4000b800005 */
.L_x_59:
[----:B-1----:R-:W-:Y:S05]  /*3600*/  BSYNC B0 ;  /* 0x0000000000007941 */ /* 0x002fea0003800000 */
.L_x_58:
[----:B------:R-:W-:Y:S05]  /*3610*/  BRA.U UP1, `(.L_x_64) ;  /* 0x00000001016c7547 */ /* 0x000fea000b800000 */
[----:B------:R-:W-:-:S03]  /*3620*/  UMOV UR4, 0xffffffff ;  /* 0xffffffff00047882 */ /* 0x000fc60000000000 */
[----:B------:R-:W-:Y:S05]  /*3630*/  BRA.DIV UR4, `(.L_x_65) ;  /* 0x0000008a04907947 */ /* 0x000fea000b800000 */
[----:B------:R-:W-:-:S13]  /*3640*/  ELECT P6, URZ, PT ;  /* 0x0000000000ff782f */ /* 0x000fda00038c0000 */
.L_x_167:
[----:B------:R-:W-:Y:S05]  /*3650*/  @!P6 BRA `(.L_x_64) ;  /* 0x00000000005ce947 */ /* 0x000fea0003800000 */
[----:B--2---:R-:W2:Y:S02]  /*3660*/  LDS R5, [UR5+0x10] ;  /* 0x00001005ff057984 */ /* 0x004ea40008000800 */
[----:B--2---:R-:W-:-:S04]  /*3670*/  SHF.L.U32 R5, R5, 0x1f, RZ ;  /* 0x0000001f05057819 */ /* 0x004fc800000006ff */
[----:B------:R-:W2:Y:S02]  /*3680*/  SYNCS.PHASECHK.TRANS64.TRYWAIT P0, [UR5+0x8], R5 ;  /* 0x00000805ff0075a7 */ /* 0x000ea40008001105 */
[----:B--2---:R-:W-:Y:S05]  /*3690*/  @P0 BRA `(.L_x_66) ;  /* 0x0000000000080947 */ /* 0x004fea0003800000 */
[----:B------:R-:W2:Y:S02]  /*36a0*/  SYNCS.PHASECHK.TRANS64.TRYWAIT P0, [UR5+0x8], R5 ;  /* 0x00000805ff0075a7 */ /* 0x000ea40008001105 */
[----:B--2---:R-:W-:Y:S05]  /*36b0*/  @!P0 BRA `(.L_x_67) ;  /* 0x0000008800908947 */ /* 0x004fea0003800000 */
.L_x_66:
[----:B------:R-:W3:Y:S01]  /*36c0*/  LDS R7, [UR6+0x130] ;  /* 0x00013006ff077984 */ /* 0x000ee20008000800 */
[----:B--2---:R-:W-:Y:S02]  /*36d0*/  HFMA2 R0, -RZ, RZ, 0, 5.9604644775390625e-08 ;  /* 0x00000001ff007431 */ /* 0x004fe400000001ff */
[----:B------:R-:W-:Y:S01]  /*36e0*/  IMAD.MOV.U32 R4, RZ, RZ, 0xffff ;  /* 0x0000ffffff047424 */ /* 0x000fe200078e00ff */
[----:B------:R-:W-:Y:S01]  /*36f0*/  UPRMT UR4, UR45, 0x654, UR7 ;  /* 0x000006542d047896 */ /* 0x000fe20008000007 */
[----:B---3--:R-:W-:-:S03]  /*3700*/  IMAD.SHL.U32 R5, R7, 0x20, RZ ;  /* 0x0000002007057824 */ /* 0x008fc600078e00ff */
[-C--:B------:R-:W-:Y:S02]  /*3710*/  SHF.L.U32 R4, R4, R7.reuse, RZ ;  /* 0x0000000704047219 */ /* 0x080fe400000006ff */
[----:B------:R-:W-:Y:S01]  /*3720*/  SHF.L.U32 R7, R0, R7, RZ ;  /* 0x0000000700077219 */ /* 0x000fe200000006ff */
[----:B------:R3:W-:Y:S04]  /*3730*/  STS [UR6+0x130], R5 ;  /* 0x00013005ff007988 */ /* 0x0007e80008000806 */
[----:B------:R3:W-:Y:S04]  /*3740*/  ATOMS.OR RZ, [UR5+0x14], R4 ;  /* 0x00001404ffff798c */ /* 0x0007e8000b000005 */
[----:B------:R3:W-:Y:S01]  /*3750*/  ATOMS.OR RZ, [UR5+0x18], R7 ;  /* 0x00001807ffff798c */ /* 0x0007e2000b000005 */
[----:B------:R-:W-:Y:S03]  /*3760*/  SYNCS.ARRIVE.TRANS64.RED.A1T0 RZ, [UR4], RZ ;  /* 0x000000ffffff79a7 */ /* 0x000fe60008100404 */
[----:B------:R3:W-:Y:S01]  /*3770*/  ATOMS.XOR RZ, [UR5+0x10], R0 ;  /* 0x00001000ffff798c */ /* 0x0007e2000b800005 */
[----:B------:R-:W-:Y:S05]  /*3780*/  BRA `(.L_x_64) ;  /* 0x0000000000107947 */ /* 0x000fea0003800000 */
.L_x_57:
[----:B------:R-:W-:Y:S02]  /*3790*/  MOV R0, 0xffffffff ;  /* 0xffffffff00007802 */ /* 0x000fe40000000f00 */
[----:B------:R-:W-:-:S03]  /*37a0*/  MOV R4, 0x37d0 ;  /* 0x000037d000047802 */ /* 0x000fc60000000f00 */
[----:B------:R2:W-:Y:S04]  /*37b0*/  STS [UR6+0x130], R0 ;  /* 0x00013000ff007988 */ /* 0x0005e80008000806 */
[----:B-12--5:R-:W-:Y:S05]  /*37c0*/  CALL.REL.NOINC `($__internal_1_$__cuda_sm10x_tcgen05_guardrail_trap_phase_invalid_during_alloc) ;  /* 0x0000009000347944 */ /* 0x026fea0003c00000 */
.L_x_64:
[----:B------:R-:W-:Y:S05]  /*37d0*/  WARPSYNC.ALL ;  /* 0x0000000000007948 */ /* 0x000fea0003800000 */
[----:B------:R-:W4:Y:S01]  /*37e0*/  S2UR UR4, SR_CgaCtaId ;  /* 0x00000000000479c3 */ /* 0x000f220000008800 */
[----:B------:R-:W-:Y:S01]  /*37f0*/  UMOV UR26, 0x400 ;  /* 0x00000400001a7882 */ /* 0x000fe20000000000 */
[----:B------:R-:W-:-:S06]  /*3800*/  NOP ;  /* 0x0000000000007918 */ /* 0x000fcc0000000000 */
[----:B------:R-:W-:Y:S06]  /*3810*/  BAR.ARV 0x6, 0xa0 ;  /* 0x0182800000007b1d */ /* 0x000fec0000002000 */
[----:B------:R-:W1:Y:S01]  /*3820*/  LDCU UR6, c[0x0][0x38c] ;  /* 0x00007180ff0677ac */ /* 0x000e620008000800 */
[----:B------:R-:W-:Y:S01]  /*3830*/  LOP3.LUT R3, R3, 0xffff, RZ, 0xc0, !PT ;  /* 0x0000ffff03037812 */ /* 0x000fe200078ec0ff */
[----:B--2---:R-:W-:Y:S01]  /*3840*/  IMAD.MOV.U32 R9, RZ, RZ, 0x1 ;  /* 0x00000001ff097424 */ /* 0x004fe200078e00ff */
[----:B------:R-:W-:Y:S01]  /*3850*/  LOP3.LUT R2, R2, 0xffff, RZ, 0xc0, !PT ;  /* 0x0000ffff02027812 */ /* 0x000fe200078ec0ff */
[----:B------:R-:W-:Y:S01]  /*3860*/  IMAD.MOV.U32 R8, RZ, RZ, RZ ;  /* 0x000000ffff087224 */ /* 0x000fe200078e00ff */
[----:B------:R-:W-:Y:S01]  /*3870*/  R2UR UR28, R3 ;  /* 0x00000000031c72ca */ /* 0x000fe200000e0000 */
[----:B------:R-:W-:Y:S01]  /*3880*/  UMOV UR32, URZ ;  /* 0x000000ff00207c82 */ /* 0x000fe20008000000 */
[----:B------:R-:W-:-:S02]  /*3890*/  R2UR UR42, R2 ;  /* 0x00000000022a72ca */ /* 0x000fc400000e0000 */
[----:B------:R-:W-:Y:S01]  /*38a0*/  CS2R R2, SRZ ;  /* 0x0000000000027805 */ /* 0x000fe2000001ff00 */
[----:B------:R-:W-:Y:S01]  /*38b0*/  UMOV UR23, URZ ;  /* 0x000000ff00177c82 */ /* 0x000fe20008000000 */
[----:B----4-:R-:W-:Y:S01]  /*38c0*/  ULEA UR26, UR4, UR26, 0x18 ;  /* 0x0000001a041a7291 */ /* 0x010fe2000f8ec0ff */
[----:B------:R-:W-:Y:S01]  /*38d0*/  UMOV UR22, URZ ;  /* 0x000000ff00167c82 */ /* 0x000fe20008000000 */
[----:B------:R-:W-:Y:S02]  /*38e0*/  UISETP.NE.AND UP3, UPT, UR46, URZ, UPT ;  /* 0x000000ff2e00728c */ /* 0x000fe4000bf65270 */
[----:B------:R-:W-:Y:S02]  /*38f0*/  UIADD3 UR5, UPT, UPT, UR26, 0x10800, URZ ;  /* 0x000108001a057890 */ /* 0x000fe4000fffe0ff */
[----:B------:R-:W-:-:S03]  /*3900*/  UIADD3 UR4, UPT, UPT, UR26, 0x24800, URZ ;  /* 0x000248001a047890 */ /* 0x000fc6000fffe0ff */
[----:B---3--:R-:W2:Y:S01]  /*3910*/  LDS R0, [UR26+0x130] ;  /* 0x0001301aff007984 */ /* 0x008ea20008000800 */
[----:B-1----:R-:W-:Y:S02]  /*3920*/  UIADD3 UR6, UPT, UPT, UR6, 0x3f, URZ ;  /* 0x0000003f06067890 */ /* 0x002fe4000fffe0ff */
[----:B------:R-:W-:Y:S02]  /*3930*/  USHF.R.U32.HI UR5, URZ, 0x4, UR5 ;  /* 0x00000004ff057899 */ /* 0x000fe40008011605 */
[----:B------:R-:W-:Y:S02]  /*3940*/  USHF.R.S32.HI UR33, URZ, 0x1f, UR6 ;  /* 0x0000001fff217899 */ /* 0x000fe40008011406 */
[----:B------:R-:W-:Y:S02]  /*3950*/  USHF.R.U32.HI UR4, URZ, 0x4, UR4 ;  /* 0x00000004ff047899 */ /* 0x000fe40008011604 */
[----:B------:R-:W-:Y:S02]  /*3960*/  ULEA.HI UR33, UR33, UR6, URZ, 0x6 ;  /* 0x0000000621217291 */ /* 0x000fe4000f8f30ff */
[----:B------:R-:W-:-:S02]  /*3970*/  ULOP3.LUT UR5, UR5, 0x3fff, URZ, 0xc0, !UPT ;  /* 0x00003fff05057892 */ /* 0x000fc4000f8ec0ff */
[----:B------:R-:W-:Y:S02]  /*3980*/  USHF.R.S32.HI UR33, URZ, 0x6, UR33 ;  /* 0x00000006ff217899 */ /* 0x000fe40008011421 */
[----:B------:R-:W-:Y:S02]  /*3990*/  ULOP3.LUT UR30, UR4, 0x3fff, URZ, 0xc0, !UPT ;  /* 0x00003fff041e7892 */ /* 0x000fe4000f8ec0ff */
[----:B------:R-:W-:Y:S01]  /*39a0*/  UISETP.LT.AND UP0, UPT, UR33, 0x1, UPT ;  /* 0x000000012100788c */ /* 0x000fe2000bf01270 */
[----:B------:R-:W-:Y:S01]  /*39b0*/  UMOV UR40, 0x0 ;  /* 0x0000000000287882 */ /* 0x000fe20000000000 */
[----:B------:R-:W-:Y:S01]  /*39c0*/  UMOV UR41, 0x10400490 ;  /* 0x1040049000297882 */ /* 0x000fe20000000000 */
[----:B------:R-:W-:Y:S02]  /*39d0*/  ULOP3.LUT UR29, UR5, 0x10000, URZ, 0xfc, !UPT ;  /* 0x00010000051d7892 */ /* 0x000fe4000f8efcff */
[----:B------:R-:W-:Y:S02]  /*39e0*/  ULOP3.LUT UR30, UR30, 0x10000, URZ, 0xfc, !UPT ;  /* 0x000100001e1e7892 */ /* 0x000fe4000f8efcff */
[----:B------:R-:W-:Y:S01]  /*39f0*/  USEL UR43, UR33, 0x1, !UP0 ;  /* 0x00000001212b7887 */ /* 0x000fe2000c000000 */
[----:B------:R-:W-:Y:S01]  /*3a00*/  UMOV UR38, 0x0 ;  /* 0x0000000000267882 */ /* 0x000fe20000000000 */
[----:B------:R-:W-:Y:S01]  /*3a10*/  UMOV UR39, 0x10400490 ;  /* 0x1040049000277882 */ /* 0x000fe20000000000 */
[----:B------:R-:W-:Y:S01]  /*3a20*/  UMOV UR36, 0x0 ;  /* 0x0000000000247882 */ /* 0x000fe20000000000 */
[----:B------:R-:W-:Y:S01]  /*3a30*/  UMOV UR37, 0x10400490 ;  /* 0x1040049000257882 */ /* 0x000fe20000000000 */
[----:B------:R-:W-:Y:S01]  /*3a40*/  UMOV UR34, 0x0 ;  /* 0x0000000000227882 */ /* 0x000fe20000000000 */
[----:B------:R-:W-:Y:S01]  /*3a50*/  UMOV UR35, 0x10400490 ;  /* 0x1040049000237882 */ /* 0x000fe20000000000 */
[----:B--2---:R-:W-:-:S15]  /*3a60*/  R2UR UR44, R0 ;  /* 0x00000000002c72ca */ /* 0x004fde00000e0000 */
.L_x_75:
[C---:B------:R-:W-:Y:S02]  /*3a70*/  LEA R0, R8.reuse, UR26, 0x3 ;  /* 0x0000001a08007c11 */ /* 0x040fe4000f8e18ff */
[----:B------:R-:W-:Y:S02]  /*3a80*/  SHF.L.U32 R5, R3, 0x1f, RZ ;  /* 0x0000001f03057819 */ /* 0x000fe400000006ff */
[----:B------:R-:W-:Y:S02]  /*3a90*/  LEA R4, R8, UR26, 0x4 ;  /* 0x0000001a08047c11 */ /* 0x000fe4000f8e20ff */
[----:B------:R-:W1:Y:S02]  /*3aa0*/  SYNCS.PHASECHK.TRANS64.TRYWAIT P0, [R0+URZ+0xa0], R5 ;  /* 0x0000a005000075a7 */ /* 0x000e6400080011ff */
[----:B-1-3--:R-:W-:Y:S05]  /*3ab0*/  @!P0 BRA `(.L_x_68) ;  /* 0x0000008400a88947 */ /* 0x00afea0003800000 */
.L_x_168:
[----:B-1----:R-:W1:Y:S01]  /*3ac0*/  LDS.128 R4, [R4+0x110] ;  /* 0x0001100004047984 */ /* 0x002e620000000c00 */
[----:B------:R-:W-:Y:S02]  /*3ad0*/  VIADD R0, R0, 0xb0 ;  /* 0x000000b000007836 */ /* 0x000fe40000000000 */
[----:B------:R-:W-:Y:S01]  /*3ae0*/  VIADD R8, R8, 0x1 ;  /* 0x0000000108087836 */ /* 0x000fe20000000000 */
[----:B------:R-:W-:Y:S01]  /*3af0*/  @!PT LDS RZ, [RZ] ;  /* 0x00000000fffff984 */ /* 0x000fe20000000800 */
[----:B------:R-:W-:Y:S01]  /*3b00*/  @!PT LDS RZ, [RZ] ;  /* 0x00000000fffff984 */ /* 0x000fe20000000800 */
[----:B------:R-:W-:Y:S01]  /*3b10*/  @!PT LDS RZ, [RZ] ;  /* 0x00000000fffff984 */ /* 0x000fe20000000800 */
[----:B------:R-:W-:Y:S01]  /*3b20*/  @!PT LDS RZ, [RZ] ;  /* 0x00000000fffff984 */ /* 0x000fe20000000800 */
[----:B------:R2:W-:Y:S06]  /*3b30*/  MEMBAR.ALL.CTA ;  /* 0x0000000000007992 */ /* 0x0005ec0000008000 */
[----:B--2---:R-:W2:Y:S01]  /*3b40*/  FENCE.VIEW.ASYNC.S ;  /* 0x00000000000073c6 */ /* 0x004ea20000000000 */
[----:B------:R-:W-:-:S04]  /*3b50*/  PRMT R0, RZ, 0x654, R0 ;  /* 0x00000654ff007816 */ /* 0x000fc80000000000 */
[----:B--2---:R2:W-:Y:S01]  /*3b60*/  SYNCS.ARRIVE.TRANS64.RED.A1T0 RZ, [R0+URZ], RZ ;  /* 0x000000ff00ff79a7 */ /* 0x0045e200081004ff */
[----:B-1----:R-:W-:Y:S01]  /*3b70*/  LOP3.LUT P1, RZ, R6, 0x1, RZ, 0xc0, !PT ;  /* 0x0000000106ff7812 */ /* 0x002fe2000782c0ff */
[----:B--2---:R-:W-:-:S12]  /*3b80*/  BRA.U UP3, `(.L_x_69) ;  /* 0x0000000503087547 */ /* 0x004fd8000b800000 */
[----:B------:R-:W1:Y:S01]  /*3b90*/  LDCU UR4, c[0x0][0x38c] ;  /* 0x00007180ff0477ac */ /* 0x000e620008000800 */
[----:B------:R-:W-:Y:S02]  /*3ba0*/  PLOP3.LUT P2, PT, PT, PT, PT, 0x80, 0x8 ;  /* 0x000000000008781c */ /* 0x000fe40003f4f070 */
[----:B------:R-:W-:Y:S01]  /*3bb0*/  SHF.L.U32 R5, R9, 0x1f, RZ ;  /* 0x0000001f09057819 */ /* 0x000fe200000006ff */
[----:B------:R-:W-:Y:S02]  /*3bc0*/  ULEA UR31, UR32, UR26, 0x3 ;  /* 0x0000001a201f7291 */ /* 0x000fe4000f8e18ff */
[----:B------:R-:W-:Y:S02]  /*3bd0*/  ULEA UR11, UR32, UR44, 0x8 ;  /* 0x0000002c200b7291 */ /* 0x000fe4000f8e40ff */
[----:B-1----:R-:W-:-:S06]  /*3be0*/  UISETP.GE.AND UP0, UPT, UR4, 0x1, UPT ;  /* 0x000000010400788c */ /* 0x002fcc000bf06270 */
[----:B------:R-:W-:-:S05]  /*3bf0*/  PLOP3.LUT P0, PT, PT, PT, UP0, 0x80, 0x8 ;  /* 0x000000000008781c */ /* 0x000fca0003f0f008 */
[----:B------:R-:W-:-:S08]  /*3c00*/  @UP0 ULEA UR4, UR23, UR26, 0x3 ;  /* 0x0000001a17040291 */ /* 0x000fd0000f8e18ff */
[----:B------:R-:W-:-:S04]  /*3c10*/  @P0 SHF.L.U32 R0, R2, 0x1f, RZ ;  /* 0x0000001f02000819 */ /* 0x000fc800000006ff */
[----:B------:R1:W2:Y:S01]  /*3c20*/  @P0 SYNCS.PHASECHK.TRANS64.TRYWAIT P2, [UR4], R0 ;  /* 0x00000000ff0005a7 */ /* 0x0002a20008041104 */
[----:B------:R-:W3:Y:S02]  /*3c30*/  SYNCS.PHASECHK.TRANS64.TRYWAIT P0, [UR31+0xd0], R5 ;  /* 0x0000d005ff0075a7 */ /* 0x000ee4000800111f */
[----:B-123--:R-:W-:Y:S05]  /*3c40*/  @!P0 BRA `(.L_x_70) ;  /* 0x0000008400588947 */ /* 0x00efea0003800000 */
.L_x_170:
[----:B------:R-:W-:Y:S01]  /*3c50*/  UMOV UR27, UR22 ;  /* 0x00000016001b7c82 */ /* 0x000fe20008000000 */
[----:B------:R-:W-:Y:S05]  /*3c60*/  BRA.U !UP0, `(.L_x_71) ;  /* 0x0000000108c07547 */ /* 0x000fea000b800000 */
[----:B------:R-:W-:Y:S02]  /*3c70*/  UIADD3 UR27, UPT, UPT, UR43, UR22, URZ ;  /* 0x000000162b1b7290 */ /* 0x000fe4000fffe0ff */
[----:B------:R-:W-:Y:S01]  /*3c80*/  UPLOP3.LUT UP2, UPT, UPT, UPT, UPT, 0x40, 0x4 ;  /* 0x000000000004789c */ /* 0x000fe20003f4e870 */
[----:B------:R-:W-:Y:S01]  /*3c90*/  UMOV UR24, UR33 ;  /* 0x0000002100187c82 */ /* 0x000fe20008000000 */
[----:B------:R-:W-:-:S09]  /*3ca0*/  UMOV UR10, UR23 ;  /* 0x00000017000a7c82 */ /* 0x000fd20008000000 */
.L_x_74:
[----:B--2---:R-:W-:Y:S01]  /*3cb0*/  ULEA UR5, UR10, UR26, 0x3 ;  /* 0x0000001a0a057291 */ /* 0x004fe2000f8e18ff */
[----:B---3--:R-:W-:Y:S11]  /*3cc0*/  @P2 BRA `(.L_x_72) ;  /* 0x00000000000c2947 */ /* 0x008ff60003800000 */
[----:B-1----:R-:W-:Y:S04]  /*3cd0*/  SHF.L.U32 R5, R2, 0x1f, RZ ;  /* 0x0000001f02057819 */ /* 0x002fe800000006ff */
[----:B------:R-:W1:Y:S02]  /*3ce0*/  SYNCS.PHASECHK.TRANS64.TRYWAIT P0, [UR5], R5 ;  /* 0x00000005ff0075a7 */ /* 0x000e640008001105 */
[----:B-1----:R-:W-:Y:S05]  /*3cf0*/  @!P0 BRA `(.L_x_73) ;  /* 0x0000008400448947 */ /* 0x002fea0003800000 */
.L_x_72:
[----:B------:R-:W-:Y:S01]  /*3d00*/  UISETP.NE.AND UP0, UPT, UR24, 0x1, UPT ;  /* 0x000000011800788c */ /* 0x000fe2000bf05270 */
[----:B------:R-:W-:Y:S01]  /*3d10*/  PLOP3.LUT P2, PT, PT, PT, PT, 0x80, 0x8 ;  /* 0x000000000008781c */ /* 0x000fe20003f4f070 */
[----:B------:R-:W-:Y:S02]  /*3d20*/  UIADD3 UR4, UPT, UPT, UR10, 0x1, URZ ;  /* 0x000000010a047890 */ /* 0x000fe4000fffe0ff */
[----:B------:R-:W-:Y:S02]  /*3d30*/  UIADD3 UR25, UPT, UPT, UR5, 0x28, URZ ;  /* 0x0000002805197890 */ /* 0x000fe4000fffe0ff */
[----:B------:R-:W-:Y:S01]  /*3d40*/  UISETP.NE.AND UP1, UPT, UR4, 0x5, UPT ;  /* 0x000000050400788c */ /* 0x000fe2000bf25270 */
[----:B------:R-:W-:Y:S01]  /*3d50*/  PLOP3.LUT P0, PT, PT, PT, UP0, 0x80, 0x8 ;  /* 0x000000000008781c */ /* 0x000fe20003f0f008 */
[----:B------:R-:W-:Y:S02]  /*3d60*/  UIADD3 UR22, UPT, UPT, UR22, 0x1, URZ ;  /* 0x0000000116167890 */ /* 0x000fe4000fffe0ff */
[----:B------:R-:W-:Y:S02]  /*3d70*/  USEL UR6, URZ, 0x1, UP1 ;  /* 0x00000001ff067887 */ /* 0x000fe40008800000 */
[----:B------:R-:W-:Y:S02]  /*3d80*/  USEL UR23, UR4, URZ, UP1 ;  /* 0x000000ff04177287 */ /* 0x000fe40008800000 */
[----:B------:R-:W-:Y:S02]  /*3d90*/  UIADD3 UR24, UPT, UPT, UR24, -0x1, URZ ;  /* 0xffffffff18187890 */ /* 0x000fe4000fffe0ff */
[----:B------:R-:W-:Y:S01]  /*3da0*/  @UP0 ULEA UR4, UR23, UR26, 0x3 ;  /* 0x0000001a17040291 */ /* 0x000fe2000f8e18ff */
[----:B------:R-:W-:Y:S01]  /*3db0*/  LOP3.LUT R2, R2, UR6, RZ, 0x3c, !PT ;  /* 0x0000000602027c12 */ /* 0x000fe2000f8e3cff */
[----:B------:R-:W-:Y:S02]  /*3dc0*/  ULEA UR6, UR10, UR30, 0xa ;  /* 0x0000001e0a067291 */ /* 0x000fe4000f8e50ff */
[----:B------:R-:W-:Y:S01]  /*3dd0*/  UISETP.NE.AND UP0, UPT, UR22, UR27, UPT ;  /* 0x0000001b1600728c */ /* 0x000fe2000bf05270 */
[----:B-1----:R-:W-:Y:S01]  /*3de0*/  @P0 SHF.L.U32 R0, R2, 0x1f, RZ ;  /* 0x0000001f02000819 */ /* 0x002fe200000006ff */
[----:B------:R-:W-:Y:S02]  /*3df0*/  UIADD3 UR20, UPT, UPT, UR6, 0x2, URZ ;  /* 0x0000000206147890 */ /* 0x000fe4000fffe0ff */
[----:B------:R-:W-:Y:S01]  /*3e00*/  UIADD3 UR16, UPT, UPT, UR6, 0x4, URZ ;  /* 0x0000000406107890 */ /* 0x000fe2000fffe0ff */
[----:B------:R2:W3:Y:S01]  /*3e10*/  @P0 SYNCS.PHASECHK.TRANS64.TRYWAIT P2, [UR4], R0 ;  /* 0x00000000ff0005a7 */ /* 0x0004e20008041104 */
[----:B------:R-:W-:Y:S02]  /*3e20*/  ULEA UR4, UR10, UR29, 0xa ;  /* 0x0000001d0a047291 */ /* 0x000fe4000f8e50ff */
[----:B------:R-:W-:Y:S02]  /*3e30*/  UIADD3 UR12, UPT, UPT, UR6, 0x6, URZ ;  /* 0x00000006060c7890 */ /* 0x000fe4000fffe0ff */
[----:B------:R-:W-:Y:S02]  /*3e40*/  UIADD3 UR18, UPT, UPT, UR4, 0x2, URZ ;  /* 0x0000000204127890 */ /* 0x000fe4000fffe0ff */
[----:B------:R-:W-:Y:S02]  /*3e50*/  UIADD3 UR14, UPT, UPT, UR4, 0x4, URZ ;  /* 0x00000004040e7890 */ /* 0x000fe4000fffe0ff */
[----:B------:R-:W-:Y:S01]  /*3e60*/  UIADD3 UR8, UPT, UPT, UR4, 0x6, URZ ;  /* 0x0000000604087890 */ /* 0x000fe2000fffe0ff */
[----:B------:R-:W-:Y:S01]  /*3e70*/  UMOV UR7, 0x40004040 ;  /* 0x4000404000077882 */ /* 0x000fe20000000000 */
[----:B------:R-:W-:Y:S01]  /*3e80*/  UMOV UR5, 0x40004040 ;  /* 0x4000404000057882 */ /* 0x000fe20000000000 */
[----:B------:R-:W-:Y:S01]  /*3e90*/  UMOV UR21, 0x40004040 ;  /* 0x4000404000157882 */ /* 0x000fe20000000000 */
[----:B------:R2:W-:Y:S01]  /*3ea0*/  UTCHMMA.2CTA gdesc[UR4], gdesc[UR6], tmem[UR11], tmem[UR40], idesc[UR41], UP2 ;  /* 0x00ff2806040075ea */ /* 0x0005e2000920000b */
[----:B------:R-:W-:Y:S01]  /*3eb0*/  UPLOP3.LUT UP2, UPT, UPT, UPT, UPT, 0x80, 0x8 ;  /* 0x000000000008789c */ /* 0x000fe20003f4f070 */
[----:B------:R-:W-:Y:S01]  /*3ec0*/  UMOV UR19, 0x40004040 ;  /* 0x4000404000137882 */ /* 0x000fe20000000000 */
[----:B------:R-:W-:Y:S01]  /*3ed0*/  UMOV UR17, 0x40004040 ;  /* 0x4000404000117882 */ /* 0x000fe20000000000 */
[----:B------:R2:W-:Y:S01]  /*3ee0*/  UTCHMMA.2CTA gdesc[UR18], gdesc[UR20], tmem[UR11], tmem[UR38], idesc[UR39], UPT ;  /* 0x00ff2614120075ea */ /* 0x0005e2000ba0000b */
[----:B------:R-:W-:Y:S01]  /*3ef0*/  UMOV UR15, 0x40004040 ;  /* 0x40004040000f7882 */ /* 0x000fe20000000000 */
[----:B------:R-:W-:Y:S01]  /*3f00*/  UMOV UR13, 0x40004040 ;  /* 0x40004040000d7882 */ /* 0x000fe20000000000 */
[----:B------:R-:W-:Y:S01]  /*3f10*/  UMOV UR9, 0x40004040 ;  /* 0x4000404000097882 */ /* 0x000fe20000000000 */
[----:B------:R2:W-:Y:S01]  /*3f20*/  UTCHMMA.2CTA gdesc[UR14], gdesc[UR16], tmem[UR11], tmem[UR36], idesc[UR37], UPT ;  /* 0x00ff24100e0075ea */ /* 0x0005e2000ba0000b */
[----:B------:R2:W-:Y:S01]  /*3f30*/  UTCHMMA.2CTA gdesc[UR8], gdesc[UR12], tmem[UR11], tmem[UR34], idesc[UR35], UPT ;  /* 0x00ff220c080075ea */ /* 0x0005e2000ba0000b */
[----:B------:R2:W-:Y:S01]  /*3f40*/  UTCBAR.2CTA.MULTICAST [UR25], URZ, UR28 ;  /* 0x000000ff190073e9 */ /* 0x0005e2000820081c */
[----:B------:R-:W-:Y:S01]  /*3f50*/  UMOV UR10, UR23 ;  /* 0x00000017000a7c82 */ /* 0x000fe20008000000 */
[----:B------:R-:W-:Y:S05]  /*3f60*/  BRA.U UP0, `(.L_x_74) ;  /* 0xfffffffd00507547 */ /* 0x000fea000b83ffff */
.L_x_71:
[----:B--2---:R-:W-:Y:S01]  /*3f70*/  UIADD3 UR4, UPT, UPT, UR31, 0xc0, URZ ;  /* 0x000000c01f047890 */ /* 0x004fe2000fffe0ff */
[----:B------:R-:W-:-:S08]  /*3f80*/  UMOV UR22, UR27 ;  /* 0x0000001b00167c82 */ /* 0x000fd00008000000 */
[----:B------:R2:W-:Y:S01]  /*3f90*/  UTCBAR.2CTA.MULTICAST [UR4], URZ, UR42 ;  /* 0x000000ff040073e9 */ /* 0x0005e2000820082a */
[----:B------:R-:W-:Y:S02]  /*3fa0*/  NOP ;  /* 0x0000000000007918 */ /* 0x000fe40000000000 */
.L_x_69:
[----:B--2---:R-:W-:Y:S01]  /*3fb0*/  UIADD3 UR4, UPT, UPT, UR32, 0x1, URZ ;  /* 0x0000000120047890 */ /* 0x004fe2000fffe0ff */
[----:B------:R-:W-:-:S03]  /*3fc0*/  ISETP.NE.AND P0, PT, R8, 0x2, PT ;  /* 0x000000020800780c */ /* 0x000fc60003f05270 */
[----:B------:R-:W-:Y:S01]  /*3fd0*/  UISETP.NE.AND UP0, UPT, UR4, 0x2, UPT ;  /* 0x000000020400788c */ /* 0x000fe2000bf05270 */
[----:B-1----:R-:W-:Y:S02]  /*3fe0*/  SEL R0, RZ, 0x1, P0 ;  /* 0x00000001ff007807 */ /* 0x002fe40000000000 */
[----:B------:R-:W-:Y:S01]  /*3ff0*/  SEL R8, R8, RZ, P0 ;  /* 0x000000ff08087207 */ /* 0x000fe20000000000 */
[----:B------:R-:W-:Y:S01]  /*4000*/  USEL UR5, URZ, 0x1, UP0 ;  /* 0x00000001ff057887 */ /* 0x000fe20008000000 */
[----:B------:R-:W-:Y:S01]  /*4010*/  LOP3.LUT R3, R3, R0, RZ, 0x3c, !PT ;  /* 0x0000000003037212 */ /* 0x000fe200078e3cff */
[----:B------:R-:W-:-:S04]  /*4020*/  USEL UR32, UR4, URZ, UP0 ;  /* 0x000000ff04207287 */ /* 0x000fc80008000000 */
[----:B------:R-:W-:Y:S01]  /*4030*/  LOP3.LUT R9, R9, UR5, RZ, 0x3c, !PT ;  /* 0x0000000509097c12 */ /* 0x000fe2000f8e3cff */
[----:B------:R-:W-:Y:S07]  /*4040*/  @P1 BRA `(.L_x_75) ;  /* 0xfffffff800881947 */ /* 0x000fee000383ffff */
[----:B------:R-:W1:Y:S01]  /*4050*/  S2UR UR8, SR_CgaCtaId ;  /* 0x00000000000879c3 */ /* 0x000e620000008800 */
[----:B------:R-:W-:Y:S01]  /*4060*/  ELECT P0, URZ, PT ;  /* 0x0000000000ff782f */ /* 0x000fe20003800000 */
[----:B------:R-:W-:Y:S01]  /*4070*/  HFMA2 R0, -RZ, RZ, 0, 5.9604644775390625e-08 ;  /* 0x00000001ff007431 */ /* 0x000fe200000001ff */
[----:B------:R-:W-:-:S05]  /*4080*/  UMOV UR4, 0x40 ;  /* 0x0000004000047882 */ /* 0x000fca0000000000 */
[----:B------:R-:W-:Y:S01]  /*4090*/  UVIRTCOUNT.DEALLOC.SMPOOL 0x80 ;  /* 0x000000800000784c */ /* 0x000fe20000000000 */
[----:B------:R-:W-:Y:S02]  /*40a0*/  UISETP.NE.AND UP0, UPT, UR46, URZ, UPT ;  /* 0x000000ff2e00728c */ /* 0x000fe4000bf05270 */
[----:B-1----:R-:W-:-:S09]  /*40b0*/  ULEA UR8, UR8, UR4, 0x18 ;  /* 0x0000000408087291 */ /* 0x002fd2000f8ec0ff */
[----:B------:R1:W-:Y:S01]  /*40c0*/  @P0 STS.U8 [UR8+0x1c], R0 ;  /* 0x00001c00ff000988 */ /* 0x0003e20008000008 */
[----:B------:R-:W-:Y:S05]  /*40d0*/  BRA.U UP0, `(.L_x_76) ;  /* 0x0000000100587547 */ /* 0x000fea000b800000 */
[----:B------:R-:W-:Y:S01]  /*40e0*/  UIADD3 UR5, UPT, UPT, UR26, 0xd0, URZ ;  /* 0x000000d01a057890 */ /* 0x000fe2000fffe0ff */
[----:B------:R-:W-:-:S03]  /*40f0*/  SHF.L.U32 R3, R9, 0x1f, RZ ;  /* 0x0000001f09037819 */ /* 0x000fc600000006ff */
[----:B------:R-:W-:-:S09]  /*4100*/  ULEA UR4, UR32, UR5, 0x3 ;  /* 0x0000000520047291 */ /* 0x000fd2000f8e18ff */
[----:B------:R-:W2:Y:S02]  /*4110*/  SYNCS.PHASECHK.TRANS64.TRYWAIT P0, [UR4], R3 ;  /* 0x00000003ff0075a7 */ /* 0x000ea40008001104 */
[----:B--2---:R-:W-:Y:S05]  /*4120*/  @!P0 BRA `(.L_x_77) ;  /* 0x0000008000508947 */ /* 0x004fea0003800000 */
.L_x_173:
[----:B------:R-:W-:-:S04]  /*4130*/  UIADD3 UR4, UPT, UPT, UR32, 0x1, URZ ;  /* 0x0000000120047890 */ /* 0x000fc8000fffe0ff */
[----:B------:R-:W-:-:S04]  /*4140*/  UISETP.NE.AND UP1, UPT, UR4, 0x2, UPT ;  /* 0x000000020400788c */ /* 0x000fc8000bf25270 */
[----:B------:R-:W-:Y:S02]  /*4150*/  USEL UR6, URZ, 0x1, UP1 ;  /* 0x00000001ff067887 */ /* 0x000fe40008800000 */
[----:B------:R-:W-:-:S04]  /*4160*/  USEL UR4, UR4, URZ, UP1 ;  /* 0x000000ff04047287 */ /* 0x000fc80008800000 */
[----:B------:R-:W-:Y:S01]  /*4170*/  ULEA UR4, UR4, UR5, 0x3 ;  /* 0x0000000504047291 */ /* 0x000fe2000f8e18ff */
[----:B-1----:R-:W-:-:S04]  /*4180*/  LOP3.LUT R3, R9, UR6, RZ, 0x3c, !PT ;  /* 0x0000000609037c12 */ /* 0x002fc8000f8e3cff */
[----:B------:R-:W-:Y:S01]  /*4190*/  SHF.L.U32 R3, R3, 0x1f, RZ ;  /* 0x0000001f03037819 */ /* 0x000fe200000006ff */
[----:B------:R-:W-:-:S04]  /*41a0*/  IMAD.U32 R0, RZ, RZ, UR4 ;  /* 0x00000004ff007e24 */ /* 0x000fc8000f8e00ff */
[----:B------:R1:W2:Y:S03]  /*41b0*/  SYNCS.PHASECHK.TRANS64.TRYWAIT P0, [R0+URZ], R3 ;  /* 0x00000003000075a7 */ /* 0x0002a600080011ff */
[----:B--2---:R-:W-:Y:S05]  /*41c0*/  @!P0 NANOSLEEP.SYNCS 0x989680 ;  /* 0x009896800000895d */ /* 0x004fea0003900000 */
[----:B------:R-:W2:Y:S02]  /*41d0*/  @!P0 SYNCS.PHASECHK.TRANS64 P0, [R0+URZ], R3 ;  /* 0x00000003000085a7 */ /* 0x000ea400080010ff */
[----:B--2---:R-:W-:Y:S05]  /*41e0*/  @P0 BRA `(.L_x_78) ;  /* 0x0000000000200947 */ /* 0x004fea0003800000 */
.L_x_79:
[----:B--2---:R2:W4:Y:S02]  /*41f0*/  SYNCS.PHASECHK.TRANS64.TRYWAIT P0, [R0+URZ], R3 ;  /* 0x00000003000075a7 */ /* 0x00452400080011ff */
[----:B----4-:R-:W-:Y:S05]  /*4200*/  @!P0 NANOSLEEP.SYNCS 0x989680 ;  /* 0x009896800000895d */ /* 0x010fea0003900000 */
[----:B------:R-:W4:Y:S02]  /*4210*/  @!P0 SYNCS.PHASECHK.TRANS64 P0, [R0+URZ], R3 ;  /* 0x00000003000085a7 */ /* 0x000f2400080010ff */
[----:B----4-:R-:W-:Y:S05]  /*4220*/  @!P0 BRA `(.L_x_79) ;  /* 0xfffffffc00f08947 */ /* 0x010fea000383ffff */
[----:B------:R-:W-:Y:S05]  /*4230*/  BRA `(.L_x_78) ;  /* 0x00000000000c7947 */ /* 0x000fea0003800000 */
.L_x_76:
[----:B------:R-:W-:-:S04]  /*4240*/  UIADD3 UR4, UPT, UPT, UR26, 0x100, URZ ;  /* 0x000001001a047890 */ /* 0x000fc8000fffe0ff */
[----:B------:R-:W-:-:S09]  /*4250*/  UPRMT UR4, UR45, 0x654, UR4 ;  /* 0x000006542d047896 */ /* 0x000fd20008000004 */
[----:B------:R-:W-:Y:S03]  /*4260*/  SYNCS.ARRIVE.TRANS64.RED.A1T0 RZ, [UR4], RZ ;  /* 0x000000ffffff79a7 */ /* 0x000fe60008100404 */
.L_x_78:
[----:B-12---:R-:W-:Y:S01]  /*4270*/  SHF.L.U32 R3, RZ, 0x1f, RZ ;  /* 0x0000001fff037819 */ /* 0x006fe200000006ff */
[----:B------:R-:W-:Y:S01]  /*4280*/  UIADD3 UR4, UPT, UPT, UR26, 0x100, URZ ;  /* 0x000001001a047890 */ /* 0x000fe2000fffe0ff */
[----:B------:R-:W-:Y:S02]  /*4290*/  PLOP3.LUT P0, PT, PT, PT, UP0, 0x80, 0x8 ;  /* 0x000000000008781c */ /* 0x000fe40003f0f008 */
[----:B------:R-:W1:Y:S02]  /*42a0*/  SYNCS.PHASECHK.TRANS64.TRYWAIT P1, [UR26+0x100], R3 ;  /* 0x00010003ff0075a7 */ /* 0x000e64000802111a */
[----:B-1----:R-:W-:Y:S09]  /*42b0*/  @!P1 BRA `(.L_x_80) ;  /* 0x0000008000049947 */ /* 0x002ff20003800000 */
.L_x_175:
[----:B------:R-:W-:Y:S01]  /*42c0*/  @!UP0 UPRMT UR4, UR45, 0x654, UR4 ;  /* 0x000006542d048896 */ /* 0x000fe20008000004 */
[----:B------:R-:W-:Y:S01]  /*42d0*/  UMOV UR5, 0xffff ;  /* 0x0000ffff00057882 */ /* 0x000fe20000000000 */
[----:B------:R-:W-:-:S07]  /*42e0*/  UMOV UR6, 0x1 ;  /* 0x0000000100067882 */ /* 0x000fce0000000000 */
[----:B------:R-:W-:Y:S01]  /*42f0*/  @!P0 SYNCS.ARRIVE.TRANS64.RED.A1T0 RZ, [UR4], RZ ;  /* 0x000000ffffff89a7 */ /* 0x000fe20008100404 */
[----:B------:R-:W-:Y:S01]  /*4300*/  NOP ;  /* 0x0000000000007918 */ /* 0x000fe20000000000 */
[----:B-1----:R-:W1:Y:S01]  /*4310*/  LDS R0, [UR8+0x14] ;  /* 0x00001408ff007984 */ /* 0x002e620008000800 */
[----:B------:R-:W-:-:S04]  /*4320*/  ULOP3.LUT UR4, UR44, 0xffff, URZ, 0xc0, !UPT ;  /* 0x0000ffff2c047892 */ /* 0x000fc8000f8ec0ff */
[----:B------:R-:W-:-:S04]  /*4330*/  USHF.R.U32.HI UR4, URZ, 0x5, UR4 ;  /* 0x00000005ff047899 */ /* 0x000fc80008011604 */
[----:B------:R-:W-:Y:S02]  /*4340*/  USHF.L.U32 UR5, UR5, UR4, URZ ;  /* 0x0000000405057299 */ /* 0x000fe400080006ff */
[----:B------:R-:W-:-:S04]  /*4350*/  USHF.L.U32 UR4, UR6, UR4, URZ ;  /* 0x0000000406047299 */ /* 0x000fc800080006ff */
[----:B-1----:R-:W-:-:S04]  /*4360*/  LOP3.LUT R0, R0, UR5, RZ, 0xc0, !PT ;  /* 0x0000000500007c12 */ /* 0x002fc8000f8ec0ff */
[----:B------:R-:W-:-:S13]  /*4370*/  ISETP.NE.AND P0, PT, R0, UR5, PT ;  /* 0x0000000500007c0c */ /* 0x000fda000bf05270 */
[----:B------:R-:W-:Y:S05]  /*4380*/  @P0 BRA `(.L_x_81) ;  /* 0x0000000000580947 */ /* 0x000fea0003800000 */
[----:B------:R-:W1:Y:S02]  /*4390*/  LDS R0, [UR8+0x18] ;  /* 0x00001808ff007984 */ /* 0x000e640008000800 */
[----:B-1----:R-:W-:-:S04]  /*43a0*/  LOP3.LUT R0, R0, UR4, RZ, 0xc0, !PT ;  /* 0x0000000400007c12 */ /* 0x002fc8000f8ec0ff */
[----:B------:R-:W-:-:S13]  /*43b0*/  ISETP.NE.AND P0, PT, R0, UR4, PT ;  /* 0x0000000400007c0c */ /* 0x000fda000bf05270 */
[----:B------:R-:W-:Y:S05]  /*43c0*/  @P0 BRA `(.L_x_82) ;  /* 0x00000000003c0947 */ /* 0x000fea0003800000 */
[----:B------:R-:W1:Y:S01]  /*43d0*/  S2R R2, SR_LANEID ;  /* 0x0000000000027919 */ /* 0x000e620000000000 */
[----:B------:R-:W-:Y:S01]  /*43e0*/  ULOP3.LUT UR5, URZ, UR5, URZ, 0x33, !UPT ;  /* 0x00000005ff057292 */ /* 0x000fe2000f8e33ff */
[----:B------:R-:W-:Y:S01]  /*43f0*/  LOP3.LUT R4, RZ, UR4, RZ, 0x33, !PT ;  /* 0x00000004ff047c12 */ /* 0x000fe2000f8e33ff */
[----:B------:R-:W-:Y:S02]  /*4400*/  VOTEU.ANY UR4, UPT, PT ;  /* 0x0000000000047886 */ /* 0x000fe400038e0100 */
[----:B------:R-:W-:Y:S01]  /*4410*/  UFLO.U32 UR4, UR4 ;  /* 0x00000004000472bd */ /* 0x000fe200080e0000 */
[----:B------:R-:W2:Y:S01]  /*4420*/  REDUX UR6, R4 ;  /* 0x00000000040673c4 */ /* 0x000ea20000000000 */
[----:B------:R-:W-:-:S06]  /*4430*/  IMAD.U32 R0, RZ, RZ, UR5 ;  /* 0x00000005ff007e24 */ /* 0x000fcc000f8e00ff */
[----:B------:R4:W-:Y:S01]  /*4440*/  UTCATOMSWS.AND URZ, UR5 ;  /* 0x0000000500ff79e3 */ /* 0x0009e20008000000 */
[----:B------:R-:W3:Y:S01]  /*4450*/  REDUX UR7, R0 ;  /* 0x00000000000773c4 */ /* 0x000ee20000000000 */
[----:B-1----:R-:W-:Y:S01]  /*4460*/  ISETP.EQ.U32.AND P0, PT, R2, UR4, PT ;  /* 0x0000000402007c0c */ /* 0x002fe2000bf02070 */
[----:B--2---:R-:W-:Y:S01]  /*4470*/  IMAD.U32 R2, RZ, RZ, UR6 ;  /* 0x00000006ff027e24 */ /* 0x004fe2000f8e00ff */
[----:B---3--:R-:W-:-:S11]  /*4480*/  MOV R3, UR7 ;  /* 0x0000000700037c02 */ /* 0x008fd60008000f00 */
[----:B------:R4:W-:Y:S04]  /*4490*/  @P0 ATOMS.AND RZ, [UR8+0x14], R3 ;  /* 0x00001403ffff098c */ /* 0x0009e8000a800008 */
[----:B------:R4:W-:Y:S01]  /*44a0*/  @P0 ATOMS.AND RZ, [UR8+0x18], R2 ;  /* 0x00001802ffff098c */ /* 0x0009e2000a800008 */
[----:B------:R-:W-:Y:S05]  /*44b0*/  BRA `(.L_x_83) ;  /* 0x0000000000147947 */ /* 0x000fea0003800000 */
.L_x_82:
[----:B------:R-:W-:Y:S02]  /*44c0*/  MOV R2, 0x44e0 ;  /* 0x000044e000027802 */ /* 0x000fe40000000f00 */
[----:B---3-5:R-:W-:Y:S05]  /*44d0*/  CALL.REL.NOINC `($__internal_0_$__cuda_sm10x_tcgen05_guardrail_trap_col_being_dealloced_not_returned_by_alloc) ;  /* 0x0000008000e47944 */ /* 0x028fea0003c00000 */
[----:B------:R-:W-:Y:S05]  /*44e0*/  BRA `(.L_x_83) ;  /* 0x0000000000087947 */ /* 0x000fea0003800000 */
.L_x_81:
[----:B------:R-:W-:Y:S02]  /*44f0*/  MOV R2, 0x4510 ;  /* 0x0000451000027802 */ /* 0x000fe40000000f00 */
[----:B---3-5:R-:W-:Y:S05]  /*4500*/  CALL.REL.NOINC `($__internal_2_$__cuda_sm10x_tcgen05_guardrail_trap_unallocated_columns_being_dealloced) ;  /* 0x0000008000f07944 */ /* 0x028fea0003c00000 */
.L_x_83:
[----:B------:R-:W-:Y:S01]  /*4510*/  NOP ;  /* 0x0000000000007918 */ /* 0x000fe20000000000 */
[----:B----4-:R-:W-:Y:S05]  /*4520*/  EXIT ;  /* 0x000000000000794d */ /* 0x010fea0003800000 */
.L_x_56:
[----:B------:R-:W-:-:S09]  /*4530*/  UISETP.NE.OR UP0, UPT, UR25, 0x3, !UP5 ;  /* 0x000000031900788c */ /* 0x000fd2000ef05670 */
[----:B------:R-:W-:Y:S05]  /*4540*/  BRA.U UP0, `(.L_x_84) ;  /* 0x0000001100547547 */ /* 0x000fea000b800000 */
[----:B------:R-:W2:Y:S01]  /*4550*/  LDCU UR31, c[0x0][0x370] ;  /* 0x00006e00ff1f77ac */ /* 0x000ea20008000800 */
[----:B------:R-:W3:Y:S01]  /*4560*/  LDC.64 R16, c[0x0][0x348] ;  /* 0x0000d200ff107b82 */ /* 0x000ee20000000a00 */
[----:B------:R-:W-:Y:S02]  /*4570*/  HFMA2 R13, -RZ, RZ, 0, 0 ;  /* 0x00000000ff0d7431 */ /* 0x000fe400000001ff */
[----:B------:R-:W-:Y:S01]  /*4580*/  IMAD.MOV.U32 R15, RZ, RZ, 0x1 ;  /* 0x00000001ff0f7424 */ /* 0x000fe200078e00ff */
[----:B------:R-:W2:Y:S01]  /*4590*/  LDCU.128 UR48, c[0x0][0xb10] ;  /* 0x00016200ff3077ac */ /* 0x000ea20008000c00 */
[----:B------:R-:W-:Y:S01]  /*45a0*/  IMAD.MOV.U32 R14, RZ, RZ, RZ ;  /* 0x000000ffff0e7224 */ /* 0x000fe200078e00ff */
[----:B------:R-:W-:Y:S01]  /*45b0*/  MOV R7, 0x4000 ;  /* 0x0000400000077802 */ /* 0x000fe20000000f00 */
[----:B------:R-:W4:Y:S01]  /*45c0*/  LDCU UR30, c[0x0][0x374] ;  /* 0x00006e80ff1e77ac */ /* 0x000f220008000800 */
[----:B------:R-:W1:Y:S01]  /*45d0*/  LDC.64 R2, c[0x0][0x888] ;  /* 0x00022200ff027b82 */ /* 0x000e620000000a00 */
[----:B------:R-:W4:Y:S01]  /*45e0*/  LDCU UR15, c[0x0][0xb0c] ;  /* 0x00016180ff0f77ac */ /* 0x000f220008000800 */
[----:B------:R-:W3:Y:S06]  /*45f0*/  LDCU UR40, c[0x0][0xb20] ;  /* 0x00016400ff2877ac */ /* 0x000eec0008000800 */
[----:B------:R-:W1:Y:S01]  /*4600*/  LDC.64 R4, c[0x0][0x890] ;  /* 0x00022400ff047b82 */ /* 0x000e620000000a00 */
[----:B------:R-:W3:Y:S01]  /*4610*/  LDCU UR4, c[0x0][0xb30] ;  /* 0x00016600ff0477ac */ /* 0x000ee20008000800 */
[----:B------:R-:W-:Y:S01]  /*4620*/  UMOV UR21, 0x400 ;  /* 0x0000040000157882 */ /* 0x000fe20000000000 */
[----:B--2---:R-:W-:-:S02]  /*4630*/  UIMAD.WIDE.U32 UR6, UR31, UR48, URZ ;  /* 0x000000301f0672a5 */ /* 0x004fc4000f8e00ff */
[----:B----4-:R-:W-:Y:S02]  /*4640*/  UIMAD.WIDE.U32 UR8, UR30, UR51, URZ ;  /* 0x000000331e0872a5 */ /* 0x010fe4000f8e00ff */
[----:B------:R-:W-:Y:S02]  /*4650*/  ULEA UR21, UR47, UR21, 0x18 ;  /* 0x000000152f157291 */ /* 0x000fe4000f8ec0ff */
[----:B------:R-:W-:Y:S02]  /*4660*/  UPLOP3.LUT UP3, UPT, UPT, UPT, UPT, 0x40, 0x4 ;  /* 0x000000000004789c */ /* 0x000fe40003f6e870 */
[----:B------:R-:W-:Y:S01]  /*4670*/  UIADD3 UR37, UPT, UPT, UR21, 0x68, URZ ;  /* 0x0000006815257890 */ /* 0x000fe2000fffe0ff */
[----:B------:R-:W-:Y:S01]  /*4680*/  UMOV UR6, UR7 ;  /* 0x0000000700067c82 */ /* 0x000fe20008000000 */
[----:B------:R-:W-:Y:S01]  /*4690*/  UMOV UR38, UR9 ;  /* 0x0000000900267c82 */ /* 0x000fe20008000000 */
[----:B------:R-:W-:Y:S02]  /*46a0*/  UISETP.GE.AND UP0, UPT, UR42, 0x1, UPT ;  /* 0x000000012a00788c */ /* 0x000fe4000bf06270 */
[----:B------:R-:W-:Y:S01]  /*46b0*/  UISETP.NE.AND UP4, UPT, UR42, 0x1, UPT ;  /* 0x000000012a00788c */ /* 0x000fe2000bf85270 */
[----:B------:R-:W2:Y:S01]  /*46c0*/  LDCU.64 UR22, c[0x0][0xb28] ;  /* 0x00016500ff1677ac */ /* 0x000ea20008000a00 */
[----:B------:R-:W-:-:S02]  /*46d0*/  UISETP.NE.AND UP6, UPT, UR15, 0x1, UPT ;  /* 0x000000010f00788c */ /* 0x000fc4000bfc5270 */
[----:B------:R-:W-:Y:S02]  /*46e0*/  UISETP.NE.AND UP5, UPT, UR50, 0x1, UPT ;  /* 0x000000013200788c */ /* 0x000fe4000bfa5270 */
[----:B------:R-:W-:Y:S02]  /*46f0*/  UIADD3 UR33, UPT, UPT, UR21, 0x50, URZ ;  /* 0x0000005015217890 */ /* 0x000fe4000fffe0ff */
[----:B------:R-:W-:Y:S02]  /*4700*/  UIADD3 UR25, UPT, UPT, UR21, 0x58, URZ ;  /* 0x0000005815197890 */ /* 0x000fe4000fffe0ff */
[----:B------:R-:W-:Y:S02]  /*4710*/  UIADD3 UR17, UPT, UPT, UR21, 0x60, URZ ;  /* 0x0000006015117890 */ /* 0x000fe4000fffe0ff */
[----:B------:R-:W-:Y:S02]  /*4720*/  UPRMT UR37, UR47, 0x654, UR37 ;  /* 0x000006542f257896 */ /* 0x000fe40008000025 */
[----:B------:R-:W-:-:S02]  /*4730*/  USHF.R.U32.HI UR39, URZ, UR49, UR6 ;  /* 0x00000031ff277299 */ /* 0x000fc40008011606 */
[----:B---3--:R-:W-:Y:S02]  /*4740*/  USHF.R.U32.HI UR38, URZ, UR40, UR38 ;  /* 0x00000028ff267299 */ /* 0x008fe40008011626 */
[----:B------:R-:W-:-:S11]  /*4750*/  UISETP.NE.AND UP2, UPT, UR4, 0x1, UPT ;  /* 0x000000010400788c */ /* 0x000fd6000bf45270 */
.L_x_95:
[C---:B------:R-:W-:Y:S02]  /*4760*/  LEA R12, R14.reuse, UR21, 0x3 ;  /* 0x000000150e0c7c11 */ /* 0x040fe4000f8e18ff */
[----:B------:R-:W-:Y:S02]  /*4770*/  SHF.L.U32 R9, R13, 0x1f, RZ ;  /* 0x0000001f0d097819 */ /* 0x000fe400000006ff */
[----:B------:R-:W-:Y:S02]  /*4780*/  LEA R10, R14, UR21, 0x4 ;  /* 0x000000150e0a7c11 */ /* 0x000fe4000f8e20ff */
[----:B---3--:R-:W3:Y:S02]  /*4790*/  SYNCS.PHASECHK.TRANS64.TRYWAIT P0, [R12+URZ+0xa0], R9 ;  /* 0x0000a0090c0075a7 */ /* 0x008ee400080011ff */
[----:B---3--:R-:W-:Y:S05]  /*47a0*/  @!P0 BRA `(.L_x_85) ;  /* 0x0000007800e08947 */ /* 0x008fea0003800000 */
.L_x_176:
[----:B---3--:R-:W3:Y:S01]  /*47b0*/  LDS.128 R8, [R10+0x110] ;  /* 0x000110000a087984 */ /* 0x008ee20000000c00 */
[----:B------:R-:W-:Y:S01]  /*47c0*/  UISETP.GE.AND UP0, UPT, UR42, 0x1, UPT ;  /* 0x000000012a00788c */ /* 0x000fe2000bf06270 */
[----:B------:R-:W-:Y:S01]  /*47d0*/  @!PT LDS RZ, [RZ] ;  /* 0x00000000fffff984 */ /* 0x000fe20000000800 */
[----:B------:R-:W-:Y:S01]  /*47e0*/  @!PT LDS RZ, [RZ] ;  /* 0x00000000fffff984 */ /* 0x000fe20000000800 */
[----:B------:R-:W-:Y:S01]  /*47f0*/  @!PT LDS RZ, [RZ] ;  /* 0x00000000fffff984 */ /* 0x000fe20000000800 */
[----:B------:R-:W-:Y:S01]  /*4800*/  @!PT LDS RZ, [RZ] ;  /* 0x00000000fffff984 */ /* 0x000fe20000000800 */
[----:B------:R4:W-:Y:S06]  /*4810*/  MEMBAR.ALL.CTA ;  /* 0x0000000000007992 */ /* 0x0009ec0000008000 */
[----:B----4-:R-:W4:Y:S01]  /*4820*/  FENCE.VIEW.ASYNC.S ;  /* 0x00000000000073c6 */ /* 0x010f220000000000 */
[----:B---3--:R-:W-:Y:S11]  /*4830*/  LOP3.LUT P0, RZ, R10, 0x1, RZ, 0xc0, !PT ;  /* 0x000000010aff7812 */ /* 0x008ff6000780c0ff */
[----:B------:R-:W-:Y:S02]  /*4840*/  @!UPT UIADD3 URZ, UPT, UPT, URZ, URZ, URZ ;  /* 0x000000fffffff290 */ /* 0x000fe4000fffe0ff */
[----:B----4-:R-:W-:Y:S01]  /*4850*/  VOTEU.ANY UP1, P0 ;  /* 0x0000000000ff7886 */ /* 0x010fe20000020100 */
[----:B------:R-:W-:Y:S11]  /*4860*/  PLOP3.LUT P0, PT, PT, PT, UP1, 0x80, 0x8 ;  /* 0x000000000008781c */ /* 0x000ff60003f0f018 */
[----:B------:R-:W-:Y:S02]  /*4870*/  @!UPT UIADD3 URZ, UPT, UPT, URZ, URZ, URZ ;  /* 0x000000fffffff290 */ /* 0x000fe4000fffe0ff */
[----:B------:R-:W-:Y:S02]  /*4880*/  @P0 SHF.R.U32.HI R0, RZ, 0x10, R9 ;  /* 0x00000010ff000819 */ /* 0x000fe40000011609 */
[----:B------:R-:W-:Y:S02]  /*4890*/  @P0 MOV R6, R8 ;  /* 0x0000000800060202 */ /* 0x000fe40000000f00 */
[----:B------:R-:W-:Y:S01]  /*48a0*/  @P0 R2UR UR4, R0 ;  /* 0x00000000000402ca */ /* 0x000fe200000e0000 */
[----:B------:R-:W-:Y:S01]  /*48b0*/  VIADD R0, R12, 0xb0 ;  /* 0x000000b00c007836 */ /* 0x000fe20000000000 */
[----:B------:R-:W-:Y:S02]  /*48c0*/  @P0 LOP3.LUT R8, R9, 0xffff, RZ, 0xc0, !PT ;  /* 0x0000ffff09080812 */ /* 0x000fe400078ec0ff */
[----:B------:R-:W-:Y:S02]  /*48d0*/  @P0 R2UR UR6, R6 ;  /* 0x00000000060602ca */ /* 0x000fe400000e0000 */
[----:B------:R-:W-:Y:S02]  /*48e0*/  PRMT R0, RZ, 0x654, R0 ;  /* 0x00000654ff007816 */ /* 0x000fe40000000000 */
[----:B------:R-:W-:Y:S02]  /*48f0*/  @P0 R2UR UR5, R8 ;  /* 0x00000000080502ca */ /* 0x000fe400000e0000 */
[----:B------:R3:W-:Y:S03]  /*4900*/  SYNCS.ARRIVE.TRANS64.RED.A1T0 RZ, [R0+URZ], RZ ;  /* 0x000000ff00ff79a7 */ /* 0x0007e600081004ff */
[----:B------:R-:W-:Y:S04]  /*4910*/  @UP1 UMOV UR29, UR4 ;  /* 0x00000004001d1c82 */ /* 0x000fe80008000000 */
[----:B------:R-:W-:Y:S04]  /*4920*/  @UP1 UMOV UR14, UR6 ;  /* 0x00000006000e1c82 */ /* 0x000fe80008000000 */
[----:B------:R-:W-:Y:S01]  /*4930*/  @UP1 UMOV UR13, UR5 ;  /* 0x00000005000d1c82 */ /* 0x000fe20008000000 */
[----:B------:R-:W-:Y:S05]  /*4940*/  BRA.U !UP0, `(.L_x_86) ;  /* 0x0000000108a47547 */ /* 0x000fea000b800000 */
[----:B------:R-:W-:Y:S02]  /*4950*/  UIMAD.WIDE.U32 UR18, UR13, UR51, URZ ;  /* 0x000000330d1272a5 */ /* 0x000fe4000f8e00ff */
[----:B------:R-:W-:Y:S02]  /*4960*/  UIMAD.WIDE.U32 UR26, UR14, UR48, URZ ;  /* 0x000000300e1a72a5 */ /* 0x000fe4000f8e00ff */
[----:B------:R-:W-:Y:S02]  /*4970*/  USEL UR4, UR30, UR38, !UP5 ;  /* 0x000000261e047287 */ /* 0x000fe4000e800000 */
[----:B------:R-:W-:Y:S02]  /*4980*/  USEL UR7, UR31, UR39, !UP6 ;  /* 0x000000271f077287 */ /* 0x000fe4000f000000 */
[----:B--2---:R-:W-:Y:S02]  /*4990*/  UIMAD.WIDE.U32 UR8, UR4, UR22, URZ ;  /* 0x00000016040872a5 */ /* 0x004fe4000f8e00ff */
[----:B------:R-:W-:Y:S01]  /*49a0*/  UIMAD.WIDE.U32 UR10, UR7, UR22, URZ ;  /* 0x00000016070a72a5 */ /* 0x000fe2000f8e00ff */
[----:B------:R-:W-:Y:S02]  /*49b0*/  UMOV UR5, UR19 ;  /* 0x0000001300057c82 */ /* 0x000fe40008000000 */
[----:B------:R-:W-:Y:S03]  /*49c0*/  USHF.R.U32.HI UR6, URZ, UR40, UR5 ;  /* 0x00000028ff067299 */ /* 0x000fe60008011605 */
[----:B------:R-:W-:Y:S01]  /*49d0*/  UMOV UR5, UR27 ;  /* 0x0000001b00057c82 */ /* 0x000fe20008000000 */
[----:B------:R-:W-:Y:S02]  /*49e0*/  USEL UR6, UR13, UR6, !UP5 ;  /* 0x000000060d067287 */ /* 0x000fe4000e800000 */
[----:B------:R-:W-:Y:S03]  /*49f0*/  USHF.R.U32.HI UR12, URZ, UR49, UR5 ;  /* 0x00000031ff0c7299 */ /* 0x000fe60008011605 */
[----:B------:R-:W-:Y:S02]  /*4a00*/  UMOV UR5, UR9 ;  /* 0x0000000900057c82 */ /* 0x000fe40008000000 */
[----:B------:R-:W-:Y:S03]  /*4a10*/  @UP4 USHF.R.U32.HI UR4, URZ, UR23, UR5 ;  /* 0x00000017ff044299 */ /* 0x000fe60008011605 */
[----:B------:R-:W-:Y:S01]  /*4a20*/  UMOV UR5, UR11 ;  /* 0x0000000b00057c82 */ /* 0x000fe20008000000 */
[----:B------:R-:W-:Y:S02]  /*4a30*/  UIMAD UR4, UR42, UR4, URZ ;  /* 0x000000042a0472a4 */ /* 0x000fe4000f8e02ff */
[----:B------:R-:W-:Y:S02]  /*4a40*/  @UP4 USHF.R.U32.HI UR7, URZ, UR23, UR5 ;  /* 0x00000017ff074299 */ /* 0x000fe40008011605 */
[----:B------:R-:W-:Y:S02]  /*4a50*/  UIMAD.WIDE.U32 UR10, UR6, UR22, URZ ;  /* 0x00000016060a72a5 */ /* 0x000fe4000f8e00ff */
[----:B------:R-:W-:Y:S02]  /*4a60*/  USEL UR5, UR14, UR12, !UP6 ;  /* 0x0000000c0e057287 */ /* 0x000fe4000f000000 */
[----:B------:R-:W-:Y:S02]  /*4a70*/  UIMAD UR8, UR42, UR7, URZ ;  /* 0x000000072a0872a4 */ /* 0x000fe4000f8e02ff */
[----:B------:R-:W-:Y:S03]  /*4a80*/  UISETP.GE.AND UP0, UPT, UR6, UR4, UPT ;  /* 0x000000040600728c */ /* 0x000fe6000bf06270 */
[----:B------:R-:W-:Y:S01]  /*4a90*/  UMOV UR4, UR11 ;  /* 0x0000000b00047c82 */ /* 0x000fe20008000000 */
[----:B------:R-:W-:Y:S02]  /*4aa0*/  UISETP.GE.OR UP0, UPT, UR5, UR8, UP0 ;  /* 0x000000080500728c */ /* 0x000fe40008706670 */
[----:B------:R-:W-:Y:S02]  /*4ab0*/  USHF.R.U32.HI UR4, URZ, UR23, UR4 ;  /* 0x00000017ff047299 */ /* 0x000fe40008011604 */
[----:B------:R-:W-:Y:S02]  /*4ac0*/  UIMAD.WIDE.U32 UR8, UR5, UR22, URZ ;  /* 0x00000016050872a5 */ /* 0x000fe4000f8e00ff */
[----:B------:R-:W-:Y:S04]  /*4ad0*/  USEL UR10, UR6, UR4, !UP4 ;  /* 0x00000004060a7287 */ /* 0x000fe8000e000000 */
[----:B------:R-:W-:Y:S01]  /*4ae0*/  UIADD3 UR11, UPT, UPT, -UR10, URZ, URZ ;  /* 0x000000ff0a0b7290 */ /* 0x000fe2000fffe1ff */
[----:B------:R-:W-:Y:S02]  /*4af0*/  @!UP0 UMOV UR4, UR9 ;  /* 0x0000000900048c82 */ /* 0x000fe40008000000 */
[----:B------:R-:W-:Y:S02]  /*4b00*/  @!UP0 USHF.R.U32.HI UR4, URZ, UR23, UR4 ;  /* 0x00000017ff048299 */ /* 0x000fe40008011604 */
[----:B------:R-:W-:Y:S02]  /*4b10*/  UIMAD UR8, UR42, UR11, UR6 ;  /* 0x0000000b2a0872a4 */ /* 0x000fe4000f8e0206 */
[----:B------:R-:W-:Y:S04]  /*4b20*/  @!UP0 USEL UR4, UR5, UR4, !UP4 ;  /* 0x0000000405048287 */ /* 0x000fe8000e000000 */
[----:B------:R-:W-:Y:S02]  /*4b30*/  @!UP0 UIMAD UR8, UR7, UR8, UR4 ;  /* 0x00000008070882a4 */ /* 0x000fe4000f8e0204 */
[----:B------:R-:W-:Y:S02]  /*4b40*/  @!UP0 UIADD3 UR9, UPT, UPT, UR10, -UR4, URZ ;  /* 0x800000040a098290 */ /* 0x000fe4000fffe0ff */
[----:B------:R-:W-:Y:S02]  /*4b50*/  UIADD3 UR4, UPT, UPT, -UR5, URZ, URZ ;  /* 0x000000ff05047290 */ /* 0x000fe4000fffe1ff */
[----:B------:R-:W-:Y:S02]  /*4b60*/  UIADD3 UR7, UPT, UPT, -UR6, URZ, URZ ;  /* 0x000000ff06077290 */ /* 0x000fe4000fffe1ff */
[----:B------:R-:W-:Y:S02]  /*4b70*/  @!UP0 UIMAD UR6, UR9, UR42, UR5 ;  /* 0x0000002a090682a4 */ /* 0x000fe4000f8e0205 */
[----:B------:R-:W-:Y:S02]  /*4b80*/  UIMAD UR14, UR15, UR4, UR14 ;  /* 0x000000040f0e72a4 */ /* 0x000fe4000f8e020e */
[----:B------:R-:W-:Y:S01]  /*4b90*/  UIMAD UR13, UR50, UR7, UR13 ;  /* 0x00000007320d72a4 */ /* 0x000fe2000f8e020d */
[----:B------:R-:W-:Y:S02]  /*4ba0*/  @!UP0 UMOV UR5, UR8 ;  /* 0x0000000800058c82 */ /* 0x000fe40008000000 */
[----:B------:R-:W-:Y:S02]  /*4bb0*/  UIMAD UR14, UR5, UR15, UR14 ;  /* 0x0000000f050e72a4 */ /* 0x000fe4000f8e020e */
[----:B------:R-:W-:Y:S11]  /*4bc0*/  UIMAD UR13, UR6, UR50, UR13 ;  /* 0x00000032060d72a4 */ /* 0x000ff6000f8e020d */
[----:B------:R-:W-:Y:S01]  /*4bd0*/  @!UPT UIADD3 URZ, UPT, UPT, URZ, URZ, URZ ;  /* 0x000000fffffff290 */ /* 0x000fe2000fffe0ff */
.L_x_86:
[----:B------:R-:W4:Y:S01]  /*4be0*/  @!UP2 LDCU.128 UR8, c[0x0][0xb10] ;  /* 0x00016200ff08a7ac */ /* 0x000f220008000c00 */
[C---:B-1----:R-:W-:Y:S02]  /*4bf0*/  ISETP.NE.U32.AND P1, PT, R4.reuse, RZ, PT ;  /* 0x000000ff0400720c */ /* 0x042fe40003f25070 */
[----:B------:R-:W-:Y:S02]  /*4c00*/  ISETP.NE.U32.AND P0, PT, R4, RZ, PT ;  /* 0x000000ff0400720c */ /* 0x000fe40003f05070 */
[C---:B------:R-:W-:Y:S02]  /*4c10*/  ISETP.NE.AND.EX P1, PT, R5.reuse, RZ, PT, P1 ;  /* 0x000000ff0500720c */ /* 0x040fe40003f25310 */
[----:B------:R-:W-:Y:S01]  /*4c20*/  ISETP.NE.AND.EX P0, PT, R5, RZ, PT, P0 ;  /* 0x000000ff0500720c */ /* 0x000fe20003f05300 */
[----:B------:R-:W1:Y:S01]  /*4c30*/  @!UP2 LDCU UR5, c[0x0][0xb0c] ;  /* 0x00016180ff05a7ac */ /* 0x000e620008000800 */
[----:B------:R-:W-:Y:S01]  /*4c40*/  SHF.L.U32 R9, R15, 0x1f, RZ ;  /* 0x0000001f0f097819 */ /* 0x000fe200000006ff */
[----:B------:R-:W-:Y:S02]  /*4c50*/  USHF.L.U32 UR35, UR16, 0x7, URZ ;  /* 0x0000000710237899 */ /* 0x000fe400080006ff */
[----:B------:R-:W-:Y:S02]  /*4c60*/  USHF.L.U32 UR34, UR20, 0x8, URZ ;  /* 0x0000000814227899 */ /* 0x000fe400080006ff */
[----:B----4-:R-:W-:Y:S07]  /*4c70*/  UIMAD.WIDE.U32 UR6, UR14, UR8, URZ ;  /* 0x000000080e0672a5 */ /* 0x010fee000f8e00ff */
[----:B------:R-:W-:Y:S01]  /*4c80*/  @!UP2 UMOV UR4, UR7 ;  /* 0x000000070004ac82 */ /* 0x000fe20008000000 */
[----:B-1----:R-:W-:Y:S02]  /*4c90*/  @!UP2 UISETP.NE.AND UP0, UPT, UR5, 0x1, UPT ;  /* 0x000000010500a88c */ /* 0x002fe4000bf05270 */
[----:B------:R-:W-:Y:S02]  /*4ca0*/  @!UP2 USHF.R.U32.HI UR4, URZ, UR9, UR4 ;  /* 0x00000009ff04a299 */ /* 0x000fe40008011604 */
[----:B------:R-:W-:Y:S02]  /*4cb0*/  UIMAD.WIDE.U32 UR6, UR13, UR11, URZ ;  /* 0x0000000b0d0672a5 */ /* 0x000fe4000f8e00ff */
[----:B------:R-:W-:Y:S02]  /*4cc0*/  @!UP2 USEL UR8, UR14, UR4, !UP0 ;  /* 0x000000040e08a287 */ /* 0x000fe4000c000000 */
[----:B------:R-:W-:Y:S03]  /*4cd0*/  @!UP2 UISETP.NE.AND UP0, UPT, UR10, 0x1, UPT ;  /* 0x000000010a00a88c */ /* 0x000fe6000bf05270 */
[----:B------:R-:W-:Y:S02]  /*4ce0*/  @!UP2 UMOV UR6, UR7 ;  /* 0x000000070006ac82 */ /* 0x000fe40008000000 */
[----:B------:R-:W1:Y:S02]  /*4cf0*/  @!UP2 LDCU UR4, c[0x0][0xb20] ;  /* 0x00016400ff04a7ac */ /* 0x000e640008000800 */
[----:B-1----:R-:W-:Y:S04]  /*4d00*/  @!UP2 USHF.R.U32.HI UR6, URZ, UR4, UR6 ;  /* 0x00000004ff06a299 */ /* 0x002fe80008011606 */
[----:B------:R-:W-:Y:S04]  /*4d10*/  @!UP2 USEL UR6, UR13, UR6, !UP0 ;  /* 0x000000060d06a287 */ /* 0x000fe8000c000000 */
[----:B------:R-:W-:Y:S02]  /*4d20*/  @!UP2 UIADD3 UR4, UPT, UPT, -UR8, UR6, URZ ;  /* 0x000000060804a290 */ /* 0x000fe4000fffe1ff */
[----:B------:R-:W-:Y:S02]  /*4d30*/  @!UP2 UIADD3 UR6, UPT, UPT, UR8, -UR6, URZ ;  /* 0x800000060806a290 */ /* 0x000fe4000fffe0ff */
[----:B------:R-:W-:Y:S02]  /*4d40*/  @!UP2 UIMAD UR14, UR4, UR5, UR14 ;  /* 0x00000005040ea2a4 */ /* 0x000fe4000f8e020e */
[----:B------:R-:W-:Y:S01]  /*4d50*/  @!UP2 UIMAD UR13, UR6, UR10, UR13 ;  /* 0x0000000a060da2a4 */ /* 0x000fe2000f8e020d */
[----:B------:R-:W-:Y:S11]  /*4d60*/  BRA.U UP3, `(.L_x_87) ;  /* 0x0000000103107547 */ /* 0x000ff6000b800000 */
[----:B---3--:R-:W-:Y:S04]  /*4d70*/  MOV R0, UR44 ;  /* 0x0000002c00007c02 */ /* 0x008fe80008000f00 */
[----:B------:R-:W-:Y:S04]  /*4d80*/  SHF.L.U32 R11, R0, 0x1f, RZ ;  /* 0x0000001f000b7819 */ /* 0x000fe800000006ff */
[----:B------:R-:W1:Y:S02]  /*4d90*/  SYNCS.PHASECHK.TRANS64.TRYWAIT P2, [UR21+0x98], R11 ;  /* 0x0000980bff0075a7 */ /* 0x000e640008041115 */
[----:B-1----:R-:W-:Y:S05]  /*4da0*/  @!P2 BRA `(.L_x_88) ;  /* 0x000000740074a947 */ /* 0x002fea0003800000 */
.L_x_87:
[----:B------:R-:W-:Y:S05]  /*4db0*/  @!P1 BRA `(.L_x_89) ;  /* 0x0000000000309947 */ /* 0x000fea0003800000 */
[----:B------:R-:W-:Y:S01]  /*4dc0*/  ISETP.NE.U32.AND P1, PT, R2, RZ, PT ;  /* 0x000000ff0200720c */ /* 0x000fe20003f25070 */
[----:B------:R-:W4:Y:S01]  /*4dd0*/  LDCU.64 UR4, c[0x0][0x358] ;  /* 0x00006b00ff0477ac */ /* 0x000f220008000a00 */
[----:B------:R-:W-:Y:S02]  /*4de0*/  IMAD.MOV.U32 R150, RZ, RZ, 0x1 ;  /* 0x00000001ff967424 */ /* 0x000fe400078e00ff */
[----:B------:R-:W-:Y:S11]  /*4df0*/  ISETP.NE.AND.EX P1, PT, R3, RZ, PT, P1 ;  /* 0x000000ff0300720c */ /* 0x000ff60003f25310 */
[----:B------:R-:W-:Y:S02]  /*4e00*/  @!UPT UIADD3 URZ, UPT, UPT, URZ, URZ, URZ ;  /* 0x000000fffffff290 */ /* 0x000fe4000fffe0ff */
[----:B-1----:R-:W1:Y:S01]  /*4e10*/  @P1 LDC.64 R10, c[0x0][0x888] ;  /* 0x00022200ff0a1b82 */ /* 0x002e620000000a00 */
[----:B---3--:R-:W-:Y:S04]  /*4e20*/  @P1 IMAD R0, R4, UR36, RZ ;  /* 0x0000002404001c24 */ /* 0x008fe8000f8e02ff */
[----:B-1----:R-:W-:Y:S04]  /*4e30*/  @P1 IMAD.WIDE R10, R0, 0x4, R10 ;  /* 0x00000004000a1825 */ /* 0x002fe800078e020a */
[----:B------:R-:W-:Y:S01]  /*4e40*/  HFMA2 R0, -RZ, RZ, 0, 5.9604644775390625e-08 ;  /* 0x00000001ff007431 */ /* 0x000fe200000001ff */
[----:B----45:R4:W5:Y:S04]  /*4e50*/  @P1 LDG.E R73, desc[UR4][R10.64] ;  /* 0x000000040a491981 */ /* 0x030968000c1e1900 */
[----:B------:R-:W-:Y:S01]  /*4e60*/  @!P1 PRMT R150, R0, 0x7610, R150 ;  /* 0x0000761000969816 */ /* 0x000fe20000000096 */
[----:B----4-:R-:W1:Y:S06]  /*4e70*/  @!P1 LDC R73, c[0x0][0x880] ;  /* 0x00022000ff499b82 */ /* 0x010e6c0000000800 */
.L_x_89:
[----:B-1---5:R-:W-:Y:S01]  /*4e80*/  @!P0 FSETP.EQ.AND P1, PT, R73, RZ, PT ;  /* 0x000000ff4900820b */ /* 0x022fe20003f22000 */
[----:B------:R-:W-:Y:S01]  /*4e90*/  @!UPT UIADD3 URZ, UPT, UPT, URZ, URZ, URZ ;  /* 0x000000fffffff290 */ /* 0x000fe2000fffe0ff */
[----:B------:R-:W-:Y:S11]  /*4ea0*/  @!P0 BRA `(.L_x_90) ;  /* 0x0000000000188947 */ /* 0x000ff60003800000 */
[----:B------:R-:W-:Y:S02]  /*4eb0*/  LOP3.LUT P0, RZ, R150, 0xff, RZ, 0xc0, !PT ;  /* 0x000000ff96ff7812 */ /* 0x000fe4000780c0ff */
[----:B------:R-:W-:Y:S04]  /*4ec0*/  ISETP.NE.U32.AND P1, PT, R2, RZ, PT ;  /* 0x000000ff0200720c */ /* 0x000fe80003f25070 */
[----:B------:R-:W-:Y:S04]  /*4ed0*/  ISETP.NE.AND.EX P1, PT, R3, RZ, PT, P1 ;  /* 0x000000ff0300720c */ /* 0x000fe80003f25310 */
[----:B------:R-:W-:Y:S03]  /*4ee0*/  PLOP3.LUT P1, PT, P1, PT, PT, 0x8, 0x80 ;  /* 0x000000000080781c */ /* 0x000fe60000f2e170 */
[----:B------:R-:W-:Y:S11]  /*4ef0*/  @P0 FSETP.EQ.AND P1, PT, R73, RZ, PT ;  /* 0x000000ff4900020b */ /* 0x000ff60003f22000 */
[----:B------:R-:W-:Y:S02]  /*4f00*/  @!UPT UIADD3 URZ, UPT, UPT, URZ, URZ, URZ ;  /* 0x000000fffffff290 */ /* 0x000fe4000fffe0ff */
.L_x_90:
[----:B------:R-:W1:Y:S01]  /*4f10*/  SYNCS.PHASECHK.TRANS64.TRYWAIT P2, [UR21+0x70], R9 ;  /* 0x00007009ff0075a7 */ /* 0x000e620008041115 */
[----:B------:R-:W-:Y:S04]  /*4f20*/  ELECT P0, URZ, PT ;  /* 0x0000000000ff782f */ /* 0x000fe80003800000 */
[----:B------:R-:W-:Y:S11]  /*4f30*/  PLOP3.LUT P1, PT, P1, P0, PT, 0xf2, 0x2f ;  /* 0x00000000002f781c */ /* 0x000ff60000f21e72 */
[----:B------:R-:W-:Y:S02]  /*4f40*/  @!UPT UIADD3 URZ, UPT, UPT, URZ, URZ, URZ ;  /* 0x000000fffffff290 */ /* 0x000fe4000fffe0ff */
[----:B------:R-:W-:Y:S05]  /*4f50*/  @!P1 IADD3 R8, P0, PT, R16, 0x580, RZ ;  /* 0x0000058010089810 */ /* 0x000fea0007f1e0ff */
[----:B------:R-:W-:Y:S01]  /*4f60*/  @!P1 IMAD.X R6, RZ, RZ, R17, P0 ;  /* 0x000000ffff069224 */ /* 0x000fe200000e0611 */
[----:B-1----:R-:W-:Y:S07]  /*4f70*/  @!P2 BRA `(.L_x_91) ;  /* 0x000000740018a947 */ /* 0x002fee0003800000 */
.L_x_179:
[----:B------:R-:W-:Y:S01]  /*4f80*/  @!P1 R2UR UR5, R8 ;  /* 0x00000000080592ca */ /* 0x000fe200000e0000 */
[----:B------:R-:W-:Y:S01]  /*4f90*/  VOTEU.ALL UP0, P1 ;  /* 0x0000000000ff7886 */ /* 0x000fe20000800000 */
[----:B------:R-:W-:Y:S01]  /*4fa0*/  @!P1 R2UR UR4, R6 ;  /* 0x00000000060492ca */ /* 0x000fe200000e0000 */
[----:B-1-3--:R-:W-:Y:S01]  /*4fb0*/  @!P1 IMAD.MOV.U32 R0, RZ, RZ, 0x4000 ;  /* 0x00004000ff009424 */ /* 0x00afe200078e00ff */
[----:B------:R-:W-:Y:S01]  /*4fc0*/  UMOV UR8, 0x0 ;  /* 0x0000000000087882 */ /* 0x000fe20000000000 */
[----:B------:R-:W-:Y:S01]  /*4fd0*/  UMOV UR9, 0x10000000 ;  /* 0x1000000000097882 */ /* 0x000fe20000000000 */
[----:B------:R-:W-:Y:S01]  /*4fe0*/  @!UP0 UIADD3 UR32, UPT, UPT, UR21, 0x400, URZ ;  /* 0x0000040015208890 */ /* 0x000fe2000fffe0ff */
[----:B------:R-:W-:Y:S01]  /*4ff0*/  @!P1 IADD3 R8, P0, PT, R16, 0x580, RZ ;  /* 0x0000058010089810 */ /* 0x000fe20007f1e0ff */
[----:B------:R-:W-:Y:S01]  /*5000*/  VOTEU.ALL UP0, P1 ;  /* 0x0000000000ff7886 */ /* 0x000fe20000800000 */
[----:B------:R-:W-:Y:S03]  /*5010*/  UPRMT UR6, UR47, 0x654, UR33 ;  /* 0x000006542f067896 */ /* 0x000fe60008000021 */
[----:B------:R-:W-:Y:S02]  /*5020*/  @!P1 IMAD.X R6, RZ, RZ, R17, P0 ;  /* 0x000000ffff069224 */ /* 0x000fe400000e0611 */
[----:B------:R-:W-:Y:S02]  /*5030*/  IMAD.U32 R10, RZ, RZ, UR5 ;  /* 0x00000005ff0a7e24 */ /* 0x000fe4000f8e00ff */
[----:B------:R-:W-:Y:S03]  /*5040*/  IMAD.U32 R11, RZ, RZ, UR4 ;  /* 0x00000004ff0b7e24 */ /* 0x000fe6000f8e00ff */
[----:B------:R-:W-:Y:S02]  /*5050*/  @!P1 R2UR UR4, R10 ;  /* 0x000000000a0492ca */ /* 0x000fe400000e0000 */
[----:B------:R-:W-:Y:S11]  /*5060*/  @!P1 R2UR UR5, R11 ;  /* 0x000000000b0592ca */ /* 0x000ff600000e0000 */
[----:B------:R-:W-:Y:S02]  /*5070*/  @!UPT UIADD3 URZ, UPT, UPT, URZ, URZ, URZ ;  /* 0x000000fffffff290 */ /* 0x000fe4000fffe0ff */
[----:B------:R1:W-:Y:S01]  /*5080*/  @!UP0 UTMALDG.3D [UR32], [UR4], desc[UR8] ;  /* 0x00000820040085b4 */ /* 0x0003e20008011000 */
[----:B------:R1:W-:Y:S01]  /*5090*/  @!P1 SYNCS.ARRIVE.TRANS64.RED.A0TR RZ, [UR21+0x50], R0 ;  /* 0x00005000ffff99a7 */ /* 0x0003e20008300415 */
[----:B------:R-:W-:Y:S01]  /*50a0*/  SYNCS.ARRIVE.TRANS64.RED.A1T0 RZ, [UR6], RZ ;  /* 0x000000ffffff79a7 */ /* 0x000fe20008100406 */
[----:B------:R-:W3:Y:S02]  /*50b0*/  SYNCS.PHASECHK.TRANS64.TRYWAIT P2, [UR21+0x78], R9 ;  /* 0x00007809ff0075a7 */ /* 0x000ee40008041115 */
[----:B-1-3--:R-:W-:Y:S05]  /*50c0*/  @!P2 BRA `(.L_x_92) ;  /* 0x0000007000dca947 */ /* 0x00afea0003800000 */
.L_x_181:
[----:B------:R-:W-:Y:S01]  /*50d0*/  @!P1 R2UR UR5, R8 ;  /* 0x00000000080592ca */ /* 0x000fe200000e0000 */
[----:B------:R-:W-:Y:S01]  /*50e0*/  VOTEU.ALL UP0, P1 ;  /* 0x0000000000ff7886 */ /* 0x000fe20000800000 */
[----:B------:R-:W-:Y:S01]  /*50f0*/  @!P1 R2UR UR4, R6 ;  /* 0x00000000060492ca */ /* 0x000fe200000e0000 */
[----:B-1----:R-:W-:Y:S01]  /*5100*/  @!P1 IMAD.MOV.U32 R0, RZ, RZ, 0x4000 ;  /* 0x00004000ff009424 */ /* 0x002fe200078e00ff */
[----:B------:R-:W-:Y:S01]  /*5110*/  UMOV UR8, 0x0 ;  /* 0x0000000000087882 */ /* 0x000fe20000000000 */
[----:B------:R-:W-:Y:S01]  /*5120*/  UMOV UR9, 0x10000000 ;  /* 0x1000000000097882 */ /* 0x000fe20000000000 */
[----:B------:R-:W-:Y:S01]  /*5130*/  @!UP0 UIADD3 UR26, UPT, UPT, UR34, 0x40, URZ ;  /* 0x00000040221a8890 */ /* 0x000fe2000fffe0ff */
[----:B------:R-:W-:Y:S01]  /*5140*/  @!P1 IADD3 R8, P0, PT, R16, 0x580, RZ ;  /* 0x0000058010089810 */ /* 0x000fe20007f1e0ff */
[----:B------:R-:W-:Y:S01]  /*5150*/  @!UP0 UIADD3 UR24, UPT, UPT, UR21, 0x4400, URZ ;  /* 0x0000440015188890 */ /* 0x000fe2000fffe0ff */
[----:B------:R-:W-:Y:S01]  /*5160*/  VOTEU.ALL UP0, P1 ;  /* 0x0000000000ff7886 */ /* 0x000fe20000800000 */
[----:B------:R-:W-:Y:S01]  /*5170*/  UMOV UR27, UR35 ;  /* 0x00000023001b7c82 */ /* 0x000fe20008000000 */
[----:B------:R-:W-:Y:S02]  /*5180*/  UMOV UR28, UR36 ;  /* 0x00000024001c7c82 */ /* 0x000fe40008000000 */
[----:B------:R-:W-:Y:S01]  /*5190*/  IMAD.U32 R10, RZ, RZ, UR5 ;  /* 0x00000005ff0a7e24 */ /* 0x000fe2000f8e00ff */
[----:B------:R-:W-:Y:S01]  /*51a0*/  UPRMT UR6, UR47, 0x654, UR25 ;  /* 0x000006542f067896 */ /* 0x000fe20008000019 */
[----:B------:R-:W-:Y:S02]  /*51b0*/  IMAD.U32 R11, RZ, RZ, UR4 ;  /* 0x00000004ff0b7e24 */ /* 0x000fe4000f8e00ff */
[----:B------:R-:W-:Y:S01]  /*51c0*/  @!P1 IMAD.X R6, RZ, RZ, R17, P0 ;  /* 0x000000ffff069224 */ /* 0x000fe200000e0611 */
        /* <DEDUP_REMOVED lines=8> */
.L_x_183:
[----:B------:R-:W-:Y:S01]  /*5250*/  @!P1 R2UR UR5, R8 ;  /* 0x00000000080592ca */ /* 0x000fe200000e0000 */
[----:B------:R-:W-:Y:S01]  /*5260*/  VOTEU.ALL UP0, P1 ;  /* 0x0000000000ff7886 */ /* 0x000fe20000800000 */
[----:B------:R-:W-:Y:S01]  /*5270*/  @!P1 R2UR UR4, R6 ;  /* 0x00000000060492ca */ /* 0x000fe200000e0000 */
[----:B-1----:R-:W-:Y:S01]  /*5280*/  @!P1 IMAD.MOV.U32 R0, RZ, RZ, 0x4000 ;  /* 0x00004000ff009424 */ /* 0x002fe200078e00ff */
[----:B------:R-:W-:Y:S01]  /*5290*/  UMOV UR8, 0x0 ;  /* 0x0000000000087882 */ /* 0x000fe20000000000 */
[----:B------:R-:W-:Y:S01]  /*52a0*/  UMOV UR9, 0x10000000 ;  /* 0x1000000000097882 */ /* 0x000fe20000000000 */
[----:B------:R-:W-:Y:S01]  /*52b0*/  @!UP0 UIADD3 UR18, UPT, UPT, UR34, 0x80, URZ ;  /* 0x0000008022128890 */ /* 0x000fe2000fffe0ff */
[----:B------:R-:W-:Y:S01]  /*52c0*/  VIADD R14, R14, 0x1 ;  /* 0x000000010e0e7836 */ /* 0x000fe20000000000 */
[----:B------:R-:W-:Y:S01]  /*52d0*/  @!UP0 UIADD3 UR16, UPT, UPT, UR21, 0x8400, URZ ;  /* 0x0000840015108890 */ /* 0x000fe2000fffe0ff */
[----:B------:R-:W-:Y:S01]  /*52e0*/  VOTEU.ALL UP0, P1 ;  /* 0x0000000000ff7886 */ /* 0x000fe20000800000 */
[----:B------:R-:W-:Y:S01]  /*52f0*/  UMOV UR19, UR35 ;  /* 0x0000002300137c82 */ /* 0x000fe20008000000 */
[----:B------:R-:W-:Y:S02]  /*5300*/  UMOV UR20, UR36 ;  /* 0x0000002400147c82 */ /* 0x000fe40008000000 */
[----:B------:R-:W-:Y:S01]  /*5310*/  IMAD.U32 R10, RZ, RZ, UR5 ;  /* 0x00000005ff0a7e24 */ /* 0x000fe2000f8e00ff */
[----:B------:R-:W-:Y:S01]  /*5320*/  UPRMT UR6, UR47, 0x654, UR17 ;  /* 0x000006542f067896 */ /* 0x000fe20008000011 */
        /* <DEDUP_REMOVED lines=9> */
.L_x_185:
[----:B------:R-:W-:Y:S01]  /*53c0*/  @!P1 IADD3 R6, P0, PT, R16, 0x580, RZ ;  /* 0x0000058010069810 */ /* 0x000fe20007f1e0ff */
[----:B------:R-:W-:Y:S01]  /*53d0*/  VOTEU.ALL UP0, P1 ;  /* 0x0000000000ff7886 */ /* 0x000fe20000800000 */
[----:B------:R-:W-:Y:S01]  /*53e0*/  UMOV UR6, 0x0 ;  /* 0x0000000000067882 */ /* 0x000fe20000000000 */
[----:B------:R-:W-:Y:S01]  /*53f0*/  UMOV UR7, 0x10000000 ;  /* 0x1000000000077882 */ /* 0x000fe20000000000 */
[----:B------:R-:W-:Y:S01]  /*5400*/  @!P1 R2UR UR5, R6 ;  /* 0x00000000060592ca */ /* 0x000fe200000e0000 */
[----:B-1----:R-:W-:Y:S01]  /*5410*/  @!P1 IMAD.X R0, RZ, RZ, R17, P0 ;  /* 0x000000ffff009224 */ /* 0x002fe200000e0611 */
[----:B------:R-:W-:Y:S01]  /*5420*/  @!UP0 UIADD3 UR10, UPT, UPT, UR34, 0xc0, URZ ;  /* 0x000000c0220a8890 */ /* 0x000fe2000fffe0ff */
[----:B------:R-:W-:Y:S01]  /*5430*/  R2UR UR16, R152 ;  /* 0x00000000981072ca */ /* 0x000fe200000e0000 */
[----:B------:R-:W-:Y:S01]  /*5440*/  @!UP0 UIADD3 UR8, UPT, UPT, UR21, 0xc400, URZ ;  /* 0x0000c40015088890 */ /* 0x000fe2000fffe0ff */
[----:B------:R-:W-:Y:S01]  /*5450*/  ISETP.NE.AND P0, PT, R14, 0x2, PT ;  /* 0x000000020e00780c */ /* 0x000fe20003f05270 */
[----:B------:R-:W-:Y:S01]  /*5460*/  @!UP0 UIADD3 UR9, UPT, UPT, UR21, 0x68, URZ ;  /* 0x0000006815098890 */ /* 0x000fe2000fffe0ff */
[----:B------:R-:W-:Y:S01]  /*5470*/  @!P1 R2UR UR4, R0 ;  /* 0x00000000000492ca */ /* 0x000fe200000e0000 */
[----:B------:R-:W-:Y:S01]  /*5480*/  VOTEU.ALL UP0, P1 ;  /* 0x0000000000ff7886 */ /* 0x000fe20000800000 */
[----:B------:R-:W-:Y:S01]  /*5490*/  UMOV UR11, UR35 ;  /* 0x00000023000b7c82 */ /* 0x000fe20008000000 */
[----:B------:R-:W-:Y:S01]  /*54a0*/  UMOV UR12, UR36 ;  /* 0x00000024000c7c82 */ /* 0x000fe20008000000 */
[----:B------:R-:W-:Y:S01]  /*54b0*/  SEL R0, RZ, 0x1, P0 ;  /* 0x00000001ff007807 */ /* 0x000fe20000000000 */
[----:B------:R-:W-:Y:S01]  /*54c0*/  UPLOP3.LUT UP3, UPT, UPT, UPT, UPT, 0x80, 0x8 ;  /* 0x000000000008789c */ /* 0x000fe20003f6f070 */
[----:B------:R-:W-:Y:S01]  /*54d0*/  IMAD.U32 R8, RZ, RZ, UR5 ;  /* 0x00000005ff087e24 */ /* 0x000fe2000f8e00ff */
[----:B------:R-:W-:Y:S01]  /*54e0*/  LOP3.LUT R15, R15, 0x1, RZ, 0x3c, !PT ;  /* 0x000000010f0f7812 */ /* 0x000fe200078e3cff */
[----:B------:R-:W-:Y:S01]  /*54f0*/  UMOV UR36, UR29 ;  /* 0x0000001d00247c82 */ /* 0x000fe20008000000 */
[----:B------:R-:W-:Y:S01]  /*5500*/  LOP3.LUT R13, R13, R0, RZ, 0x3c, !PT ;  /* 0x000000000d0d7212 */ /* 0x000fe200078e3cff */
[----:B------:R-:W-:Y:S01]  /*5510*/  UIADD3 UR20, UPT, UPT, UR13, UR16, URZ ;  /* 0x000000100d147290 */ /* 0x000fe2000fffe0ff */
[----:B------:R-:W-:Y:S01]  /*5520*/  SEL R14, R14, RZ, P0 ;  /* 0x000000ff0e0e7207 */ /* 0x000fe20000000000 */
[----:B------:R-:W-:Y:S01]  /*5530*/  UIADD3 UR16, UPT, UPT, UR14, UR63, URZ ;  /* 0x0000003f0e107290 */ /* 0x000fe2000fffe0ff */
[----:B------:R-:W-:Y:S01]  /*5540*/  IMAD.U32 R9, RZ, RZ, UR4 ;  /* 0x00000004ff097e24 */ /* 0x000fe2000f8e00ff */
[----:B------:R-:W-:Y:S04]  /*5550*/  @!P1 R2UR UR4, R8 ;  /* 0x00000000080492ca */ /* 0x000fe800000e0000 */
[----:B------:R-:W-:Y:S11]  /*5560*/  @!P1 R2UR UR5, R9 ;  /* 0x00000000090592ca */ /* 0x000ff600000e0000 */
[----:B------:R-:W-:Y:S02]  /*5570*/  @!UPT UIADD3 URZ, UPT, UPT, URZ, URZ, URZ ;  /* 0x000000fffffff290 */ /* 0x000fe4000fffe0ff */
[----:B------:R3:W-:Y:S01]  /*5580*/  @!UP0 UTMALDG.3D [UR8], [UR4], desc[UR6] ;  /* 0x00000608040085b4 */ /* 0x0007e20008011000 */
[----:B------:R3:W-:Y:S01]  /*5590*/  @!P1 SYNCS.ARRIVE.TRANS64.RED.A0TR RZ, [UR21+0x68], R7 ;  /* 0x00006807ffff99a7 */ /* 0x0007e20008300415 */
[----:B------:R-:W-:Y:S01]  /*55a0*/  SYNCS.ARRIVE.TRANS64.RED.A1T0 RZ, [UR37], RZ ;  /* 0x000000ffffff79a7 */ /* 0x000fe20008100425 */
[----:B------:R-:W-:Y:S05]  /*55b0*/  BRA.U UP1, `(.L_x_95) ;  /* 0xfffffff101687547 */ /* 0x000fea000b83ffff */
[----:B------:R-:W-:-:S04]  /*55c0*/  SHF.L.U32 R3, R15, 0x1f, RZ ;  /* 0x0000001f0f037819 */ /* 0x000fc800000006ff */
[----:B------:R-:W1:Y:S02]  /*55d0*/  SYNCS.PHASECHK.TRANS64.TRYWAIT P0, [UR21+0x70], R3 ;  /* 0x00007003ff0075a7 */ /* 0x000e640008001115 */
[----:B-1----:R-:W-:Y:S05]  /*55e0*/  @!P0 BRA `(.L_x_96) ;  /* 0x0000006c00dc8947 */ /* 0x002fea0003800000 */
.L_x_187:
[----:B------:R-:W4:Y:S02]  /*55f0*/  SYNCS.PHASECHK.TRANS64.TRYWAIT P0, [UR21+0x78], R3 ;  /* 0x00007803ff0075a7 */ /* 0x000f240008001115 */
[----:B----4-:R-:W-:Y:S05]  /*5600*/  @!P0 BRA `(.L_x_97) ;  /* 0x0000006c00ec8947 */ /* 0x010fea0003800000 */
.L_x_189:
[----:B------:R-:W4:Y:S02]  /*5610*/  SYNCS.PHASECHK.TRANS64.TRYWAIT P0, [UR21+0x80], R3 ;  /* 0x00008003ff0075a7 */ /* 0x000f240008001115 */
[----:B----4-:R-:W-:Y:S05]  /*5620*/  @!P0 BRA `(.L_x_98) ;  /* 0x0000006c00fc8947 */ /* 0x010fea0003800000 */
.L_x_191:
[----:B-1----:R-:W-:-:S07]  /*5630*/  MOV R0, UR21 ;  /* 0x0000001500007c02 */ /* 0x002fce0008000f00 */
.L_x_99:
[----:B-1----:R-:W-:-:S04]  /*5640*/  SHF.L.U32 R3, R15, 0x1f, RZ ;  /* 0x0000001f0f037819 */ /* 0x002fc800000006ff */
[----:B------:R1:W4:Y:S03]  /*5650*/  SYNCS.PHASECHK.TRANS64.TRYWAIT P0, [R0+URZ+0x88], R3 ;  /* 0x00008803000075a7 */ /* 0x00032600080011ff */
[----:B----4-:R-:W-:Y:S05]  /*5660*/  @!P0 NANOSLEEP.SYNCS 0x989680 ;  /* 0x009896800000895d */ /* 0x010fea0003900000 */
[----:B------:R-:W4:Y:S02]  /*5670*/  @!P0 SYNCS.PHASECHK.TRANS64 P0, [R0+URZ+0x88], R3 ;  /* 0x00008803000085a7 */ /* 0x000f2400080010ff */
[----:B--234-:R-:W-:Y:S05]  /*5680*/  @P0 EXIT ;  /* 0x000000000000094d */ /* 0x01cfea0003800000 */
[----:B------:R-:W-:Y:S05]  /*5690*/  BRA `(.L_x_99) ;  /* 0xfffffffc00e87947 */ /* 0x000fea000383ffff */
.L_x_84:
[----:B------:R-:W-:-:S06]  /*56a0*/  UISETP.GE.AND UP0, UPT, UR25, 0x4, UPT ;  /* 0x000000041900788c */ /* 0x000fcc000bf06270 */
[----:B------:R-:W-:-:S13]  /*56b0*/  PLOP3.LUT P0, PT, PT, PT, UP0, 0x80, 0x8 ;  /* 0x000000000008781c */ /* 0x000fda0003f0f008 */
[----:B-1----:R-:W-:Y:S05]  /*56c0*/  @!P0 EXIT ;  /* 0x000000000000894d */ /* 0x002fea0003800000 */
[----:B------:R-:W-:Y:S01]  /*56d0*/  BAR.SYNC.DEFER_BLOCKING 0x6, 0xa0 ;  /* 0x0182800000007b1d */ /* 0x000fe20000010000 */
[C---:B------:R-:W-:Y:S01]  /*56e0*/  IMAD.SHL.U32 R5, R166.reuse, 0x40, RZ ;  /* 0x00000040a6057824 */ /* 0x040fe200078e00ff */
[C---:B------:R-:W-:Y:S01]  /*56f0*/  LOP3.LUT R149, R166.reuse, 0x1, RZ, 0xc0, !PT ;  /* 0x00000001a6957812 */ /* 0x040fe200078ec0ff */
[C---:B------:R-:W-:Y:S02]  /*5700*/  IMAD.U32 R69, R166.reuse, 0x10000, RZ ;  /* 0x00010000a6457824 */ /* 0x040fe400078e00ff */
[----:B------:R-:W-:Y:S02]  /*5710*/  HFMA2 R163, -RZ, RZ, 0, 5.9604644775390625e-08 ;  /* 0x00000001ffa37431 */ /* 0x000fe400000001ff */
[C---:B------:R-:W-:Y:S01]  /*5720*/  IMAD.SHL.U32 R148, R166.reuse, 0x8, RZ ;  /* 0x00000008a6947824 */ /* 0x040fe200078e00ff */
[----:B------:R-:W-:Y:S01]  /*5730*/  UMOV UR44, 0x400 ;  /* 0x00000400002c7882 */ /* 0x000fe20000000000 */
[----:B------:R-:W1:Y:S01]  /*5740*/  LDC.64 R144, c[0x0][0x888] ;  /* 0x00022200ff907b82 */ /* 0x000e620000000a00 */
[----:B------:R-:W-:Y:S01]  /*5750*/  ULEA UR44, UR47, UR44, 0x18 ;  /* 0x0000002c2f2c7291 */ /* 0x000fe2000f8ec0ff */
[----:B------:R-:W-:Y:S01]  /*5760*/  ISETP.NE.U32.AND P0, PT, R149, 0x1, PT ;  /* 0x000000019500780c */ /* 0x000fe20003f05070 */
[----:B------:R-:W-:Y:S01]  /*5770*/  IMAD.MOV.U32 R165, RZ, RZ, 0x2 ;  /* 0x00000002ffa57424 */ /* 0x000fe200078e00ff */
[----:B------:R-:W-:Y:S01]  /*5780*/  LOP3.LUT R7, R5, 0x1c0, RZ, 0xc0, !PT ;  /* 0x000001c005077812 */ /* 0x000fe200078ec0ff */
[----:B------:R-:W-:Y:S01]  /*5790*/  UIADD3 UR4, UPT, UPT, UR44, 0x400, URZ ;  /* 0x000004002c047890 */ /* 0x000fe2000fffe0ff */
[----:B------:R-:W-:Y:S01]  /*57a0*/  LOP3.LUT R69, R69, 0x600000, RZ, 0xc0, !PT ;  /* 0x0060000045457812 */ /* 0x000fe200078ec0ff */
[----:B------:R-:W-:Y:S01]  /*57b0*/  IMAD.MOV.U32 R164, RZ, RZ, 0x4 ;  /* 0x00000004ffa47424 */ /* 0x000fe200078e00ff */
[----:B------:R-:W2:Y:S01]  /*57c0*/  LDC.64 R146, c[0x0][0x890] ;  /* 0x00022400ff927b82 */ /* 0x000ea20000000a00 */
[----:B------:R-:W-:Y:S01]  /*57d0*/  R2P PR, R166, 0x6 ;  /* 0x00000006a6007804 */ /* 0x000fe20000000000 */
[----:B------:R-:W-:Y:S01]  /*57e0*/  IMAD.MOV.U32 R68, RZ, RZ, RZ ;  /* 0x000000ffff447224 */ /* 0x000fe200078e00ff */
[----:B------:R-:W-:Y:S01]  /*57f0*/  LOP3.LUT R148, R7, 0x38, R148, 0xf8, !PT ;  /* 0x0000003807947812 */ /* 0x000fe200078ef894 */
[----:B------:R-:W-:Y:S01]  /*5800*/  IMAD.MOV.U32 R162, RZ, RZ, RZ ;  /* 0x000000ffffa27224 */ /* 0x000fe200078e00ff */
[----:B------:R-:W-:Y:S01]  /*5810*/  P2R R4, PR, RZ, 0x1 ;  /* 0x00000001ff047803 */ /* 0x000fe20000000000 */
[----:B------:R-:W-:Y:S01]  /*5820*/  IMAD.MOV.U32 R155, RZ, RZ, RZ ;  /* 0x000000ffff9b7224 */ /* 0x000fe200078e00ff */
[----:B------:R-:W-:Y:S01]  /*5830*/  LOP3.LUT R148, R148, 0x1e00, R5, 0xf8, !PT ;  /* 0x00001e0094947812 */ /* 0x000fe200078ef805 */
[----:B------:R-:W3:Y:S01]  /*5840*/  LDC.64 R142, c[0x0][0x8b0] ;  /* 0x00022c00ff8e7b82 */ /* 0x000ee20000000a00 */
[----:B------:R-:W4:Y:S01]  /*5850*/  LDS R0, [UR44+0x130] ;  /* 0x0001302cff007984 */ /* 0x000f220008000800 */
[----:B------:R-:W-:Y:S01]  /*5860*/  LOP3.LUT R166, R166, 0x60, RZ, 0xc0, !PT ;  /* 0x00000060a6a67812 */ /* 0x000fe200078ec0ff */
[----:B------:R-:W-:Y:S01]  /*5870*/  IMAD.U32 R153, RZ, RZ, UR4 ;  /* 0x00000004ff997e24 */ /* 0x000fe2000f8e00ff */
[----:B------:R-:W-:Y:S01]  /*5880*/  MOV R161, RZ ;  /* 0x000000ff00a17202 */ /* 0x000fe20000000f00 */
[----:B------:R-:W1:Y:S01]  /*5890*/  LDCU UR60, c[0x0][0x370] ;  /* 0x00006e00ff3c77ac */ /* 0x000e620008000800 */
[----:B------:R-:W-:-:S02]  /*58a0*/  SEL R165, R165, 0xfffffffe, !P1 ;  /* 0xfffffffea5a57807 */ /* 0x000fc40004800000 */
[----:B------:R-:W1:Y:S01]  /*58b0*/  LDC.64 R140, c[0x0][0x8a8] ;  /* 0x00022a00ff8c7b82 */ /* 0x000e620000000a00 */
[----:B------:R-:W-:Y:S01]  /*58c0*/  SEL R164, R164, 0xfffffffc, !P2 ;  /* 0xfffffffca4a47807 */ /* 0x000fe20005000000 */
[----:B------:R-:W1:Y:S01]  /*58d0*/  LDCU UR43, c[0x0][0xb0c] ;  /* 0x00016180ff2b77ac */ /* 0x000e620008000800 */
[----:B------:R-:W1:Y:S01]  /*58e0*/  LDCU UR39, c[0x0][0xb30] ;  /* 0x00016600ff2777ac */ /* 0x000e620008000800 */
[----:B------:R-:W1:Y:S01]  /*58f0*/  LDCU.64 UR54, c[0x0][0x888] ;  /* 0x00011100ff3677ac */ /* 0x000e620008000a00 */
[----:B------:R-:W1:Y:S01]  /*5900*/  LDCU.64 UR40, c[0x0][0xb28] ;  /* 0x00016500ff2877ac */ /* 0x000e620008000a00 */
[----:B------:R-:W1:Y:S01]  /*5910*/  LDCU.128 UR56, c[0x0][0xb10] ;  /* 0x00016200ff3877ac */ /* 0x000e620008000c00 */
[----:B------:R-:W1:Y:S01]  /*5920*/  LDCU UR53, c[0x0][0x374] ;  /* 0x00006e80ff3577ac */ /* 0x000e620008000800 */
[----:B------:R-:W-:Y:S01]  /*5930*/  UMOV UR52, URZ ;  /* 0x000000ff00347c82 */ /* 0x000fe20008000000 */
[----:B------:R-:W-:Y:S01]  /*5940*/  UMOV UR46, URZ ;  /* 0x000000ff002e7c82 */ /* 0x000fe20008000000 */
[----:B--2-4-:R-:W-:-:S07]  /*5950*/  IMAD.IADD R69, R0, 0x1, R69 ;  /* 0x0000000100457824 */ /* 0x014fce00078e0245 */
.L_x_143:
[----:B------:R-:W-:Y:S02]  /*5960*/  LEA R3, R155, UR44, 0x3 ;  /* 0x0000002c9b037c11 */ /* 0x000fe4000f8e18ff */
[----:B------:R-:W-:Y:S02]  /*5970*/  SHF.L.U32 R0, R161, 0x1f, RZ ;  /* 0x0000001fa1007819 */ /* 0x000fe400000006ff */
[----:B-1----:R-:W-:Y:S02]  /*5980*/  LEA R5, R155, UR44, 0x4 ;  /* 0x0000002c9b057c11 */ /* 0x002fe4000f8e20ff */
[----:B------:R-:W2:Y:S02]  /*5990*/  SYNCS.PHASECHK.TRANS64.TRYWAIT P0, [R3+URZ+0xa0], R0 ;  /* 0x0000a000030075a7 */ /* 0x000ea400080011ff */
[----:B--2---:R-:W-:Y:S05]  /*59a0*/  @!P0 BRA `(.L_x_100) ;  /* 0x0000006c00348947 */ /* 0x004fea0003800000 */
.L_x_192:
[----:B------:R-:W4:Y:S01]  /*59b0*/  LDS.128 R4, [R5+0x110] ;  /* 0x0001100005047984 */ /* 0x000f220000000c00 */
[----:B------:R-:W-:Y:S01]  /*59c0*/  UISETP.GE.AND UP0, UPT, UR42, 0x1, UPT ;  /* 0x000000012a00788c */ /* 0x000fe2000bf06270 */
[----:B------:R-:W-:Y:S01]  /*59d0*/  @!PT LDS RZ, [RZ] ;  /* 0x00000000fffff984 */ /* 0x000fe20000000800 */
[----:B------:R-:W-:Y:S01]  /*59e0*/  @!PT LDS RZ, [RZ] ;  /* 0x00000000fffff984 */ /* 0x000fe20000000800 */
[----:B------:R-:W-:Y:S01]  /*59f0*/  @!PT LDS RZ, [RZ] ;  /* 0x00000000fffff984 */ /* 0x000fe20000000800 */
[----:B------:R-:W-:Y:S01]  /*5a00*/  @!PT LDS RZ, [RZ] ;  /* 0x00000000fffff984 */ /* 0x000fe20000000800 */
[----:B------:R1:W-:Y:S06]  /*5a10*/  MEMBAR.ALL.CTA ;  /* 0x0000000000007992 */ /* 0x0003ec0000008000 */
[----:B-1----:R-:W1:Y:S01]  /*5a20*/  FENCE.VIEW.ASYNC.S ;  /* 0x00000000000073c6 */ /* 0x002e620000000000 */
[----:B----4-:R-:W-:Y:S11]  /*5a30*/  LOP3.LUT P0, RZ, R6, 0x1, RZ, 0xc0, !PT ;  /* 0x0000000106ff7812 */ /* 0x010ff6000780c0ff */
[----:B------:R-:W-:Y:S02]  /*5a40*/  @!UPT UIADD3 URZ, UPT, UPT, URZ, URZ, URZ ;  /* 0x000000fffffff290 */ /* 0x000fe4000fffe0ff */
[----:B-1----:R-:W-:Y:S01]  /*5a50*/  VOTEU.ANY UP1, P0 ;  /* 0x0000000000ff7886 */ /* 0x002fe20000020100 */
[----:B------:R-:W-:Y:S01]  /*5a60*/  PLOP3.LUT P0, PT, PT, PT, UP1, 0x80, 0x8 ;  /* 0x000000000008781c */ /* 0x000fe20003f0f018 */
[----:B------:R-:W-:Y:S11]  /*5a70*/  UP2UR UR62, UPR, URZ, 0x2 ;  /* 0x00000002ff3e7883 */ /* 0x000ff60008000000 */
[----:B------:R-:W-:Y:S01]  /*5a80*/  @!UPT UIADD3 URZ, UPT, UPT, URZ, URZ, URZ ;  /* 0x000000fffffff290 */ /* 0x000fe2000fffe0ff */
[----:B--2---:R-:W-:Y:S02]  /*5a90*/  @P0 SHF.R.U32.HI R0, RZ, 0x10, R5 ;  /* 0x00000010ff000819 */ /* 0x004fe40000011605 */
        /* <DEDUP_REMOVED lines=12> */
[----:B------:R-:W2:Y:S01]  /*5b60*/  LDCU UR12, c[0x0][0xb20] ;  /* 0x00016400ff0c77ac */ /* 0x000ea20008000800 */
[----:B------:R-:W-:Y:S02]  /*5b70*/  UIMAD.WIDE.U32 UR4, UR53, UR59, URZ ;  /* 0x0000003b350472a5 */ /* 0x000fe4000f8e00ff */
[----:B------:R-:W-:Y:S02]  /*5b80*/  UIMAD.WIDE.U32 UR6, UR60, UR56, URZ ;  /* 0x000000383c0672a5 */ /* 0x000fe4000f8e00ff */
[----:B------:R-:W-:Y:S02]  /*5b90*/  UISETP.NE.AND UP0, UPT, UR58, 0x1, UPT ;  /* 0x000000013a00788c */ /* 0x000fe4000bf05270 */
[----:B------:R-:W-:Y:S02]  /*5ba0*/  UIMAD.WIDE.U32 UR8, UR37, UR59, URZ ;  /* 0x0000003b250872a5 */ /* 0x000fe4000f8e00ff */
[----:B------:R-:W-:Y:S02]  /*5bb0*/  UIMAD.WIDE.U32 UR10, UR38, UR56, URZ ;  /* 0x00000038260a72a5 */ /* 0x000fe4000f8e00ff */
[----:B------:R-:W-:Y:S02]  /*5bc0*/  UISETP.NE.AND UP1, UPT, UR43, 0x1, UPT ;  /* 0x000000012b00788c */ /* 0x000fe4000bf25270 */
[----:B------:R-:W-:Y:S01]  /*5bd0*/  UISETP.NE.AND UP2, UPT, UR42, 0x1, UPT ;  /* 0x000000012a00788c */ /* 0x000fe2000bf45270 */
[----:B------:R-:W-:Y:S02]  /*5be0*/  UMOV UR4, UR5 ;  /* 0x0000000500047c82 */ /* 0x000fe40008000000 */
[----:B--2---:R-:W-:Y:S03]  /*5bf0*/  USHF.R.U32.HI UR5, URZ, UR12, UR4 ;  /* 0x0000000cff057299 */ /* 0x004fe60008011604 */
[----:B------:R-:W-:Y:S02]  /*5c00*/  UMOV UR4, UR7 ;  /* 0x0000000700047c82 */ /* 0x000fe40008000000 */
[----:B------:R-:W-:Y:S02]  /*5c10*/  USHF.R.U32.HI UR7, URZ, UR57, UR4 ;  /* 0x00000039ff077299 */ /* 0x000fe40008011604 */
[----:B------:R-:W-:Y:S02]  /*5c20*/  USEL UR4, UR53, UR5, !UP0 ;  /* 0x0000000535047287 */ /* 0x000fe4000c000000 */
[----:B------:R-:W-:Y:S01]  /*5c30*/  USEL UR7, UR60, UR7, !UP1 ;  /* 0x000000073c077287 */ /* 0x000fe2000c800000 */
[----:B------:R-:W-:Y:S01]  /*5c40*/  UMOV UR5, UR9 ;  /* 0x0000000900057c82 */ /* 0x000fe20008000000 */
[----:B------:R-:W-:Y:S02]  /*5c50*/  UIMAD.WIDE.U32 UR8, UR4, UR40, URZ ;  /* 0x00000028040872a5 */ /* 0x000fe4000f8e00ff */
[----:B------:R-:W-:Y:S03]  /*5c60*/  USHF.R.U32.HI UR6, URZ, UR12, UR5 ;  /* 0x0000000cff067299 */ /* 0x000fe60008011605 */
[----:B------:R-:W-:Y:S01]  /*5c70*/  UMOV UR5, UR11 ;  /* 0x0000000b00057c82 */ /* 0x000fe20008000000 */
[----:B------:R-:W-:Y:S02]  /*5c80*/  UIMAD.WIDE.U32 UR10, UR7, UR40, URZ ;  /* 0x00000028070a72a5 */ /* 0x000fe4000f8e00ff */
[----:B------:R-:W-:Y:S02]  /*5c90*/  USHF.R.U32.HI UR12, URZ, UR57, UR5 ;  /* 0x00000039ff0c7299 */ /* 0x000fe40008011605 */
[----:B------:R-:W-:Y:S01]  /*5ca0*/  USEL UR6, UR37, UR6, !UP0 ;  /* 0x0000000625067287 */ /* 0x000fe2000c000000 */
[----:B------:R-:W-:Y:S02]  /*5cb0*/  UMOV UR5, UR9 ;  /* 0x0000000900057c82 */ /* 0x000fe40008000000 */
[----:B------:R-:W-:Y:S01]  /*5cc0*/  UMOV UR10, UR11 ;  /* 0x0000000b000a7c82 */ /* 0x000fe20008000000 */
[----:B------:R-:W-:Y:S02]  /*5cd0*/  @UP2 USHF.R.U32.HI UR4, URZ, UR41, UR5 ;  /* 0x00000029ff042299 */ /* 0x000fe40008011605 */
[----:B------:R-:W-:Y:S02]  /*5ce0*/  @UP2 USHF.R.U32.HI UR7, URZ, UR41, UR10 ;  /* 0x00000029ff072299 */ /* 0x000fe4000801160a */
[----:B------:R-:W-:Y:S02]  /*5cf0*/  UIMAD UR4, UR42, UR4, URZ ;  /* 0x000000042a0472a4 */ /* 0x000fe4000f8e02ff */
        /* <DEDUP_REMOVED lines=8> */
[----:B------:R-:W-:Y:S02]  /*5d80*/  USEL UR11, UR6, UR4, !UP2 ;  /* 0x00000004060b7287 */ /* 0x000fe4000d000000 */
[----:B------:R-:W-:Y:S02]  /*5d90*/  UIADD3 UR8, UPT, UPT, -UR5, URZ, URZ ;  /* 0x000000ff05087290 */ /* 0x000fe4000fffe1ff */
[----:B------:R-:W-:Y:S01]  /*5da0*/  UIADD3 UR10, UPT, UPT, -UR11, URZ, URZ ;  /* 0x000000ff0b0a7290 */ /* 0x000fe2000fffe1ff */
[----:B------:R-:W-:Y:S01]  /*5db0*/  @!UP0 UMOV UR4, UR9 ;  /* 0x0000000900048c82 */ /* 0x000fe20008000000 */
[----:B------:R-:W-:Y:S02]  /*5dc0*/  UIADD3 UR9, UPT, UPT, -UR6, URZ, URZ ;  /* 0x000000ff06097290 */ /* 0x000fe4000fffe1ff */
[----:B------:R-:W-:Y:S02]  /*5dd0*/  @!UP0 USHF.R.U32.HI UR4, URZ, UR41, UR4 ;  /* 0x00000029ff048299 */ /* 0x000fe40008011604 */
[----:B------:R-:W-:Y:S02]  /*5de0*/  UIMAD UR10, UR42, UR10, UR6 ;  /* 0x0000000a2a0a72a4 */ /* 0x000fe4000f8e0206 */
[----:B------:R-:W-:Y:S04]  /*5df0*/  @!UP0 USEL UR4, UR5, UR4, !UP2 ;  /* 0x0000000405048287 */ /* 0x000fe8000d000000 */
[----:B------:R-:W-:Y:S02]  /*5e00*/  @!UP0 UIMAD UR10, UR7, UR10, UR4 ;  /* 0x0000000a070a82a4 */ /* 0x000fe4000f8e0204 */
[----:B------:R-:W-:Y:S02]  /*5e10*/  @!UP0 UIADD3 UR11, UPT, UPT, UR11, -UR4, URZ ;  /* 0x800000040b0b8290 */ /* 0x000fe4000fffe0ff */
[----:B------:R-:W-:Y:S02]  /*5e20*/  UIMAD UR7, UR43, UR8, UR38 ;  /* 0x000000082b0772a4 */ /* 0x000fe4000f8e0226 */
[----:B------:R-:W-:Y:S02]  /*5e30*/  @!UP0 UIMAD UR6, UR11, UR42, UR5 ;  /* 0x0000002a0b0682a4 */ /* 0x000fe4000f8e0205 */
[----:B------:R-:W-:Y:S01]  /*5e40*/  UIMAD UR4, UR58, UR9, UR37 ;  /* 0x000000093a0472a4 */ /* 0x000fe2000f8e0225 */
[----:B------:R-:W-:Y:S02]  /*5e50*/  @!UP0 UMOV UR5, UR10 ;  /* 0x0000000a00058c82 */ /* 0x000fe40008000000 */
[----:B------:R-:W-:Y:S02]  /*5e60*/  UIMAD UR38, UR5, UR43, UR7 ;  /* 0x0000002b052672a4 */ /* 0x000fe4000f8e0207 */
[----:B------:R-:W-:Y:S11]  /*5e70*/  UIMAD UR37, UR6, UR58, UR4 ;  /* 0x0000003a062572a4 */ /* 0x000ff6000f8e0204 */
[----:B------:R-:W-:Y:S01]  /*5e80*/  @!UPT UIADD3 URZ, UPT, UPT, URZ, URZ, URZ ;  /* 0x000000fffffff290 */ /* 0x000fe2000fffe0ff */
.L_x_101:
[----:B------:R-:W-:Y:S01]  /*5e90*/  UISETP.NE.AND UP0, UPT, UR39, 0x1, UPT ;  /* 0x000000012700788c */ /* 0x000fe2000bf05270 */
[----:B------:R-:W-:Y:S01]  /*5ea0*/  LOP3.LUT P0, RZ, R153, 0x3f0, RZ, 0xc0, !PT ;  /* 0x000003f099ff7812 */ /* 0x000fe2000780c0ff */
[----:B------:R-:W-:Y:S01]  /*5eb0*/  USHF.L.U32 UR50, UR16, 0x7, URZ ;  /* 0x0000000710327899 */ /* 0x000fe200080006ff */
[----:B------:R-:W-:Y:S01]  /*5ec0*/  BSSY.RECONVERGENT B6, `(.L_x_102) ;  /* 0x0000034000067945 */ /* 0x000fe20003800200 */
[----:B------:R-:W-:Y:S01]  /*5ed0*/  USHF.L.U32 UR49, UR20, 0x8, URZ ;  /* 0x0000000814317899 */ /* 0x000fe200080006ff */
[----:B------:R-:W-:Y:S06]  /*5ee0*/  IADD3 R155, PT, PT, R155, 0x1, RZ ;  /* 0x000000019b9b7810 */ /* 0x000fec0007ffe0ff */
[----:B------:R-:W2:Y:S01]  /*5ef0*/  @!UP0 LDCU.128 UR12, c[0x0][0xb10] ;  /* 0x00016200ff0c87ac */ /* 0x000ea20008000c00 */
[----:B------:R-:W4:Y:S01]  /*5f00*/  @!UP0 LDCU UR5, c[0x0][0xb0c] ;  /* 0x00016180ff0587ac */ /* 0x000f220008000800 */
[----:B------:R-:W3:Y:S01]  /*5f10*/  @!UP0 LDCU UR10, c[0x0][0xb20] ;  /* 0x00016400ff0a87ac */ /* 0x000ee20008000800 */
[----:B--2---:R-:W-:Y:S02]  /*5f20*/  UIMAD.WIDE.U32 UR8, UR38, UR12, URZ ;  /* 0x0000000c260872a5 */ /* 0x004fe4000f8e00ff */
[----:B------:R-:W-:Y:S02]  /*5f30*/  UIMAD.WIDE.U32 UR6, UR37, UR15, URZ ;  /* 0x0000000f250672a5 */ /* 0x000fe4000f8e00ff */
[----:B------:R-:W-:Y:S03]  /*5f40*/  @!UP0 UISETP.NE.AND UP1, UPT, UR14, 0x1, UPT ;  /* 0x000000010e00888c */ /* 0x000fe6000bf25270 */
[----:B------:R-:W-:Y:S01]  /*5f50*/  @!UP0 UMOV UR4, UR9 ;  /* 0x0000000900048c82 */ /* 0x000fe20008000000 */
[----:B----4-:R-:W-:Y:S02]  /*5f60*/  @!UP0 UISETP.NE.AND UP2, UPT, UR5, 0x1, UPT ;  /* 0x000000010500888c */ /* 0x010fe4000bf45270 */
[----:B------:R-:W-:Y:S01]  /*5f70*/  @!UP0 USHF.R.U32.HI UR4, URZ, UR13, UR4 ;  /* 0x0000000dff048299 */ /* 0x000fe20008011604 */
[----:B------:R-:W-:Y:S02]  /*5f80*/  @!UP0 UMOV UR6, UR7 ;  /* 0x0000000700068c82 */ /* 0x000fe40008000000 */
[----:B---3--:R-:W-:Y:S02]  /*5f90*/  @!UP0 USHF.R.U32.HI UR6, URZ, UR10, UR6 ;  /* 0x0000000aff068299 */ /* 0x008fe40008011606 */
[----:B------:R-:W-:Y:S02]  /*5fa0*/  @!UP0 USEL UR7, UR38, UR4, !UP2 ;  /* 0x0000000426078287 */ /* 0x000fe4000d000000 */
[----:B------:R-:W-:Y:S04]  /*5fb0*/  @!UP0 USEL UR6, UR37, UR6, !UP1 ;  /* 0x0000000625068287 */ /* 0x000fe8000c800000 */
[----:B------:R-:W-:Y:S02]  /*5fc0*/  @!UP0 UIADD3 UR4, UPT, UPT, -UR7, UR6, URZ ;  /* 0x0000000607048290 */ /* 0x000fe4000fffe1ff */
[----:B------:R-:W-:Y:S02]  /*5fd0*/  @!UP0 UIADD3 UR6, UPT, UPT, UR7, -UR6, URZ ;  /* 0x8000000607068290 */ /* 0x000fe4000fffe0ff */
[----:B------:R-:W-:Y:S02]  /*5fe0*/  @!UP0 UIMAD UR38, UR4, UR5, UR38 ;  /* 0x00000005042682a4 */ /* 0x000fe4000f8e0226 */
[----:B------:R-:W-:Y:S01]  /*5ff0*/  @!UP0 UIMAD UR37, UR6, UR14, UR37 ;  /* 0x0000000e062582a4 */ /* 0x000fe2000f8e0225 */
[----:B------:R-:W-:Y:S11]  /*6000*/  @!P0 BRA `(.L_x_103) ;  /* 0x00000000007c8947 */ /* 0x000ff60003800000 */
[----:B------:R-:W2:Y:S01]  /*6010*/  LDCU.64 UR8, c[0x4][0x80] ;  /* 0x01001000ff0877ac */ /* 0x000ea20008000a00 */
[----:B------:R-:W-:Y:S01]  /*6020*/  MOV R2, 0x0 ;  /* 0x0000000000027802 */ /* 0x000fe20000000f00 */
[----:B------:R-:W-:Y:S02]  /*6030*/  HFMA2 R12, -RZ, RZ, 0, 5.9604644775390625e-08 ;  /* 0x00000001ff0c7431 */ /* 0x000fe400000001ff */
[----:B------:R-:W-:Y:S01]  /*6040*/  IMAD.MOV.U32 R8, RZ, RZ, 0x70 ;  /* 0x00000070ff087424 */ /* 0x000fe200078e00ff */
[----:B------:R3:W4:Y:S01]  /*6050*/  LDC.64 R14, c[0x4][R2] ;  /* 0x01000000020e7b82 */ /* 0x0007220000000a00 */
[----:B------:R-:W1:Y:S01]  /*6060*/  LDCU.64 UR6, c[0x4][0x88] ;  /* 0x01001100ff0677ac */ /* 0x000e620008000a00 */
[----:B------:R-:W-:Y:S01]  /*6070*/  IMAD.MOV.U32 R13, RZ, RZ, RZ ;  /* 0x000000ffff0d7224 */ /* 0x000fe200078e00ff */
[----:B------:R-:W1:Y:S01]  /*6080*/  LDCU.64 UR4, c[0x4][0x8] ;  /* 0x01000100ff0477ac */ /* 0x000e620008000a00 */
[----:B--2---:R-:W-:Y:S01]  /*6090*/  MOV R5, UR9 ;  /* 0x0000000900057c02 */ /* 0x004fe20008000f00 */
[----:B------:R-:W-:Y:S01]  /*60a0*/  IMAD.U32 R4, RZ, RZ, UR8 ;  /* 0x00000008ff047e24 */ /* 0x000fe2000f8e00ff */
[----:B-1----:R-:W-:Y:S01]  /*60b0*/  MOV R7, UR7 ;  /* 0x0000000700077c02 */ /* 0x002fe20008000f00 */
[----:B------:R-:W-:Y:S01]  /*60c0*/  IMAD.U32 R6, RZ, RZ, UR6 ;  /* 0x00000006ff067e24 */ /* 0x000fe2000f8e00ff */
[----:B------:R-:W-:Y:S01]  /*60d0*/  MOV R11, UR5 ;  /* 0x00000005000b7c02 */ /* 0x000fe20008000f00 */
[----:B------:R-:W-:Y:S02]  /*60e0*/  IMAD.U32 R10, RZ, RZ, UR4 ;  /* 0x00000004ff0a7e24 */ /* 0x000fe4000f8e00ff */
[----:B------:R-:W-:Y:S07]  /*60f0*/  LEPC R20, `(.L_x_104) ;  /* 0x000000001014794e */ /* 0x000fee0000000000 */
[----:B---345:R-:W-:Y:S05]  /*6100*/  CALL.ABS.NOINC R14 ;  /* 0x000000000e007343 */ /* 0x038fea0003c00000 */
.L_x_104:
[----:B------:R-:W1:Y:S01]  /*6110*/  LDCU.64 UR8, c[0x4][0x80] ;  /* 0x01001000ff0877ac */ /* 0x000e620008000a00 */
[----:B------:R-:W2:Y:S01]  /*6120*/  LDC.64 R2, c[0x4][R2] ;  /* 0x0100000002027b82 */ /* 0x000ea20000000a00 */
[----:B------:R-:W-:Y:S02]  /*6130*/  HFMA2 R12, -RZ, RZ, 0, 5.9604644775390625e-08 ;  /* 0x00000001ff0c7431 */ /* 0x000fe400000001ff */
[----:B------:R-:W-:Y:S02]  /*6140*/  IMAD.MOV.U32 R8, RZ, RZ, 0x70 ;  /* 0x00000070ff087424 */ /* 0x000fe400078e00ff */
[----:B------:R-:W-:Y:S01]  /*6150*/  IMAD.MOV.U32 R13, RZ, RZ, RZ ;  /* 0x000000ffff0d7224 */ /* 0x000fe200078e00ff */
[----:B------:R-:W3:Y:S01]  /*6160*/  LDCU.64 UR6, c[0x4][0x88] ;  /* 0x01001100ff0677ac */ /* 0x000ee20008000a00 */
[----:B------:R-:W4:Y:S01]  /*6170*/  LDCU.64 UR4, c[0x4][0x8] ;  /* 0x01000100ff0477ac */ /* 0x000f220008000a00 */
[----:B-1----:R-:W-:Y:S02]  /*6180*/  MOV R4, UR8 ;  /* 0x0000000800047c02 */ /* 0x002fe40008000f00 */
[----:B------:R-:W-:Y:S02]  /*6190*/  MOV R5, UR9 ;  /* 0x0000000900057c02 */ /* 0x000fe40008000f00 */
[----:B---3--:R-:W-:Y:S01]  /*61a0*/  MOV R7, UR7 ;  /* 0x0000000700077c02 */ /* 0x008fe20008000f00 */
[----:B------:R-:W-:Y:S01]  /*61b0*/  IMAD.U32 R6, RZ, RZ, UR6 ;  /* 0x00000006ff067e24 */ /* 0x000fe2000f8e00ff */
[----:B----4-:R-:W-:Y:S01]  /*61c0*/  MOV R11, UR5 ;  /* 0x00000005000b7c02 */ /* 0x010fe20008000f00 */
[----:B------:R-:W-:Y:S02]  /*61d0*/  IMAD.U32 R10, RZ, RZ, UR4 ;  /* 0x00000004ff0a7e24 */ /* 0x000fe4000f8e00ff */
[----:B------:R-:W-:Y:S07]  /*61e0*/  LEPC R20, `(.L_x_103) ;  /* 0x000000001014794e */ /* 0x000fee0000000000 */
[----:B--2---:R-:W-:Y:S05]  /*61f0*/  CALL.ABS.NOINC R2 ;  /* 0x0000000002007343 */ /* 0x004fea0003c00000 */
.L_x_103:
[----:B------:R-:W-:Y:S05]  /*6200*/  BSYNC.RECONVERGENT B6 ;  /* 0x0000000000067941 */ /* 0x000fea0003800200 */
.L_x_102:
[----:B------:R-:W-:Y:S02]  /*6210*/  ISETP.NE.U32.AND P0, PT, RZ, UR54, PT ;  /* 0x00000036ff007c0c */ /* 0x000fe4000bf05070 */
[C---:B------:R-:W-:Y:S02]  /*6220*/  ISETP.NE.U32.AND P1, PT, R146.reuse, RZ, PT ;  /* 0x000000ff9200720c */ /* 0x040fe40003f25070 */
[----:B------:R-:W-:Y:S02]  /*6230*/  ISETP.NE.U32.AND P4, PT, R146, RZ, PT ;  /* 0x000000ff9200720c */ /* 0x000fe40003f85070 */
[----:B------:R-:W-:Y:S02]  /*6240*/  ISETP.NE.AND.EX P0, PT, RZ, UR55, PT, P0 ;  /* 0x00000037ff007c0c */ /* 0x000fe4000bf05300 */
[C---:B------:R-:W-:Y:S02]  /*6250*/  ISETP.NE.AND.EX P1, PT, R147.reuse, RZ, PT, P1 ;  /* 0x000000ff9300720c */ /* 0x040fe40003f25310 */
[----:B------:R-:W-:Y:S02]  /*6260*/  ISETP.NE.AND.EX P4, PT, R147, RZ, P0, P4 ;  /* 0x000000ff9300720c */ /* 0x000fe40000785340 */
[----:B------:R-:W-:Y:S02]  /*6270*/  ISETP.NE.U32.AND P5, PT, R142, RZ, PT ;  /* 0x000000ff8e00720c */ /* 0x000fe40003fa5070 */
[----:B------:R-:W-:Y:S02]  /*6280*/  ISETP.NE.U32.AND P3, PT, RZ, UR54, PT ;  /* 0x00000036ff007c0c */ /* 0x000fe4000bf65070 */
[----:B------:R-:W-:Y:S02]  /*6290*/  PLOP3.LUT P2, PT, PT, PT, PT, 0x8, 0x80 ;  /* 0x000000000080781c */ /* 0x000fe40003f4e170 */
[----:B------:R-:W-:Y:S02]  /*62a0*/  ISETP.NE.AND.EX P5, PT, R143, RZ, PT, P5 ;  /* 0x000000ff8f00720c */ /* 0x000fe40003fa5350 */
[----:B------:R-:W-:Y:S03]  /*62b0*/  ISETP.NE.AND.EX P3, PT, RZ, UR55, PT, P3 ;  /* 0x00000037ff007c0c */ /* 0x000fe6000bf65330 */
[----:B------:R-:W-:Y:S01]  /*62c0*/  @!P4 PLOP3.LUT P2, PT, P1, PT, PT, 0x80, 0x8 ;  /* 0x000000000008c81c */ /* 0x000fe20000f4f070 */
[----:B------:R-:W-:Y:S01]  /*62d0*/  @!UPT UIADD3 URZ, UPT, UPT, URZ, URZ, URZ ;  /* 0x000000fffffff290 */ /* 0x000fe2000fffe0ff */
[----:B------:R-:W-:Y:S11]  /*62e0*/  @!P1 BRA `(.L_x_105) ;  /* 0x0000000000309947 */ /* 0x000ff60003800000 */
[----:B------:R-:W-:Y:S01]  /*62f0*/  ISETP.NE.U32.AND P0, PT, R144, RZ, PT ;  /* 0x000000ff9000720c */ /* 0x000fe20003f05070 */
[----:B------:R-:W2:Y:S01]  /*6300*/  LDCU.64 UR4, c[0x0][0x358] ;  /* 0x00006b00ff0477ac */ /* 0x000ea20008000a00 */
[----:B------:R-:W-:Y:S02]  /*6310*/  IMAD.MOV.U32 R150, RZ, RZ, 0x1 ;  /* 0x00000001ff967424 */ /* 0x000fe400078e00ff */
[----:B------:R-:W-:Y:S11]  /*6320*/  ISETP.NE.AND.EX P0, PT, R145, RZ, PT, P0 ;  /* 0x000000ff9100720c */ /* 0x000ff60003f05300 */
[----:B------:R-:W-:Y:S02]  /*6330*/  @!UPT UIADD3 URZ, UPT, UPT, URZ, URZ, URZ ;  /* 0x000000fffffff290 */ /* 0x000fe4000fffe0ff */
[----:B------:R-:W3:Y:S01]  /*6340*/  @P0 LDC.64 R2, c[0x0][0x888] ;  /* 0x00022200ff020b82 */ /* 0x000ee20000000a00 */
[----:B-1----:R-:W-:Y:S04]  /*6350*/  @P0 IMAD R0, R146, UR36, RZ ;  /* 0x0000002492000c24 */ /* 0x002fe8000f8e02ff */
[----:B---3--:R-:W-:Y:S04]  /*6360*/  @P0 IMAD.WIDE R2, R0, 0x4, R2 ;  /* 0x0000000400020825 */ /* 0x008fe800078e0202 */
[----:B------:R-:W-:Y:S01]  /*6370*/  HFMA2 R0, -RZ, RZ, 0, 5.9604644775390625e-08 ;  /* 0x00000001ff007431 */ /* 0x000fe200000001ff */
[----:B--2--5:R2:W5:Y:S04]  /*6380*/  @P0 LDG.E R73, desc[UR4][R2.64] ;  /* 0x0000000402490981 */ /* 0x024568000c1e1900 */
[----:B------:R-:W-:Y:S01]  /*6390*/  @!P0 PRMT R150, R0, 0x7610, R150 ;  /* 0x0000761000968816 */ /* 0x000fe20000000096 */
[----:B--2---:R-:W3:Y:S06]  /*63a0*/  @!P0 LDC R73, c[0x0][0x880] ;  /* 0x00022000ff498b82 */ /* 0x004eec0000000800 */
.L_x_105:
[----:B------:R-:W-:Y:S05]  /*63b0*/  @!P5 BRA `(.L_x_106) ;  /* 0x000000000024d947 */ /* 0x000fea0003800000 */
[----:B------:R-:W-:Y:S01]  /*63c0*/  ISETP.NE.U32.AND P0, PT, R140, RZ, PT ;  /* 0x000000ff8c00720c */ /* 0x000fe20003f05070 */
[----:B------:R-:W2:Y:S03]  /*63d0*/  LDCU.64 UR4, c[0x0][0x358] ;  /* 0x00006b00ff0477ac */ /* 0x000ea60008000a00 */
[----:B------:R-:W-:Y:S11]  /*63e0*/  ISETP.NE.AND.EX P0, PT, R141, RZ, PT, P0 ;  /* 0x000000ff8d00720c */ /* 0x000ff60003f05300 */
[----:B------:R-:W-:Y:S02]  /*63f0*/  @!UPT UIADD3 URZ, UPT, UPT, URZ, URZ, URZ ;  /* 0x000000fffffff290 */ /* 0x000fe4000fffe0ff */
[----:B------:R-:W4:Y:S01]  /*6400*/  @P0 LDC.64 R2, c[0x0][0x8a8] ;  /* 0x00022a00ff020b82 */ /* 0x000f220000000a00 */
[----:B-1----:R-:W-:Y:S04]  /*6410*/  @P0 IMAD R0, R142, UR36, RZ ;  /* 0x000000248e000c24 */ /* 0x002fe8000f8e02ff */
[----:B----4-:R-:W-:Y:S05]  /*6420*/  @P0 IMAD.WIDE R2, R0, 0x4, R2 ;  /* 0x0000000400020825 */ /* 0x010fea00078e0202 */
[----:B--2--5:R2:W5:Y:S02]  /*6430*/  @P0 LDG.E R70, desc[UR4][R2.64] ;  /* 0x0000000402460981 */ /* 0x024564000c1e1900 */
[----:B--2---:R-:W4:Y:S02]  /*6440*/  @!P0 LDC R70, c[0x0][0x8a0] ;  /* 0x00022800ff468b82 */ /* 0x004f240000000800 */
.L_x_106:
[----:B---3-5:R-:W-:Y:S01]  /*6450*/  FSETP.NEU.AND P0, PT, R73, RZ, PT ;  /* 0x000000ff4900720b */ /* 0x028fe20003f0d000 */
[----:B------:R-:W-:Y:S01]  /*6460*/  IMAD.SHL.U32 R170, R148, 0x2, RZ ;  /* 0x0000000294aa7824 */ /* 0x000fe200078e00ff */
[----:B------:R-:W-:Y:S01]  /*6470*/  SEL R3, RZ, 0xffffffff, P3 ;  /* 0xffffffffff037807 */ /* 0x000fe20001800000 */
[----:B------:R-:W-:Y:S01]  /*6480*/  IMAD.SHL.U32 R78, R164, 0x10, RZ ;  /* 0x00000010a44e7824 */ /* 0x000fe200078e00ff */
[----:B------:R-:W-:Y:S01]  /*6490*/  @!P4 LOP3.LUT P3, RZ, R150, 0xff, RZ, 0xc0, !PT ;  /* 0x000000ff96ffc812 */ /* 0x000fe2000786c0ff */
[----:B------:R-:W-:Y:S01]  /*64a0*/  VIADD R169, R170, UR44 ;  /* 0x0000002caaa97c36 */ /* 0x000fe20008000000 */
[----:B------:R-:W-:Y:S01]  /*64b0*/  @!P4 SEL R2, RZ, 0xffffffff, P0 ;  /* 0xffffffffff02c807 */ /* 0x000fe20000000000 */
[----:B------:R-:W-:Y:S01]  /*64c0*/  IMAD.MOV.U32 R86, RZ, RZ, -0x10 ;  /* 0xfffffff0ff567424 */ /* 0x000fe200078e00ff */
[----:B------:R-:W-:Y:S01]  /*64d0*/  LOP3.LUT R163, R163, 0x1, RZ, 0x3c, !PT ;  /* 0x00000001a3a37812 */ /* 0x000fe200078e3cff */
[----:B------:R-:W-:Y:S01]  /*64e0*/  IMAD.SHL.U32 R84, R165, 0x10, RZ ;  /* 0x00000010a5547824 */ /* 0x000fe200078e00ff */
[----:B------:R-:W-:Y:S01]  /*64f0*/  @P2 SEL R2, R3, R2, !P3 ;  /* 0x0000000203022207 */ /* 0x000fe20005800000 */
[C---:B------:R-:W-:Y:S01]  /*6500*/  IMAD.IADD R159, R169.reuse, 0x1, R78 ;  /* 0x00000001a99f7824 */ /* 0x040fe200078e024e */
[----:B------:R-:W-:Y:S01]  /*6510*/  LEA R171, R68, UR44, 0x3 ;  /* 0x0000002c44ab7c11 */ /* 0x000fe2000f8e18ff */
[----:B------:R-:W-:Y:S01]  /*6520*/  IMAD.IADD R168, R169, 0x1, R84 ;  /* 0x00000001a9a87824 */ /* 0x000fe200078e0254 */
[----:B------:R-:W-:Y:S01]  /*6530*/  @!P4 LOP3.LUT R2, R2, 0x1, RZ, 0xc0, !PT ;  /* 0x000000010202c812 */ /* 0x000fe200078ec0ff */
[----:B------:R-:W-:Y:S01]  /*6540*/  IMAD.IADD R157, R84, 0x1, R159 ;  /* 0x00000001549d7824 */ /* 0x000fe200078e029f */
[----:B-1----:R-:W-:Y:S01]  /*6550*/  SHF.L.U32 R0, R162, 0x1f, RZ ;  /* 0x0000001fa2007819 */ /* 0x002fe200000006ff */
[----:B------:R-:W-:Y:S01]  /*6560*/  BSSY B1, `(.L_x_107) ;  /* 0x0000049000017945 */ /* 0x000fe20003800000 */
[----:B------:R-:W-:Y:S01]  /*6570*/  ISETP.NE.U32.OR P5, PT, R2, 0x1, P4 ;  /* 0x000000010200780c */ /* 0x000fe200027a5470 */
[----:B------:R-:W-:Y:S01]  /*6580*/  IMAD.MOV.U32 R85, RZ, RZ, 0x1 ;  /* 0x00000001ff557424 */ /* 0x000fe200078e00ff */
[----:B------:R-:W-:Y:S01]  /*6590*/  LOP3.LUT P4, R154, R150, 0xff, RZ, 0xc0, !PT ;  /* 0x000000ff969a7812 */ /* 0x000fe2000788c0ff */
[----:B------:R-:W-:Y:S01]  /*65a0*/  IMAD R71, R68, 0x100, R69 ;  /* 0x0000010044477824 */ /* 0x000fe200078e0245 */
[----:B------:R-:W-:Y:S01]  /*65b0*/  SEL R2, RZ, 0xffffffff, P0 ;  /* 0xffffffffff027807 */ /* 0x000fe20000000000 */
[----:B------:R-:W-:Y:S01]  /*65c0*/  IMAD.MOV.U32 R79, RZ, RZ, RZ ;  /* 0x000000ffff4f7224 */ /* 0x000fe200078e00ff */
[----:B------:R-:W-:Y:S02]  /*65d0*/  P2R R167, PR, RZ, 0x20 ;  /* 0x00000020ffa77803 */ /* 0x000fe40000000000 */
[----:B------:R-:W-:Y:S02]  /*65e0*/  CS2R R138, SRZ ;  /* 0x00000000008a7805 */ /* 0x000fe4000001ff00 */
[----:B------:R-:W-:Y:S02]  /*65f0*/  @P1 SEL R2, R3, R2, !P4 ;  /* 0x0000000203021207 */ /* 0x000fe40006000000 */
[----:B------:R-:W-:Y:S02]  /*6600*/  CS2R R136, SRZ ;  /* 0x0000000000887805 */ /* 0x000fe4000001ff00 */
[----:B------:R-:W-:Y:S02]  /*6610*/  CS2R R130, SRZ ;  /* 0x0000000000827805 */ /* 0x000fe4000001ff00 */
[----:B------:R-:W-:Y:S02]  /*6620*/  CS2R R128, SRZ ;  /* 0x0000000000807805 */ /* 0x000fe4000001ff00 */
[----:B------:R-:W-:Y:S02]  /*6630*/  LOP3.LUT R2, R2, 0x1, RZ, 0xc0, !PT ;  /* 0x0000000102027812 */ /* 0x000fe400078ec0ff */
[----:B------:R-:W-:Y:S02]  /*6640*/  CS2R R122, SRZ ;  /* 0x00000000007a7805 */ /* 0x000fe4000001ff00 */
[----:B------:R-:W-:Y:S02]  /*6650*/  @P5 SHF.L.U32 R4, R163, 0x1f, RZ ;  /* 0x0000001fa3045819 */ /* 0x000fe400000006ff */
[----:B------:R-:W-:Y:S02]  /*6660*/  CS2R R120, SRZ ;  /* 0x0000000000787805 */ /* 0x000fe4000001ff00 */
[----:B------:R-:W-:Y:S02]  /*6670*/  ISETP.NE.U32.AND P0, PT, R2, 0x1, PT ;  /* 0x000000010200780c */ /* 0x000fe40003f05070 */
[----:B------:R-:W-:Y:S01]  /*6680*/  CS2R R114, SRZ ;  /* 0x0000000000727805 */ /* 0x000fe2000001ff00 */
[----:B------:R-:W1:Y:S01]  /*6690*/  @P5 SYNCS.PHASECHK.TRANS64.TRYWAIT P3, [UR44+0x50], R4 ;  /* 0x00005004ff0055a7 */ /* 0x000e62000806112c */
[----:B------:R-:W-:Y:S02]  /*66a0*/  CS2R R112, SRZ ;  /* 0x0000000000707805 */ /* 0x000fe4000001ff00 */
[----:B------:R-:W-:Y:S02]  /*66b0*/  P2R R87, PR, RZ, 0x1 ;  /* 0x00000001ff577803 */ /* 0x000fe40000000000 */
[----:B------:R-:W-:Y:S02]  /*66c0*/  CS2R R106, SRZ ;  /* 0x00000000006a7805 */ /* 0x000fe4000001ff00 */
[----:B------:R-:W-:Y:S02]  /*66d0*/  ISETP.NE.U32.AND P0, PT, R149, 0x1, PT ;  /* 0x000000019500780c */ /* 0x000fe40003f05070 */
[----:B------:R-:W-:Y:S02]  /*66e0*/  CS2R R104, SRZ ;  /* 0x0000000000687805 */ /* 0x000fe4000001ff00 */
[----:B------:R-:W-:Y:S02]  /*66f0*/  CS2R R98, SRZ ;  /* 0x0000000000627805 */ /* 0x000fe4000001ff00 */
[----:B------:R-:W-:Y:S02]  /*6700*/  CS2R R96, SRZ ;  /* 0x0000000000607805 */ /* 0x000fe4000001ff00 */
[----:B------:R-:W-:Y:S02]  /*6710*/  SEL R86, R86, 0x10, !P0 ;  /* 0x0000001056567807 */ /* 0x000fe40004000000 */
[----:B------:R-:W-:Y:S02]  /*6720*/  CS2R R90, SRZ ;  /* 0x00000000005a7805 */ /* 0x000fe4000001ff00 */
[----:B------:R-:W-:Y:S02]  /*6730*/  CS2R R88, SRZ ;  /* 0x0000000000587805 */ /* 0x000fe4000001ff00 */
[----:B------:R-:W-:Y:S02]  /*6740*/  CS2R R82, SRZ ;  /* 0x0000000000527805 */ /* 0x000fe4000001ff00 */
[----:B------:R-:W-:Y:S01]  /*6750*/  CS2R R80, SRZ ;  /* 0x0000000000507805 */ /* 0x000fe2000001ff00 */
[----:B------:R-:W-:Y:S02]  /*6760*/  IMAD.IADD R169, R169, 0x1, R86 ;  /* 0x00000001a9a97824 */ /* 0x000fe400078e0256 */
[C---:B------:R-:W-:Y:S01]  /*6770*/  IMAD.IADD R160, R86.reuse, 0x1, R168 ;  /* 0x0000000156a07824 */ /* 0x040fe200078e02a8 */
[----:B------:R2:W3:Y:S01]  /*6780*/  SYNCS.PHASECHK.TRANS64.TRYWAIT P2, [R171+URZ+0xc0], R0 ;  /* 0x0000c000ab0075a7 */ /* 0x0004e200080411ff */
[C---:B------:R-:W-:Y:S02]  /*6790*/  IMAD.IADD R158, R86.reuse, 0x1, R159 ;  /* 0x00000001569e7824 */ /* 0x040fe400078e029f */
[----:B------:R-:W-:Y:S01]  /*67a0*/  IMAD.IADD R156, R86, 0x1, R157 ;  /* 0x00000001569c7824 */ /* 0x000fe200078e029d */
[----:B-1----:R-:W-:Y:S01]  /*67b0*/  @P5 SEL R85, RZ, 0x1, !P3 ;  /* 0x00000001ff555807 */ /* 0x002fe20005800000 */
[----:B--2---:R-:W-:Y:S06]  /*67c0*/  @!P5 BRA `(.L_x_108) ;  /* 0x000000000088d947 */ /* 0x004fec0003800000 */
[----:B------:R-:W-:Y:S01]  /*67d0*/  IMAD.MOV.U32 R139, RZ, RZ, RZ ;  /* 0x000000ffff8b7224 */ /* 0x000fe200078e00ff */
[----:B------:R-:W-:Y:S01]  /*67e0*/  ISETP.NE.AND P0, PT, R85, RZ, PT ;  /* 0x000000ff5500720c */ /* 0x000fe20003f05270 */
[----:B------:R-:W-:Y:S01]  /*67f0*/  BSSY B0, `(.L_x_109) ;  /* 0x0000014000007945 */ /* 0x000fe20003800000 */
[----:B------:R-:W-:Y:S02]  /*6800*/  CS2R R82, SRZ ;  /* 0x0000000000527805 */ /* 0x000fe4000001ff00 */
        /* <DEDUP_REMOVED lines=13> */
[----:B------:R-:W-:Y:S01]  /*68e0*/  CS2R R136, SRZ ;  /* 0x0000000000887805 */ /* 0x000fe2000001ff00 */
[----:B------:R-:W-:Y:S06]  /*68f0*/  @P0 BRA `(.L_x_110) ;  /* 0x00000000000c0947 */ /* 0x000fec0003800000 */
[----:B------:R-:W-:Y:S04]  /*6900*/  SHF.L.U32 R3, R163, 0x1f, RZ ;  /* 0x0000001fa3037819 */ /* 0x000fe800000006ff */
[----:B------:R-:W1:Y:S02]  /*6910*/  SYNCS.PHASECHK.TRANS64.TRYWAIT P0, [UR44+0x50], R3 ;  /* 0x00005003ff0075a7 */ /* 0x000e64000800112c */
[----:B-1----:R-:W-:Y:S05]  /*6920*/  @!P0 BRA `(.L_x_111) ;  /* 0x0000005c00688947 */ /* 0x002fea0003800000 */
.L_x_110:
[----:B------:R-:W-:Y:S05]  /*6930*/  BSYNC B0 ;  /* 0x0000000000007941 */ /* 0x000fea0003800000 */
.L_x_109:
[----:B------:R-:W-:Y:S01]  /*6940*/  ISETP.NE.AND P0, PT, R87, RZ, PT ;  /* 0x000000ff5700720c */ /* 0x000fe20003f05270 */
[----:B------:R-:W-:Y:S11]  /*6950*/  HFMA2 R79, -RZ, RZ, 0, 5.9604644775390625e-08 ;  /* 0x00000001ff4f7431 */ /* 0x000ff600000001ff */
[----:B------:R-:W-:Y:S01]  /*6960*/  @!UPT UIADD3 URZ, UPT, UPT, URZ, URZ, URZ ;  /* 0x000000fffffff290 */ /* 0x000fe2000fffe0ff */
[----:B------:R2:W1:Y:S04]  /*6970*/  @P0 LDS.128 R80, [R170+UR44+0x400] ;  /* 0x0004002caa500984 */ /* 0x0004680008000c00 */
[----:B------:R2:W1:Y:S04]  /*6980*/  @P0 LDS.128 R88, [R169+0x400] ;  /* 0x00040000a9580984 */ /* 0x0004680000000c00 */
[----:B------:R2:W1:Y:S04]  /*6990*/  @P0 LDS.128 R96, [R168+0x400] ;  /* 0x00040000a8600984 */ /* 0x0004680000000c00 */
[----:B------:R2:W1:Y:S04]  /*69a0*/  @P0 LDS.128 R104, [R160+0x400] ;  /* 0x00040000a0680984 */ /* 0x0004680000000c00 */
[----:B------:R2:W1:Y:S04]  /*69b0*/  @P0 LDS.128 R112, [R159+0x400] ;  /* 0x000400009f700984 */ /* 0x0004680000000c00 */
[----:B------:R2:W1:Y:S04]  /*69c0*/  @P0 LDS.128 R120, [R158+0x400] ;  /* 0x000400009e780984 */ /* 0x0004680000000c00 */
[----:B------:R2:W1:Y:S04]  /*69d0*/  @P0 LDS.128 R128, [R157+0x400] ;  /* 0x000400009d800984 */ /* 0x0004680000000c00 */
[----:B------:R2:W1:Y:S02]  /*69e0*/  @P0 LDS.128 R136, [R156+0x400] ;  /* 0x000400009c880984 */ /* 0x0004640000000c00 */
.L_x_108:
[----:B------:R-:W-:Y:S05]  /*69f0*/  BSYNC B1 ;  /* 0x0000000000017941 */ /* 0x000fea0003800000 */
.L_x_107:
[----:B-1----:R-:W-:Y:S04]  /*6a00*/  SHF.R.U32.HI R2, RZ, 0x15, R71 ;  /* 0x00000015ff027819 */ /* 0x002fe80000011647 */
[----:B------:R-:W-:Y:S01]  /*6a10*/  LOP3.LUT P0, RZ, R2, 0x3, R151, 0x48, !PT ;  /* 0x0000000302ff7812 */ /* 0x000fe20007804897 */
[----:B------:R-:W-:Y:S01]  /*6a20*/  @!UPT UIADD3 URZ, UPT, UPT, URZ, URZ, URZ ;  /* 0x000000fffffff290 */ /* 0x000fe2000fffe0ff */
[----:B---3--:R-:W-:Y:S11]  /*6a30*/  @P2 BRA `(.L_x_112) ;  /* 0x0000000000082947 */ /* 0x008ff60003800000 */
[----:B------:R-:W1:Y:S02]  /*6a40*/  SYNCS.PHASECHK.TRANS64.TRYWAIT P1, [R171+URZ+0xc0], R0 ;  /* 0x0000c000ab0075a7 */ /* 0x000e6400080211ff */
[----:B-1----:R-:W-:Y:S05]  /*6a50*/  @!P1 BRA `(.L_x_113) ;  /* 0x0000005c00349947 */ /* 0x002fea0003800000 */
.L_x_112:
[----:B------:R-:W-:Y:S05]  /*6a60*/  @!P0 BRA `(.L_x_114) ;  /* 0x0000000000408947 */ /* 0x000fea0003800000 */
[----:B------:R-:W3:Y:S01]  /*6a70*/  LDCU.64 UR8, c[0x4][0x70] ;  /* 0x01000e00ff0877ac */ /* 0x000ee20008000a00 */
[----:B------:R-:W-:Y:S01]  /*6a80*/  MOV R3, 0x0 ;  /* 0x0000000000037802 */ /* 0x000fe20000000f00 */
[----:B------:R-:W-:Y:S02]  /*6a90*/  HFMA2 R12, -RZ, RZ, 0, 5.9604644775390625e-08 ;  /* 0x00000001ff0c7431 */ /* 0x000fe400000001ff */
[----:B------:R-:W-:Y:S02]  /*6aa0*/  IMAD.MOV.U32 R8, RZ, RZ, 0x192 ;  /* 0x00000192ff087424 */ /* 0x000fe400078e00ff */
[----:B------:R-:W-:Y:S01]  /*6ab0*/  IMAD.MOV.U32 R13, RZ, RZ, RZ ;  /* 0x000000ffff0d7224 */ /* 0x000fe200078e00ff */
[----:B------:R-:W5:Y:S01]  /*6ac0*/  LDCU.64 UR6, c[0x4][0x78] ;  /* 0x01000f00ff0677ac */ /* 0x000f620008000a00 */
[----:B------:R-:W1:Y:S01]  /*6ad0*/  LDC.64 R2, c[0x4][R3] ;  /* 0x0100000003027b82 */ /* 0x000e620000000a00 */
[----:B------:R-:W2:Y:S01]  /*6ae0*/  LDCU.64 UR4, c[0x4][0x10] ;  /* 0x01000200ff0477ac */ /* 0x000ea20008000a00 */
[----:B---3--:R-:W-:Y:S01]  /*6af0*/  MOV R5, UR9 ;  /* 0x0000000900057c02 */ /* 0x008fe20008000f00 */
[----:B------:R-:W-:Y:S01]  /*6b00*/  IMAD.U32 R4, RZ, RZ, UR8 ;  /* 0x00000008ff047e24 */ /* 0x000fe2000f8e00ff */
[----:B-----5:R-:W-:Y:S01]  /*6b10*/  MOV R7, UR7 ;  /* 0x0000000700077c02 */ /* 0x020fe20008000f00 */
[----:B------:R-:W-:Y:S01]  /*6b20*/  IMAD.U32 R6, RZ, RZ, UR6 ;  /* 0x00000006ff067e24 */ /* 0x000fe2000f8e00ff */
[----:B--2---:R-:W-:Y:S01]  /*6b30*/  MOV R11, UR5 ;  /* 0x00000005000b7c02 */ /* 0x004fe20008000f00 */
[----:B------:R-:W-:Y:S02]  /*6b40*/  IMAD.U32 R10, RZ, RZ, UR4 ;  /* 0x00000004ff0a7e24 */ /* 0x000fe4000f8e00ff */
[----:B------:R-:W-:Y:S07]  /*6b50*/  LEPC R20, `(.L_x_114) ;  /* 0x000000001014794e */ /* 0x000fee0000000000 */
[----:B-1--4-:R-:W-:Y:S05]  /*6b60*/  CALL.ABS.NOINC R2 ;  /* 0x0000000002007343 */ /* 0x012fea0003c00000 */
.L_x_114:
[C---:B------:R-:W-:Y:S01]  /*6b70*/  SHF.L.U32 R72, R80.reuse, 0x10, RZ ;  /* 0x0000001050487819 */ /* 0x040fe200000006ff */
[----:B------:R-:W-:Y:S05]  /*6b80*/  WARPSYNC.ALL ;  /* 0x0000000000007948 */ /* 0x000fea0003800000 */
[----:B------:R-:W-:Y:S01]  /*6b90*/  R2UR UR4, R71 ;  /* 0x00000000470472ca */ /* 0x000fe200000e0000 */
[----:B------:R-:W-:Y:S01]  /*6ba0*/  BSSY.RECONVERGENT B0, `(.L_x_115) ;  /* 0x00000fc000007945 */ /* 0x000fe20003800200 */
[----:B------:R-:W-:Y:S02]  /*6bb0*/  LOP3.LUT R75, R80, 0xffff0000, RZ, 0xc0, !PT ;  /* 0xffff0000504b7812 */ /* 0x000fe400078ec0ff */
[----:B------:R-:W-:Y:S02]  /*6bc0*/  LOP3.LUT R74, R81, 0xffff0000, RZ, 0xc0, !PT ;  /* 0xffff0000514a7812 */ /* 0x000fe400078ec0ff */
[C---:B------:R-:W-:Y:S02]  /*6bd0*/  SHF.L.U32 R77, R99.reuse, 0x10, RZ ;  /* 0x00000010634d7819 */ /* 0x040fe400000006ff */
[----:B------:R-:W-:Y:S02]  /*6be0*/  LOP3.LUT R76, R99, 0xffff0000, RZ, 0xc0, !PT ;  /* 0xffff0000634c7812 */ /* 0x000fe400078ec0ff */
[----:B------:R-:W-:Y:S03]  /*6bf0*/  ISETP.NE.AND P0, PT, R166, RZ, PT ;  /* 0x000000ffa600720c */ /* 0x000fe60003f05270 */
[----:B------:R-:W1:Y:S02]  /*6c00*/  LDTM.x64 R4, tmem[UR4] ;  /* 0x00000004000479ee */ /* 0x000e640008340000 */
[C---:B-1--4-:R-:W-:Y:S01]  /*6c10*/  FMUL R0, R70.reuse, R4 ;  /* 0x0000000446007220 */ /* 0x052fe20000400000 */
[C---:B------:R-:W-:Y:S01]  /*6c20*/  FMUL R2, R70.reuse, R5 ;  /* 0x0000000546027220 */ /* 0x040fe20000400000 */
[C---:B------:R-:W-:Y:S01]  /*6c30*/  FMUL R3, R70.reuse, R6 ;  /* 0x0000000646037220 */ /* 0x040fe20000400000 */
[----:B------:R-:W-:Y:S01]  /*6c40*/  FMUL R7, R70, R7 ;  /* 0x0000000746077220 */ /* 0x000fe20000400000 */
[----:B------:R-:W-:Y:S01]  /*6c50*/  FFMA R0, R73, R72, R0 ;  /* 0x0000004849007223 */ /* 0x000fe20000000000 */
[----:B------:R-:W-:Y:S01]  /*6c60*/  SHF.L.U32 R72, R81, 0x10, RZ ;  /* 0x0000001051487819 */ /* 0x000fe200000006ff */
[C---:B------:R-:W-:Y:S01]  /*6c70*/  FFMA R2, R73.reuse, R75, R2 ;  /* 0x0000004b49027223 */ /* 0x040fe20000000002 */
[----:B------:R-:W-:Y:S01]  /*6c80*/  SHF.L.U32 R75, R82, 0x10, RZ ;  /* 0x00000010524b7819 */ /* 0x000fe200000006ff */
[C---:B------:R-:W-:Y:S01]  /*6c90*/  FMUL R4, R70.reuse, R8 ;  /* 0x0000000846047220 */ /* 0x040fe20000400000 */
[----:B------:R-:W-:Y:S01]  /*6ca0*/  FMUL R5, R70, R9 ;  /* 0x0000000946057220 */ /* 0x000fe20000400000 */
[C---:B------:R-:W-:Y:S01]  /*6cb0*/  FFMA R3, R73.reuse, R72, R3 ;  /* 0x0000004849037223 */ /* 0x040fe20000000003 */
[----:B------:R-:W-:Y:S01]  /*6cc0*/  LOP3.LUT R72, R82, 0xffff0000, RZ, 0xc0, !PT ;  /* 0xffff000052487812 */ /* 0x000fe200078ec0ff */
[----:B------:R-:W-:Y:S01]  /*6cd0*/  FFMA R7, R73, R74, R7 ;  /* 0x0000004a49077223 */ /* 0x000fe20000000007 */
[----:B------:R-:W-:Y:S01]  /*6ce0*/  LOP3.LUT R74, R83, 0xffff0000, RZ, 0xc0, !PT ;  /* 0xffff0000534a7812 */ /* 0x000fe200078ec0ff */
[----:B------:R-:W-:Y:S01]  /*6cf0*/  FFMA R4, R73, R75, R4 ;  /* 0x0000004b49047223 */ /* 0x000fe20000000004 */
[----:B------:R-:W-:Y:S01]  /*6d00*/  SHF.L.U32 R75, R83, 0x10, RZ ;  /* 0x00000010534b7819 */ /* 0x000fe200000006ff */
[----:B------:R-:W-:Y:S01]  /*6d10*/  FMUL R6, R70, R10 ;  /* 0x0000000a46067220 */ /* 0x000fe20000400000 */
[----:B------:R-:W-:Y:S01]  /*6d20*/  F2FP.BF16.F32.PACK_AB R92, R2, R0 ;  /* 0x00000000025c723e */ /* 0x000fe200000010ff */
[----:B------:R-:W-:Y:S01]  /*6d30*/  FMUL R11, R70, R11 ;  /* 0x0000000b460b7220 */ /* 0x000fe20000400000 */
[----:B------:R-:W-:Y:S01]  /*6d40*/  F2FP.BF16.F32.PACK_AB R93, R7, R3 ;  /* 0x00000003075d723e */ /* 0x000fe200000010ff */
[C---:B------:R-:W-:Y:S01]  /*6d50*/  FFMA R5, R73.reuse, R72, R5 ;  /* 0x0000004849057223 */ /* 0x040fe20000000005 */
[----:B------:R-:W-:Y:S01]  /*6d60*/  SHF.L.U32 R72, R88, 0x10, RZ ;  /* 0x0000001058487819 */ /* 0x000fe200000006ff */
[----:B------:R-:W-:Y:S01]  /*6d70*/  FFMA R6, R73, R75, R6 ;  /* 0x0000004b49067223 */ /* 0x000fe20000000006 */
[----:B------:R-:W-:Y:S01]  /*6d80*/  SHF.L.U32 R75, R90, 0x10, RZ ;  /* 0x000000105a4b7819 */ /* 0x000fe200000006ff */
[----:B------:R-:W-:Y:S01]  /*6d90*/  FMUL R8, R70, R12 ;  /* 0x0000000c46087220 */ /* 0x000fe20000400000 */
[----:B------:R-:W-:Y:S01]  /*6da0*/  F2FP.BF16.F32.PACK_AB R94, R5, R4 ;  /* 0x00000004055e723e */ /* 0x000fe200000010ff */
[C---:B------:R-:W-:Y:S01]  /*6db0*/  FFMA R11, R73.reuse, R74, R11 ;  /* 0x0000004a490b7223 */ /* 0x040fe2000000000b */
[----:B------:R-:W-:Y:S01]  /*6dc0*/  LOP3.LUT R74, R88, 0xffff0000, RZ, 0xc0, !PT ;  /* 0xffff0000584a7812 */ /* 0x000fe200078ec0ff */
[C---:B------:R-:W-:Y:S01]  /*6dd0*/  FMUL R9, R70.reuse, R13 ;  /* 0x0000000d46097220 */ /* 0x040fe20000400000 */
[----:B------:R-:W-:Y:S01]  /*6de0*/  FFMA R8, R73, R72, R8 ;  /* 0x0000004849087223 */ /* 0x000fe20000000008 */
[----:B------:R-:W-:Y:S01]  /*6df0*/  SHF.L.U32 R72, R89, 0x10, RZ ;  /* 0x0000001059487819 */ /* 0x000fe200000006ff */
[C---:B------:R-:W-:Y:S01]  /*6e00*/  FMUL R10, R70.reuse, R14 ;  /* 0x0000000e460a7220 */ /* 0x040fe20000400000 */
[----:B------:R-:W-:Y:S01]  /*6e10*/  F2FP.BF16.F32.PACK_AB R95, R11, R6 ;  /* 0x000000060b5f723e */ /* 0x000fe200000010ff */
[----:B------:R-:W-:Y:S01]  /*6e20*/  FFMA R9, R73, R74, R9 ;  /* 0x0000004a49097223 */ /* 0x000fe20000000009 */
[----:B------:R-:W-:Y:S01]  /*6e30*/  LOP3.LUT R74, R89, 0xffff0000, RZ, 0xc0, !PT ;  /* 0xffff0000594a7812 */ /* 0x000fe200078ec0ff */
[----:B------:R-:W-:Y:S01]  /*6e40*/  FMUL R15, R70, R15 ;  /* 0x0000000f460f7220 */ /* 0x000fe20000400000 */
[----:B------:R-:W-:Y:S01]  /*6e50*/  FFMA R10, R73, R72, R10 ;  /* 0x00000048490a7223 */ /* 0x000fe2000000000a */
[----:B------:R-:W-:Y:S01]  /*6e60*/  LOP3.LUT R72, R90, 0xffff0000, RZ, 0xc0, !PT ;  /* 0xffff00005a487812 */ /* 0x000fe200078ec0ff */
[C---:B------:R-:W-:Y:S01]  /*6e70*/  FMUL R12, R70.reuse, R16 ;  /* 0x00000010460c7220 */ /* 0x040fe20000400000 */
[----:B------:R-:W-:Y:S01]  /*6e80*/  F2FP.BF16.F32.PACK_AB R100, R9, R8 ;  /* 0x000000080964723e */ /* 0x000fe200000010ff */
[----:B------:R-:W-:Y:S01]  /*6e90*/  FMUL R13, R70, R17 ;  /* 0x00000011460d7220 */ /* 0x000fe20000400000 */
[----:B------:R-:W-:Y:S01]  /*6ea0*/  FFMA R15, R73, R74, R15 ;  /* 0x0000004a490f7223 */ /* 0x000fe2000000000f */
[----:B------:R-:W-:Y:S01]  /*6eb0*/  LOP3.LUT R74, R91, 0xffff0000, RZ, 0xc0, !PT ;  /* 0xffff00005b4a7812 */ /* 0x000fe200078ec0ff */
[----:B------:R-:W-:Y:S01]  /*6ec0*/  FFMA R12, R73, R75, R12 ;  /* 0x0000004b490c7223 */ /* 0x000fe2000000000c */
[----:B------:R-:W-:Y:S01]  /*6ed0*/  SHF.L.U32 R75, R91, 0x10, RZ ;  /* 0x000000105b4b7819 */ /* 0x000fe200000006ff */
[----:B------:R-:W-:Y:S01]  /*6ee0*/  FFMA R13, R73, R72, R13 ;  /* 0x00000048490d7223 */ /* 0x000fe2000000000d */
[----:B------:R-:W-:Y:S01]  /*6ef0*/  SHF.L.U32 R72, R96, 0x10, RZ ;  /* 0x0000001060487819 */ /* 0x000fe200000006ff */
[C---:B------:R-:W-:Y:S01]  /*6f00*/  FMUL R14, R70.reuse, R18 ;  /* 0x00000012460e7220 */ /* 0x040fe20000400000 */
[----:B------:R-:W-:Y:S01]  /*6f10*/  F2FP.BF16.F32.PACK_AB R101, R15, R10 ;  /* 0x0000000a0f65723e */ /* 0x000fe200000010ff */
[C---:B------:R-:W-:Y:S01]  /*6f20*/  FMUL R19, R70.reuse, R19 ;  /* 0x0000001346137220 */ /* 0x040fe20000400000 */
[----:B------:R-:W-:Y:S01]  /*6f30*/  F2FP.BF16.F32.PACK_AB R102, R13, R12 ;  /* 0x0000000c0d66723e */ /* 0x000fe200000010ff */
[----:B------:R-:W-:Y:S01]  /*6f40*/  FMUL R16, R70, R20 ;  /* 0x0000001446107220 */ /* 0x000fe20000400000 */
[C---:B------:R-:W-:Y:S01]  /*6f50*/  FFMA R14, R73.reuse, R75, R14 ;  /* 0x0000004b490e7223 */ /* 0x040fe2000000000e */
[----:B------:R-:W-:Y:S01]  /*6f60*/  SHF.L.U32 R75, R98, 0x10, RZ ;  /* 0x00000010624b7819 */ /* 0x000fe200000006ff */
[C---:B------:R-:W-:Y:S01]  /*6f70*/  FFMA R19, R73.reuse, R74, R19 ;  /* 0x0000004a49137223 */ /* 0x040fe20000000013 */
[----:B------:R-:W-:Y:S01]  /*6f80*/  LOP3.LUT R74, R96, 0xffff0000, RZ, 0xc0, !PT ;  /* 0xffff0000604a7812 */ /* 0x000fe200078ec0ff */
[----:B------:R-:W-:Y:S01]  /*6f90*/  FFMA R16, R73, R72, R16 ;  /* 0x0000004849107223 */ /* 0x000fe20000000010 */
[----:B------:R-:W-:Y:S01]  /*6fa0*/  SHF.L.U32 R72, R97, 0x10, RZ ;  /* 0x0000001061487819 */ /* 0x000fe200000006ff */
[C---:B------:R-:W-:Y:S01]  /*6fb0*/  FMUL R17, R70.reuse, R21 ;  /* 0x0000001546117220 */ /* 0x040fe20000400000 */
[----:B------:R-:W-:Y:S01]  /*6fc0*/  F2FP.BF16.F32.PACK_AB R103, R19, R14 ;  /* 0x0000000e1367723e */ /* 0x000fe200000010ff */
[C---:B------:R-:W-:Y:S01]  /*6fd0*/  FMUL R18, R70.reuse, R22 ;  /* 0x0000001646127220 */ /* 0x040fe20000400000 */
[----:B------:R-:W-:Y:S01]  /*6fe0*/  FMUL R23, R70, R23 ;  /* 0x0000001746177220 */ /* 0x000fe20000400000 */
[C---:B------:R-:W-:Y:S01]  /*6ff0*/  FFMA R17, R73.reuse, R74, R17 ;  /* 0x0000004a49117223 */ /* 0x040fe20000000011 */
[----:B------:R-:W-:Y:S01]  /*7000*/  LOP3.LUT R74, R98, 0xffff0000, RZ, 0xc0, !PT ;  /* 0xffff0000624a7812 */ /* 0x000fe200078ec0ff */
[----:B------:R-:W-:Y:S01]  /*7010*/  FFMA R18, R73, R72, R18 ;  /* 0x0000004849127223 */ /* 0x000fe20000000012 */
[----:B------:R-:W-:Y:S01]  /*7020*/  LOP3.LUT R72, R97, 0xffff0000, RZ, 0xc0, !PT ;  /* 0xffff000061487812 */ /* 0x000fe200078ec0ff */
[C---:B------:R-:W-:Y:S01]  /*7030*/  FMUL R20, R70.reuse, R24 ;  /* 0x0000001846147220 */ /* 0x040fe20000400000 */
[----:B------:R-:W-:Y:S01]  /*7040*/  F2FP.BF16.F32.PACK_AB R108, R17, R16 ;  /* 0x00000010116c723e */ /* 0x000fe200000010ff */
[C---:B------:R-:W-:Y:S01]  /*7050*/  FMUL R21, R70.reuse, R25 ;  /* 0x0000001946157220 */ /* 0x040fe20000400000 */
[----:B------:R-:W-:Y:S01]  /*7060*/  FMUL R22, R70, R26 ;  /* 0x0000001a46167220 */ /* 0x000fe20000400000 */
[C---:B------:R-:W-:Y:S01]  /*7070*/  FFMA R23, R73.reuse, R72, R23 ;  /* 0x0000004849177223 */ /* 0x040fe20000000017 */
[----:B------:R-:W-:Y:S01]  /*7080*/  SHF.L.U32 R72, R104, 0x10, RZ ;  /* 0x0000001068487819 */ /* 0x000fe200000006ff */
[C---:B------:R-:W-:Y:S01]  /*7090*/  FMUL R27, R70.reuse, R27 ;  /* 0x0000001b461b7220 */ /* 0x040fe20000400000 */
[----:B------:R-:W-:Y:S01]  /*70a0*/  FFMA R20, R73, R75, R20 ;  /* 0x0000004b49147223 */ /* 0x000fe20000000014 */
[----:B------:R-:W-:Y:S01]  /*70b0*/  SHF.L.U32 R75, R105, 0x10, RZ ;  /* 0x00000010694b7819 */ /* 0x000fe200000006ff */
[----:B------:R-:W-:Y:S01]  /*70c0*/  FMUL R24, R70, R28 ;  /* 0x0000001c46187220 */ /* 0x000fe20000400000 */
[----:B------:R-:W-:Y:S01]  /*70d0*/  F2FP.BF16.F32.PACK_AB R109, R23, R18 ;  /* 0x00000012176d723e */ /* 0x000fe200000010ff */
[C---:B------:R-:W-:Y:S01]  /*70e0*/  FFMA R21, R73.reuse, R74, R21 ;  /* 0x0000004a49157223 */ /* 0x040fe20000000015 */
[----:B------:R-:W-:Y:S01]  /*70f0*/  LOP3.LUT R74, R104, 0xffff0000, RZ, 0xc0, !PT ;  /* 0xffff0000684a7812 */ /* 0x000fe200078ec0ff */
[----:B------:R-:W-:Y:S01]  /*7100*/  FFMA R22, R73, R77, R22 ;  /* 0x0000004d49167223 */ /* 0x000fe20000000016 */
[----:B------:R-:W-:Y:S01]  /*7110*/  SHF.L.U32 R77, R107, 0x10, RZ ;  /* 0x000000106b4d7819 */ /* 0x000fe200000006ff */
[----:B------:R-:W-:Y:S01]  /*7120*/  FFMA R27, R73, R76, R27 ;  /* 0x0000004c491b7223 */ /* 0x000fe2000000001b */
[----:B------:R-:W-:Y:S01]  /*7130*/  F2FP.BF16.F32.PACK_AB R110, R21, R20 ;  /* 0x00000014156e723e */ /* 0x000fe200000010ff */
[----:B------:R-:W-:Y:S01]  /*7140*/  FFMA R24, R73, R72, R24 ;  /* 0x0000004849187223 */ /* 0x000fe20000000018 */
[----:B------:R-:W-:Y:S01]  /*7150*/  LOP3.LUT R72, R105, 0xffff0000, RZ, 0xc0, !PT ;  /* 0xffff000069487812 */ /* 0x000fe200078ec0ff */
[C---:B------:R-:W-:Y:S01]  /*7160*/  FMUL R25, R70.reuse, R29 ;  /* 0x0000001d46197220 */ /* 0x040fe20000400000 */
[----:B------:R-:W-:Y:S01]  /*7170*/  F2FP.BF16.F32.PACK_AB R111, R27, R22 ;  /* 0x000000161b6f723e */ /* 0x000fe200000010ff */
[C---:B------:R-:W-:Y:S01]  /*7180*/  FMUL R26, R70.reuse, R30 ;  /* 0x0000001e461a7220 */ /* 0x040fe20000400000 */
[----:B------:R-:W-:Y:S01]  /*7190*/  LOP3.LUT R76, R139, 0xffff0000, RZ, 0xc0, !PT ;  /* 0xffff00008b4c7812 */ /* 0x000fe200078ec0ff */
[----:B------:R-:W-:Y:S01]  /*71a0*/  FMUL R31, R70, R31 ;  /* 0x0000001f461f7220 */ /* 0x000fe20000400000 */
[----:B------:R-:W-:Y:S01]  /*71b0*/  FFMA R25, R73, R74, R25 ;  /* 0x0000004a49197223 */ /* 0x000fe20000000019 */
[----:B------:R-:W-:Y:S01]  /*71c0*/  LOP3.LUT R74, R107, 0xffff0000, RZ, 0xc0, !PT ;  /* 0xffff00006b4a7812 */ /* 0x000fe200078ec0ff */
[C---:B------:R-:W-:Y:S01]  /*71d0*/  FFMA R26, R73.reuse, R75, R26 ;  /* 0x0000004b491a7223 */ /* 0x040fe2000000001a */
[C---:B------:R-:W-:Y:S01]  /*71e0*/  SHF.L.U32 R75, R106.reuse, 0x10, RZ ;  /* 0x000000106a4b7819 */ /* 0x040fe200000006ff */
[C---:B------:R-:W-:Y:S01]  /*71f0*/  FFMA R31, R73.reuse, R72, R31 ;  /* 0x00000048491f7223 */ /* 0x040fe2000000001f */
[----:B------:R-:W-:Y:S01]  /*7200*/  LOP3.LUT R72, R106, 0xffff0000, RZ, 0xc0, !PT ;  /* 0xffff00006a487812 */ /* 0x000fe200078ec0ff */
[C---:B------:R-:W-:Y:S01]  /*7210*/  FMUL R28, R70.reuse, R32 ;  /* 0x00000020461c7220 */ /* 0x040fe20000400000 */
[C---:B------:R-:W-:Y:S01]  /*7220*/  FMUL R29, R70.reuse, R33 ;  /* 0x00000021461d7220 */ /* 0x040fe20000400000 */
[C---:B------:R-:W-:Y:S01]  /*7230*/  FMUL R30, R70.reuse, R34 ;  /* 0x00000022461e7220 */ /* 0x040fe20000400000 */
[----:B------:R-:W-:Y:S01]  /*7240*/  FMUL R35, R70, R35 ;  /* 0x0000002346237220 */ /* 0x000fe20000400000 */
[----:B------:R-:W-:Y:S01]  /*7250*/  FFMA R28, R73, R75, R28 ;  /* 0x0000004b491c7223 */ /* 0x000fe2000000001c */
[----:B------:R-:W-:Y:S01]  /*7260*/  SHF.L.U32 R75, R113, 0x10, RZ ;  /* 0x00000010714b7819 */ /* 0x000fe200000006ff */
[C---:B------:R-:W-:Y:S01]  /*7270*/  FFMA R29, R73.reuse, R72, R29 ;  /* 0x00000048491d7223 */ /* 0x040fe2000000001d */
[C---:B------:R-:W-:Y:S01]  /*7280*/  SHF.L.U32 R72, R112.reuse, 0x10, RZ ;  /* 0x0000001070487819 */ /* 0x040fe200000006ff */
[----:B------:R-:W-:Y:S01]  /*7290*/  FFMA R30, R73, R77, R30 ;  /* 0x0000004d491e7223 */ /* 0x000fe2000000001e */
[----:B------:R-:W-:Y:S01]  /*72a0*/  SHF.L.U32 R77, R115, 0x10, RZ ;  /* 0x00000010734d7819 */ /* 0x000fe200000006ff */
[C---:B------:R-:W-:Y:S01]  /*72b0*/  FFMA R35, R73.reuse, R74, R35 ;  /* 0x0000004a49237223 */ /* 0x040fe20000000023 */
[----:B------:R-:W-:Y:S01]  /*72c0*/  LOP3.LUT R74, R112, 0xffff0000, RZ, 0xc0, !PT ;  /* 0xffff0000704a7812 */ /* 0x000fe200078ec0ff */
[C---:B------:R-:W-:Y:S01]  /*72d0*/  FMUL R32, R70.reuse, R36 ;  /* 0x0000002446207220 */ /* 0x040fe20000400000 */
[C---:B------:R-:W-:Y:S01]  /*72e0*/  FMUL R33, R70.reuse, R37 ;  /* 0x0000002546217220 */ /* 0x040fe20000400000 */
[----:B------:R-:W-:Y:S01]  /*72f0*/  FMUL R34, R70, R38 ;  /* 0x0000002646227220 */ /* 0x000fe20000400000 */
[----:B------:R1:W-:Y:S01]  /*7300*/  STS.128 [R170+UR44+0x400], R92 ;  /* 0x0004005caa007988 */ /* 0x0003e20008000c2c */
[----:B------:R-:W-:Y:S01]  /*7310*/  FFMA R32, R73, R72, R32 ;  /* 0x0000004849207223 */ /* 0x000fe20000000020 */
[----:B------:R-:W-:Y:S01]  /*7320*/  LOP3.LUT R72, R113, 0xffff0000, RZ, 0xc0, !PT ;  /* 0xffff000071487812 */ /* 0x000fe200078ec0ff */
[C---:B------:R-:W-:Y:S01]  /*7330*/  FFMA R33, R73.reuse, R74, R33 ;  /* 0x0000004a49217223 */ /* 0x040fe20000000021 */
[----:B------:R-:W-:Y:S01]  /*7340*/  LOP3.LUT R74, R114, 0xffff0000, RZ, 0xc0, !PT ;  /* 0xffff0000724a7812 */ /* 0x000fe200078ec0ff */
[----:B------:R-:W-:Y:S01]  /*7350*/  FMUL R39, R70, R39 ;  /* 0x0000002746277220 */ /* 0x000fe20000400000 */
[C---:B------:R-:W-:Y:S01]  /*7360*/  FFMA R34, R73.reuse, R75, R34 ;  /* 0x0000004b49227223 */ /* 0x040fe20000000022 */
[----:B------:R-:W-:Y:S01]  /*7370*/  SHF.L.U32 R75, R114, 0x10, RZ ;  /* 0x00000010724b7819 */ /* 0x000fe200000006ff */
[C---:B------:R-:W-:Y:S01]  /*7380*/  FMUL R36, R70.reuse, R40 ;  /* 0x0000002846247220 */ /* 0x040fe20000400000 */
[----:B------:R-:W-:Y:S01]  /*7390*/  FFMA R39, R73, R72, R39 ;  /* 0x0000004849277223 */ /* 0x000fe20000000027 */
[----:B------:R-:W-:Y:S01]  /*73a0*/  LOP3.LUT R72, R115, 0xffff0000, RZ, 0xc0, !PT ;  /* 0xffff000073487812 */ /* 0x000fe200078ec0ff */
[C---:B------:R-:W-:Y:S01]  /*73b0*/  FMUL R37, R70.reuse, R41 ;  /* 0x0000002946257220 */ /* 0x040fe20000400000 */
[C---:B------:R-:W-:Y:S01]  /*73c0*/  FMUL R38, R70.reuse, R42 ;  /* 0x0000002a46267220 */ /* 0x040fe20000400000 */
[----:B------:R-:W-:Y:S01]  /*73d0*/  FMUL R43, R70, R43 ;  /* 0x0000002b462b7220 */ /* 0x000fe20000400000 */
[C---:B------:R-:W-:Y:S01]  /*73e0*/  FFMA R36, R73.reuse, R75, R36 ;  /* 0x0000004b49247223 */ /* 0x040fe20000000024 */
[C---:B------:R-:W-:Y:S01]  /*73f0*/  SHF.L.U32 R75, R120.reuse, 0x10, RZ ;  /* 0x00000010784b7819 */ /* 0x040fe200000006ff */
[----:B------:R3:W-:Y:S01]  /*7400*/  STS.128 [R169+0x400], R100 ;  /* 0x00040064a9007388 */ /* 0x0007e20000000c00 */
[----:B------:R-:W-:Y:S01]  /*7410*/  FFMA R37, R73, R74, R37 ;  /* 0x0000004a49257223 */ /* 0x000fe20000000025 */
[----:B------:R-:W-:Y:S01]  /*7420*/  LOP3.LUT R74, R121, 0xffff0000, RZ, 0xc0, !PT ;  /* 0xffff0000794a7812 */ /* 0x000fe200078ec0ff */
[----:B------:R-:W-:Y:S01]  /*7430*/  FFMA R38, R73, R77, R38 ;  /* 0x0000004d49267223 */ /* 0x000fe20000000026 */
[----:B------:R-:W-:Y:S01]  /*7440*/  SHF.L.U32 R77, R121, 0x10, RZ ;  /* 0x00000010794d7819 */ /* 0x000fe200000006ff */
        /* <DEDUP_REMOVED lines=8> */
[----:B------:R4:W-:Y:S01]  /*74d0*/  STS.128 [R168+0x400], R108 ;  /* 0x0004006ca8007388 */ /* 0x0009e20000000c00 */
[C---:B------:R-:W-:Y:S01]  /*74e0*/  FFMA R41, R73.reuse, R72, R41 ;  /* 0x0000004849297223 */ /* 0x040fe20000000029 */
[C---:B------:R-:W-:Y:S01]  /*74f0*/  SHF.L.U32 R72, R122.reuse, 0x10, RZ ;  /* 0x000000107a487819 */ /* 0x040fe200000006ff */
[----:B------:R-:W-:Y:S01]  /*7500*/  FFMA R42, R73, R77, R42 ;  /* 0x0000004d492a7223 */ /* 0x000fe2000000002a */
[----:B------:R-:W-:Y:S01]  /*7510*/  SHF.L.U32 R77, R129, 0x10, RZ ;  /* 0x00000010814d7819 */ /* 0x000fe200000006ff */
[----:B------:R-:W-:Y:S01]  /*7520*/  FFMA R47, R73, R74, R47 ;  /* 0x0000004a492f7223 */ /* 0x000fe2000000002f */
[----:B------:R-:W-:Y:S01]  /*7530*/  LOP3.LUT R74, R122, 0xffff0000, RZ, 0xc0, !PT ;  /* 0xffff00007a4a7812 */ /* 0x000fe200078ec0ff */
[C---:B------:R-:W-:Y:S01]  /*7540*/  FMUL R44, R70.reuse, R48 ;  /* 0x00000030462c7220 */ /* 0x040fe20000400000 */
[----:B-1----:R-:W-:Y:S01]  /*7550*/  F2FP.BF16.F32.PACK_AB R92, R25, R24 ;  /* 0x00000018195c723e */ /* 0x002fe200000010ff */
[C---:B------:R-:W-:Y:S01]  /*7560*/  FMUL R45, R70.reuse, R49 ;  /* 0x00000031462d7220 */ /* 0x040fe20000400000 */
[----:B------:R-:W-:Y:S01]  /*7570*/  F2FP.BF16.F32.PACK_AB R93, R31, R26 ;  /* 0x0000001a1f5d723e */ /* 0x000fe200000010ff */
[----:B------:R-:W-:Y:S01]  /*7580*/  FMUL R46, R70, R50 ;  /* 0x00000032462e7220 */ /* 0x000fe20000400000 */
[----:B------:R-:W-:Y:S01]  /*7590*/  F2FP.BF16.F32.PACK_AB R94, R29, R28 ;  /* 0x0000001c1d5e723e */ /* 0x000fe200000010ff */
[----:B------:R-:W-:Y:S01]  /*75a0*/  FFMA R44, R73, R72, R44 ;  /* 0x00000048492c7223 */ /* 0x000fe2000000002c */
[----:B------:R-:W-:Y:S01]  /*75b0*/  LOP3.LUT R72, R123, 0xffff0000, RZ, 0xc0, !PT ;  /* 0xffff00007b487812 */ /* 0x000fe200078ec0ff */
[----:B------:R-:W-:Y:S01]  /*75c0*/  FFMA R45, R73, R74, R45 ;  /* 0x0000004a492d7223 */ /* 0x000fe2000000002d */
[----:B------:R-:W-:Y:S01]  /*75d0*/  LOP3.LUT R74, R128, 0xffff0000, RZ, 0xc0, !PT ;  /* 0xffff0000804a7812 */ /* 0x000fe200078ec0ff */
[----:B------:R-:W-:Y:S01]  /*75e0*/  FMUL R51, R70, R51 ;  /* 0x0000003346337220 */ /* 0x000fe20000400000 */
[----:B------:R-:W-:Y:S01]  /*75f0*/  F2FP.BF16.F32.PACK_AB R95, R35, R30 ;  /* 0x0000001e235f723e */ /* 0x000fe200000010ff */
[----:B------:R-:W-:Y:S01]  /*7600*/  FFMA R46, R73, R75, R46 ;  /* 0x0000004b492e7223 */ /* 0x000fe2000000002e */
[----:B------:R-:W-:Y:S01]  /*7610*/  SHF.L.U32 R75, R128, 0x10, RZ ;  /* 0x00000010804b7819 */ /* 0x000fe200000006ff */
[C---:B------:R-:W-:Y:S01]  /*7620*/  FMUL R48, R70.reuse, R52 ;  /* 0x0000003446307220 */ /* 0x040fe20000400000 */
[----:B---3--:R-:W-:Y:S01]  /*7630*/  F2FP.BF16.F32.PACK_AB R100, R33, R32 ;  /* 0x000000202164723e */ /* 0x008fe200000010ff */
[----:B------:R-:W-:Y:S01]  /*7640*/  FFMA R51, R73, R72, R51 ;  /* 0x0000004849337223 */ /* 0x000fe20000000033 */
[----:B------:R-:W-:Y:S01]  /*7650*/  LOP3.LUT R72, R129, 0xffff0000, RZ, 0xc0, !PT ;  /* 0xffff000081487812 */ /* 0x000fe200078ec0ff */
[----:B------:R1:W-:Y:S01]  /*7660*/  STS.128 [R160+0x400], R92 ;  /* 0x0004005ca0007388 */ /* 0x0003e20000000c00 */
[----:B------:R-:W-:Y:S01]  /*7670*/  F2FP.BF16.F32.PACK_AB R101, R39, R34 ;  /* 0x000000222765723e */ /* 0x000fe200000010ff */
[C---:B------:R-:W-:Y:S01]  /*7680*/  FMUL R49, R70.reuse, R53 ;  /* 0x0000003546317220 */ /* 0x040fe20000400000 */
[----:B------:R-:W-:Y:S01]  /*7690*/  F2FP.BF16.F32.PACK_AB R102, R37, R36 ;  /* 0x000000242566723e */ /* 0x000fe200000010ff */
[C---:B------:R-:W-:Y:S01]  /*76a0*/  FMUL R50, R70.reuse, R54 ;  /* 0x0000003646327220 */ /* 0x040fe20000400000 */
[----:B------:R-:W-:Y:S01]  /*76b0*/  F2FP.BF16.F32.PACK_AB R103, R43, R38 ;  /* 0x000000262b67723e */ /* 0x000fe200000010ff */
[----:B------:R-:W-:Y:S01]  /*76c0*/  FMUL R55, R70, R55 ;  /* 0x0000003746377220 */ /* 0x000fe20000400000 */
[----:B----4-:R-:W-:Y:S01]  /*76d0*/  F2FP.BF16.F32.PACK_AB R108, R41, R40 ;  /* 0x00000028296c723e */ /* 0x010fe200000010ff */
[C---:B------:R-:W-:Y:S01]  /*76e0*/  FFMA R48, R73.reuse, R75, R48 ;  /* 0x0000004b49307223 */ /* 0x040fe20000000030 */
[C---:B------:R-:W-:Y:S01]  /*76f0*/  FFMA R49, R73.reuse, R74, R49 ;  /* 0x0000004a49317223 */ /* 0x040fe20000000031 */
[----:B------:R1:W-:Y:S01]  /*7700*/  STS.128 [R159+0x400], R100 ;  /* 0x000400649f007388 */ /* 0x0003e20000000c00 */
[C---:B------:R-:W-:Y:S01]  /*7710*/  SHF.L.U32 R75, R130.reuse, 0x10, RZ ;  /* 0x00000010824b7819 */ /* 0x040fe200000006ff */
[----:B------:R-:W-:Y:S01]  /*7720*/  FFMA R50, R73, R77, R50 ;  /* 0x0000004d49327223 */ /* 0x000fe20000000032 */
[----:B------:R-:W-:Y:S01]  /*7730*/  SHF.L.U32 R77, R131, 0x10, RZ ;  /* 0x00000010834d7819 */ /* 0x000fe200000006ff */
[----:B------:R-:W-:Y:S01]  /*7740*/  FFMA R55, R73, R72, R55 ;  /* 0x0000004849377223 */ /* 0x000fe20000000037 */
[----:B------:R-:W-:Y:S01]  /*7750*/  LOP3.LUT R72, R130, 0xffff0000, RZ, 0xc0, !PT ;  /* 0xffff000082487812 */ /* 0x000fe200078ec0ff */
[C---:B------:R-:W-:Y:S01]  /*7760*/  FMUL R52, R70.reuse, R56 ;  /* 0x0000003846347220 */ /* 0x040fe20000400000 */
[----:B------:R-:W-:Y:S01]  /*7770*/  LOP3.LUT R74, R131, 0xffff0000, RZ, 0xc0, !PT ;  /* 0xffff0000834a7812 */ /* 0x000fe200078ec0ff */
[C---:B------:R-:W-:Y:S01]  /*7780*/  FMUL R53, R70.reuse, R57 ;  /* 0x0000003946357220 */ /* 0x040fe20000400000 */
[C---:B------:R-:W-:Y:S01]  /*7790*/  FMUL R54, R70.reuse, R58 ;  /* 0x0000003a46367220 */ /* 0x040fe20000400000 */
[----:B------:R-:W-:Y:S01]  /*77a0*/  FMUL R59, R70, R59 ;  /* 0x0000003b463b7220 */ /* 0x000fe20000400000 */
[C---:B------:R-:W-:Y:S01]  /*77b0*/  FFMA R52, R73.reuse, R75, R52 ;  /* 0x0000004b49347223 */ /* 0x040fe20000000034 */
[C---:B------:R-:W-:Y:S01]  /*77c0*/  FFMA R53, R73.reuse, R72, R53 ;  /* 0x0000004849357223 */ /* 0x040fe20000000035 */
[C---:B------:R-:W-:Y:S01]  /*77d0*/  FFMA R54, R73.reuse, R77, R54 ;  /* 0x0000004d49367223 */ /* 0x040fe20000000036 */
[----:B------:R-:W-:Y:S01]  /*77e0*/  FFMA R59, R73, R74, R59 ;  /* 0x0000004a493b7223 */ /* 0x000fe2000000003b */
[----:B------:R-:W-:Y:S01]  /*77f0*/  SHF.L.U32 R72, R136, 0x10, RZ ;  /* 0x0000001088487819 */ /* 0x000fe200000006ff */
[----:B------:R-:W-:Y:S01]  /*7800*/  FMUL R56, R70, R60 ;  /* 0x0000003c46387220 */ /* 0x000fe20000400000 */
[----:B------:R-:W-:Y:S01]  /*7810*/  LOP3.LUT R74, R136, 0xffff0000, RZ, 0xc0, !PT ;  /* 0xffff0000884a7812 */ /* 0x000fe200078ec0ff */
[C---:B------:R-:W-:Y:S01]  /*7820*/  FMUL R57, R70.reuse, R61 ;  /* 0x0000003d46397220 */ /* 0x040fe20000400000 */
[----:B------:R-:W-:Y:S01]  /*7830*/  SHF.L.U32 R75, R137, 0x10, RZ ;  /* 0x00000010894b7819 */ /* 0x000fe200000006ff */
[C---:B------:R-:W-:Y:S01]  /*7840*/  FMUL R58, R70.reuse, R62 ;  /* 0x0000003e463a7220 */ /* 0x040fe20000400000 */
[----:B------:R-:W-:Y:S01]  /*7850*/  F2FP.BF16.F32.PACK_AB R109, R47, R42 ;  /* 0x0000002a2f6d723e */ /* 0x000fe200000010ff */
[----:B------:R-:W-:Y:S01]  /*7860*/  FFMA R56, R73, R72, R56 ;  /* 0x0000004849387223 */ /* 0x000fe20000000038 */
[----:B------:R-:W-:Y:S01]  /*7870*/  F2FP.BF16.F32.PACK_AB R110, R45, R44 ;  /* 0x0000002c2d6e723e */ /* 0x000fe200000010ff */
[----:B------:R-:W-:Y:S01]  /*7880*/  FFMA R57, R73, R74, R57 ;  /* 0x0000004a49397223 */ /* 0x000fe20000000039 */
[----:B------:R-:W-:Y:S01]  /*7890*/  F2FP.BF16.F32.PACK_AB R111, R51, R46 ;  /* 0x0000002e336f723e */ /* 0x000fe200000010ff */
[----:B------:R-:W-:Y:S01]  /*78a0*/  FFMA R58, R73, R75, R58 ;  /* 0x0000004b493a7223 */ /* 0x000fe2000000003a */
[----:B------:R-:W-:Y:S01]  /*78b0*/  LOP3.LUT R72, R137, 0xffff0000, RZ, 0xc0, !PT ;  /* 0xffff000089487812 */ /* 0x000fe200078ec0ff */
[----:B------:R-:W-:Y:S01]  /*78c0*/  FMUL R63, R70, R63 ;  /* 0x0000003f463f7220 */ /* 0x000fe20000400000 */
[----:B------:R-:W-:Y:S01]  /*78d0*/  SHF.L.U32 R75, R138, 0x10, RZ ;  /* 0x000000108a4b7819 */ /* 0x000fe200000006ff */
[----:B------:R1:W-:Y:S01]  /*78e0*/  STS.128 [R158+0x400], R108 ;  /* 0x0004006c9e007388 */ /* 0x0003e20000000c00 */
[----:B------:R-:W-:Y:S01]  /*78f0*/  FMUL R60, R70, R64 ;  /* 0x00000040463c7220 */ /* 0x000fe20000400000 */
[----:B------:R-:W-:Y:S01]  /*7900*/  LOP3.LUT R74, R138, 0xffff0000, RZ, 0xc0, !PT ;  /* 0xffff00008a4a7812 */ /* 0x000fe200078ec0ff */
[C---:B------:R-:W-:Y:S01]  /*7910*/  FMUL R61, R70.reuse, R65 ;  /* 0x00000041463d7220 */ /* 0x040fe20000400000 */
[----:B------:R-:W-:Y:S01]  /*7920*/  SHF.L.U32 R77, R139, 0x10, RZ ;  /* 0x000000108b4d7819 */ /* 0x000fe200000006ff */
[C---:B------:R-:W-:Y:S01]  /*7930*/  FMUL R62, R70.reuse, R66 ;  /* 0x00000042463e7220 */ /* 0x040fe20000400000 */
[----:B------:R-:W-:Y:S01]  /*7940*/  FFMA R63, R73, R72, R63 ;  /* 0x00000048493f7223 */ /* 0x000fe2000000003f */
[----:B------:R-:W-:Y:S01]  /*7950*/  FMUL R67, R70, R67 ;  /* 0x0000004346437220 */ /* 0x000fe20000400000 */
[----:B------:R-:W-:Y:S01]  /*7960*/  F2FP.BF16.F32.PACK_AB R116, R49, R48 ;  /* 0x000000303174723e */ /* 0x000fe200000010ff */
[----:B------:R-:W-:Y:S01]  /*7970*/  FFMA R60, R73, R75, R60 ;  /* 0x0000004b493c7223 */ /* 0x000fe2000000003c */
[----:B------:R-:W-:Y:S01]  /*7980*/  F2FP.BF16.F32.PACK_AB R117, R55, R50 ;  /* 0x000000323775723e */ /* 0x000fe200000010ff */
[----:B------:R-:W-:Y:S01]  /*7990*/  FFMA R61, R73, R74, R61 ;  /* 0x0000004a493d7223 */ /* 0x000fe2000000003d */
[----:B------:R-:W-:Y:S01]  /*79a0*/  F2FP.BF16.F32.PACK_AB R118, R53, R52 ;  /* 0x000000343576723e */ /* 0x000fe200000010ff */
[----:B------:R-:W-:Y:S01]  /*79b0*/  FFMA R62, R73, R77, R62 ;  /* 0x0000004d493e7223 */ /* 0x000fe2000000003e */
[----:B------:R-:W-:Y:S01]  /*79c0*/  F2FP.BF16.F32.PACK_AB R119, R59, R54 ;  /* 0x000000363b77723e */ /* 0x000fe200000010ff */
[----:B------:R-:W-:Y:S01]  /*79d0*/  FFMA R67, R73, R76, R67 ;  /* 0x0000004c49437223 */ /* 0x000fe20000000043 */
[----:B------:R-:W-:Y:S02]  /*79e0*/  F2FP.BF16.F32.PACK_AB R124, R57, R56 ;  /* 0x00000038397c723e */ /* 0x000fe400000010ff */
[----:B------:R-:W-:Y:S01]  /*79f0*/  F2FP.BF16.F32.PACK_AB R125, R63, R58 ;  /* 0x0000003a3f7d723e */ /* 0x000fe200000010ff */
[----:B------:R1:W-:Y:S01]  /*7a00*/  STS.128 [R157+0x400], R116 ;  /* 0x000400749d007388 */ /* 0x0003e20000000c00 */
[----:B------:R-:W-:Y:S02]  /*7a10*/  F2FP.BF16.F32.PACK_AB R126, R61, R60 ;  /* 0x0000003c3d7e723e */ /* 0x000fe400000010ff */
[----:B------:R-:W-:Y:S05]  /*7a20*/  F2FP.BF16.F32.PACK_AB R127, R67, R62 ;  /* 0x0000003e437f723e */ /* 0x000fea00000010ff */
[----:B------:R1:W-:Y:S01]  /*7a30*/  STS.128 [R156+0x400], R124 ;  /* 0x0004007c9c007388 */ /* 0x0003e20000000c00 */
[----:B------:R-:W-:Y:S01]  /*7a40*/  @!PT LDS RZ, [RZ] ;  /* 0x00000000fffff984 */ /* 0x000fe20000000800 */
[----:B------:R-:W-:Y:S01]  /*7a50*/  @!PT LDS RZ, [RZ] ;  /* 0x00000000fffff984 */ /* 0x000fe20000000800 */
[----:B------:R-:W-:Y:S01]  /*7a60*/  @!PT LDS RZ, [RZ] ;  /* 0x00000000fffff984 */ /* 0x000fe20000000800 */
[----:B------:R-:W-:Y:S01]  /*7a70*/  @!PT LDS RZ, [RZ] ;  /* 0x00000000fffff984 */ /* 0x000fe20000000800 */
[----:B------:R3:W-:Y:S07]  /*7a80*/  MEMBAR.ALL.CTA ;  /* 0x0000000000007992 */ /* 0x0007ee0000008000 */
[----:B---3--:R-:W3:Y:S02]  /*7a90*/  FENCE.VIEW.ASYNC.S ;  /* 0x00000000000073c6 */ /* 0x008ee40000000000 */
[----:B---3--:R-:W-:Y:S06]  /*7aa0*/  BAR.SYNC.DEFER_BLOCKING 0x1, 0x80 ;  /* 0x0042000000007b1d */ /* 0x008fec0000010000 */
[----:B------:R-:W-:Y:S05]  /*7ab0*/  @P0 BRA `(.L_x_116) ;  /* 0x0000000000280947 */ /* 0x000fea0003800000 */
[----:B------:R-:W3:Y:S01]  /*7ac0*/  LDCU.64 UR6, c[0x0][0x348] ;  /* 0x00006900ff0677ac */ /* 0x000ee20008000a00 */
[----:B------:R-:W-:Y:S01]  /*7ad0*/  UIADD3 UR4, UPT, UPT, UR44, 0x400, URZ ;  /* 0x000004002c047890 */ /* 0x000fe2000fffe0ff */
[----:B------:R-:W-:Y:S05]  /*7ae0*/  UMOV UR51, UR36 ;  /* 0x0000002400337c82 */ /* 0x000fea0008000000 */
[----:B------:R-:W-:Y:S04]  /*7af0*/  MOV R153, UR4 ;  /* 0x0000000400997c02 */ /* 0x000fe80008000f00 */
[----:B------:R-:W-:Y:S01]  /*7b00*/  R2UR UR48, R153 ;  /* 0x00000000993072ca */ /* 0x000fe200000e0000 */
[----:B---3--:R-:W-:Y:S04]  /*7b10*/  UIADD3 UR4, UP0, UPT, UR6, 0x680, URZ ;  /* 0x0000068006047890 */ /* 0x008fe8000ff1e0ff */
[----:B------:R-:W-:Y:S09]  /*7b20*/  UIADD3.X UR5, UPT, UPT, URZ, UR7, URZ, UP0, !UPT ;  /* 0x00000007ff057290 */ /* 0x000ff200087fe4ff */
[----:B------:R3:W-:Y:S01]  /*7b30*/  UTMASTG.3D [UR48], [UR4] ;  /* 0x00000030040073b5 */ /* 0x0007e20008010000 */
[----:B------:R0:W-:Y:S01]  /*7b40*/  UTMACMDFLUSH ;  /* 0x00000000000079b7 */ /* 0x0001e20000000000 */
[----:B---3--:R-:W-:Y:S04]  /*7b50*/  DEPBAR.LE SB0, 0x1 ;  /* 0x000080400000791a */ /* 0x008fe80000000000 */
.L_x_116:
[----:B------:R-:W-:Y:S05]  /*7b60*/  BSYNC.RECONVERGENT B0 ;  /* 0x0000000000007941 */ /* 0x000fea0003800200 */
.L_x_115:
[----:B------:R-:W-:Y:S01]  /*7b70*/  BAR.SYNC.DEFER_BLOCKING 0x1, 0x80 ;  /* 0x0042000000007b1d */ /* 0x000fe20000010000 */
[----:B------:R-:W-:Y:S01]  /*7b80*/  ISETP.NE.AND P1, PT, R167, RZ, PT ;  /* 0x000000ffa700720c */ /* 0x000fe20003f25270 */
[----:B------:R-:W-:Y:S01]  /*7b90*/  UISETP.NE.AND UP0, UPT, UR52, URZ, UPT ;  /* 0x000000ff3400728c */ /* 0x000fe2000bf05270 */
[----:B------:R-:W-:Y:S11]  /*7ba0*/  LEA R3, R79, UR44, 0x3 ;  /* 0x0000002c4f037c11 */ /* 0x000ff6000f8e18ff */
[----:B------:R-:W-:Y:S01]  /*7bb0*/  @P1 SHF.L.U32 R2, R163, 0x1f, RZ ;  /* 0x0000001fa3021819 */ /* 0x000fe200000006ff */
[----:B------:R-:W-:Y:S06]  /*7bc0*/  BRA.U !UP0, `(.L_x_117) ;  /* 0x0000000108247547 */ /* 0x000fec000b800000 */
[----:B------:R-:W-:Y:S01]  /*7bd0*/  IMAD.U32 R5, RZ, RZ, UR46 ;  /* 0x0000002eff057e24 */ /* 0x000fe2000f8e00ff */
[----:B------:R-:W-:Y:S01]  /*7be0*/  MOV R0, UR47 ;  /* 0x0000002f00007c02 */ /* 0x000fe20008000f00 */
[----:B------:R-:W-:Y:S03]  /*7bf0*/  UIADD3 UR4, UPT, UPT, UR46, 0x1, URZ ;  /* 0x000000012e047890 */ /* 0x000fe6000fffe0ff */
[----:B------:R-:W-:Y:S01]  /*7c00*/  @P1 LEA R5, R5, UR44, 0x3 ;  /* 0x0000002c05051c11 */ /* 0x000fe2000f8e18ff */
[----:B------:R-:W-:Y:S04]  /*7c10*/  UISETP.NE.AND UP0, UPT, UR4, 0x4, UPT ;  /* 0x000000040400788c */ /* 0x000fe8000bf05270 */
[----:B------:R-:W-:Y:S01]  /*7c20*/  @P1 VIADD R5, R5, 0x70 ;  /* 0x0000007005051836 */ /* 0x000fe20000000000 */
[----:B------:R-:W-:Y:S04]  /*7c30*/  USEL UR46, UR4, URZ, UP0 ;  /* 0x000000ff042e7287 */ /* 0x000fe80008000000 */
[----:B------:R-:W-:Y:S04]  /*7c40*/  @P1 PRMT R0, R0, 0x654, R5 ;  /* 0x0000065400001816 */ /* 0x000fe80000000005 */
[----:B------:R3:W-:Y:S04]  /*7c50*/  @P1 SYNCS.ARRIVE.TRANS64.RED.A1T0 RZ, [R0+URZ], RZ ;  /* 0x000000ff00ff19a7 */ /* 0x0007e800081004ff */
.L_x_117:
[----:B------:R-:W4:Y:S01]  /*7c60*/  @P1 SYNCS.PHASECHK.TRANS64.TRYWAIT P0, [R3+URZ+0x50], R2 ;  /* 0x00005002030015a7 */ /* 0x000f2200080011ff */
[----:B------:R-:W-:Y:S01]  /*7c70*/  BSSY B1, `(.L_x_118) ;  /* 0x000001f000017945 */ /* 0x000fe20003800000 */
[----:B----4-:R-:W-:Y:S03]  /*7c80*/  @P1 SEL R85, RZ, 0x1, !P0 ;  /* 0x00000001ff551807 */ /* 0x010fe60004000000 */
[----:B------:R-:W-:Y:S05]  /*7c90*/  @!P1 BRA `(.L_x_119) ;  /* 0x0000000000709947 */ /* 0x000fea0003800000 */
[----:B------:R-:W-:Y:S01]  /*7ca0*/  ISETP.NE.AND P1, PT, R87, RZ, PT ;  /* 0x000000ff5700720c */ /* 0x000fe20003f25270 */
[----:B------:R-:W-:Y:S01]  /*7cb0*/  BSSY B0, `(.L_x_120) ;  /* 0x000000b000007945 */ /* 0x000fe20003800000 */
[----:B------:R-:W-:Y:S11]  /*7cc0*/  ISETP.NE.AND P0, PT, R85, RZ, PT ;  /* 0x000000ff5500720c */ /* 0x000ff60003f05270 */
[----:B------:R-:W-:Y:S05]  /*7cd0*/  @P1 IMAD R4, R79, 0x4000, R170 ;  /* 0x000040004f041824 */ /* 0x000fea00078e02aa */
[----:B------:R-:W-:Y:S04]  /*7ce0*/  @P1 IADD3 R9, PT, PT, R4, UR44, RZ ;  /* 0x0000002c04091c10 */ /* 0x000fe8000fffe0ff */
[----:B------:R-:W-:Y:S01]  /*7cf0*/  @P1 IADD3 R7, PT, PT, R84, R9, RZ ;  /* 0x0000000954071210 */ /* 0x000fe20007ffe0ff */
[--C-:B------:R-:W-:Y:S02]  /*7d00*/  @P1 IMAD.IADD R5, R78, 0x1, R9.reuse ;  /* 0x000000014e051824 */ /* 0x100fe400078e0209 */
[----:B------:R-:W-:Y:S01]  /*7d10*/  @P1 IMAD.IADD R2, R86, 0x1, R9 ;  /* 0x0000000156021824 */ /* 0x000fe200078e0209 */
[----:B------:R-:W-:Y:S06]  /*7d20*/  @P0 BRA `(.L_x_121) ;  /* 0x00000000000c0947 */ /* 0x000fec0003800000 */
[----:B---3--:R-:W-:Y:S04]  /*7d30*/  SHF.L.U32 R0, R163, 0x1f, RZ ;  /* 0x0000001fa3007819 */ /* 0x008fe800000006ff */
[----:B------:R-:W3:Y:S02]  /*7d40*/  SYNCS.PHASECHK.TRANS64.TRYWAIT P0, [R3+URZ+0x50], R0 ;  /* 0x00005000030075a7 */ /* 0x000ee400080011ff */
[----:B---3--:R-:W-:Y:S05]  /*7d50*/  @!P0 BRA `(.L_x_122) ;  /* 0x0000004800888947 */ /* 0x008fea0003800000 */
.L_x_121:
[----:B------:R-:W-:Y:S05]  /*7d60*/  BSYNC B0 ;  /* 0x0000000000007941 */ /* 0x000fea0003800000 */
.L_x_120:
[----:B------:R-:W-:Y:S01]  /*7d70*/  ISETP.NE.AND P0, PT, R87, RZ, PT ;  /* 0x000000ff5700720c */ /* 0x000fe20003f05270 */
[----:B------:R-:W-:Y:S11]  /*7d80*/  VIADD R79, R79, 0x1 ;  /* 0x000000014f4f7836 */ /* 0x000ff60000000000 */
[----:B------:R-:W-:Y:S01]  /*7d90*/  @!UPT UIADD3 URZ, UPT, UPT, URZ, URZ, URZ ;  /* 0x000000fffffff290 */ /* 0x000fe2000fffe0ff */
[----:B------:R4:W1:Y:S01]  /*7da0*/  @P0 LDS.128 R80, [R4+UR44+0x400] ;  /* 0x0004002c04500984 */ /* 0x0008620008000c00 */
[--C-:B---3--:R-:W-:Y:S01]  /*7db0*/  @P0 IMAD.IADD R3, R84, 0x1, R5.reuse ;  /* 0x0000000154030824 */ /* 0x108fe200078e0205 */
[C---:B------:R-:W-:Y:S01]  /*7dc0*/  @P0 IADD3 R0, PT, PT, R86.reuse, R7, RZ ;  /* 0x0000000756000210 */ /* 0x040fe20007ffe0ff */
[C---:B------:R-:W-:Y:S01]  /*7dd0*/  @P0 IMAD.IADD R6, R86.reuse, 0x1, R5 ;  /* 0x0000000156060824 */ /* 0x040fe200078e0205 */
[----:B------:R4:W3:Y:S02]  /*7de0*/  @P0 LDS.128 R88, [R2+0x400] ;  /* 0x0004000002580984 */ /* 0x0008e40000000c00 */
[----:B------:R-:W-:Y:S02]  /*7df0*/  @P0 IADD3 R8, PT, PT, R86, R3, RZ ;  /* 0x0000000356080210 */ /* 0x000fe40007ffe0ff */
[----:B------:R4:W1:Y:S04]  /*7e00*/  @P0 LDS.128 R96, [R7+0x400] ;  /* 0x0004000007600984 */ /* 0x0008680000000c00 */
[----:B------:R4:W1:Y:S04]  /*7e10*/  @P0 LDS.128 R104, [R0+0x400] ;  /* 0x0004000000680984 */ /* 0x0008680000000c00 */
[----:B------:R4:W1:Y:S04]  /*7e20*/  @P0 LDS.128 R112, [R5+0x400] ;  /* 0x0004000005700984 */ /* 0x0008680000000c00 */
[----:B------:R4:W1:Y:S04]  /*7e30*/  @P0 LDS.128 R120, [R6+0x400] ;  /* 0x0004000006780984 */ /* 0x0008680000000c00 */
[----:B------:R4:W1:Y:S04]  /*7e40*/  @P0 LDS.128 R128, [R3+0x400] ;  /* 0x0004000003800984 */ /* 0x0008680000000c00 */
[----:B------:R4:W1:Y:S02]  /*7e50*/  @P0 LDS.128 R136, [R8+0x400] ;  /* 0x0004000008880984 */ /* 0x0008640000000c00 */
.L_x_119:
[----:B------:R-:W-:Y:S05]  /*7e60*/  BSYNC B1 ;  /* 0x0000000000017941 */ /* 0x000fea0003800000 */
.L_x_118:
[----:B---34-:R-:W-:Y:S05]  /*7e70*/  VIADD R0, R71, 0x40 ;  /* 0x0000004047007836 */ /* 0x018fea0000000000 */
[----:B------:R-:W-:Y:S04]  /*7e80*/  SHF.R.U32.HI R0, RZ, 0x15, R0 ;  /* 0x00000015ff007819 */ /* 0x000fe80000011600 */
[----:B------:R-:W-:Y:S11]  /*7e90*/  LOP3.LUT P0, RZ, R0, 0x3, R151, 0x48, !PT ;  /* 0x0000000300ff7812 */ /* 0x000ff60007804897 */
[----:B------:R-:W-:Y:S02]  /*7ea0*/  @!UPT UIADD3 URZ, UPT, UPT, URZ, URZ, URZ ;  /* 0x000000fffffff290 */ /* 0x000fe4000fffe0ff */
[----:B------:R-:W-:Y:S05]  /*7eb0*/  @!P0 BRA `(.L_x_123) ;  /* 0x0000000000408947 */ /* 0x000fea0003800000 */
[----:B------:R-:W3:Y:S01]  /*7ec0*/  LDCU.64 UR8, c[0x4][0x70] ;  /* 0x01000e00ff0877ac */ /* 0x000ee20008000a00 */
[----:B------:R-:W-:Y:S01]  /*7ed0*/  MOV R3, 0x0 ;  /* 0x0000000000037802 */ /* 0x000fe20000000f00 */
[----:B------:R-:W-:Y:S02]  /*7ee0*/  HFMA2 R12, -RZ, RZ, 0, 5.9604644775390625e-08 ;  /* 0x00000001ff0c7431 */ /* 0x000fe400000001ff */
[----:B------:R-:W-:Y:S02]  /*7ef0*/  IMAD.MOV.U32 R8, RZ, RZ, 0x192 ;  /* 0x00000192ff087424 */ /* 0x000fe400078e00ff */
[----:B------:R-:W-:Y:S01]  /*7f00*/  IMAD.MOV.U32 R13, RZ, RZ, RZ ;  /* 0x000000ffff0d7224 */ /* 0x000fe200078e00ff */
[----:B------:R-:W4:Y:S01]  /*7f10*/  LDCU.64 UR6, c[0x4][0x78] ;  /* 0x01000f00ff0677ac */ /* 0x000f220008000a00 */
[----:B------:R-:W1:Y:S01]  /*7f20*/  LDC.64 R2, c[0x4][R3] ;  /* 0x0100000003027b82 */ /* 0x000e620000000a00 */
[----:B------:R-:W5:Y:S01]  /*7f30*/  LDCU.64 UR4, c[0x4][0x10] ;  /* 0x01000200ff0477ac */ /* 0x000f620008000a00 */
[----:B---3--:R-:W-:Y:S01]  /*7f40*/  MOV R5, UR9 ;  /* 0x0000000900057c02 */ /* 0x008fe20008000f00 */
[----:B------:R-:W-:Y:S01]  /*7f50*/  IMAD.U32 R4, RZ, RZ, UR8 ;  /* 0x00000008ff047e24 */ /* 0x000fe2000f8e00ff */
[----:B----4-:R-:W-:Y:S01]  /*7f60*/  MOV R7, UR7 ;  /* 0x0000000700077c02 */ /* 0x010fe20008000f00 */
[----:B------:R-:W-:Y:S01]  /*7f70*/  IMAD.U32 R6, RZ, RZ, UR6 ;  /* 0x00000006ff067e24 */ /* 0x000fe2000f8e00ff */
[----:B-----5:R-:W-:Y:S01]  /*7f80*/  MOV R11, UR5 ;  /* 0x00000005000b7c02 */ /* 0x020fe20008000f00 */
[----:B------:R-:W-:Y:S02]  /*7f90*/  IMAD.U32 R10, RZ, RZ, UR4 ;  /* 0x00000004ff0a7e24 */ /* 0x000fe4000f8e00ff */
[----:B------:R-:W-:Y:S07]  /*7fa0*/  LEPC R20, `(.L_x_123) ;  /* 0x000000001014794e */ /* 0x000fee0000000000 */
[----:B-12---:R-:W-:Y:S05]  /*7fb0*/  CALL.ABS.NOINC R2 ;  /* 0x0000000002007343 */ /* 0x006fea0003c00000 */
.L_x_123:
[----:B------:R-:W-:Y:S01]  /*7fc0*/  ISETP.NE.AND P6, PT, R167, RZ, PT ;  /* 0x000000ffa700720c */ /* 0x000fe20003fc5270 */
[----:B------:R-:W-:Y:S05]  /*7fd0*/  WARPSYNC.ALL ;  /* 0x0000000000007948 */ /* 0x000fea0003800000 */
[----:B------:R-:W-:Y:S01]  /*7fe0*/  R2UR UR4, R71 ;  /* 0x00000000470472ca */ /* 0x000fe200000e0000 */
[----:B------:R-:W-:Y:S01]  /*7ff0*/  BSSY.RECONVERGENT B0, `(.L_x_124) ;  /* 0x0000104000007945 */ /* 0x000fe20003800200 */
[----:B------:R-:W-:Y:S02]  /*8000*/  MOV R0, UR46 ;  /* 0x0000002e00007c02 */ /* 0x000fe40008000f00 */
[----:B------:R-:W-:Y:S02]  /*8010*/  MOV R77, UR47 ;  /* 0x0000002f004d7c02 */ /* 0x000fe40008000f00 */
[----:B-1----:R-:W-:Y:S02]  /*8020*/  SHF.L.U32 R72, R80, 0x10, RZ ;  /* 0x0000001050487819 */ /* 0x002fe400000006ff */
[----:B------:R-:W-:Y:S02]  /*8030*/  @P6 LEA R0, R0, UR44, 0x3 ;  /* 0x0000002c00006c11 */ /* 0x000fe4000f8e18ff */
[----:B------:R-:W-:Y:S02]  /*8040*/  LOP3.LUT R75, R80, 0xffff0000, RZ, 0xc0, !PT ;  /* 0xffff0000504b7812 */ /* 0x000fe400078ec0ff */
[----:B------:R-:W-:Y:S01]  /*8050*/  @P6 IADD3 R0, PT, PT, R0, 0x70, RZ ;  /* 0x0000007000006810 */ /* 0x000fe20007ffe0ff */
[----:B------:R-:W1:Y:S01]  /*8060*/  LDTM.x64 R4, tmem[UR4+0x40] ;  /* 0x00004004000479ee */ /* 0x000e620008340000 */
[----:B------:R-:W-:Y:S02]  /*8070*/  SHF.L.U32 R74, R81, 0x10, RZ ;  /* 0x00000010514a7819 */ /* 0x000fe400000006ff */
[----:B------:R-:W-:Y:S02]  /*8080*/  @P6 PRMT R77, R77, 0x654, R0 ;  /* 0x000006544d4d6816 */ /* 0x000fe40000000000 */
[----:B------:R-:W-:Y:S02]  /*8090*/  LOP3.LUT R76, R81, 0xffff0000, RZ, 0xc0, !PT ;  /* 0xffff0000514c7812 */ /* 0x000fe400078ec0ff */
[----:B------:R-:W-:Y:S01]  /*80a0*/  ISETP.NE.AND P0, PT, R166, RZ, PT ;  /* 0x000000ffa600720c */ /* 0x000fe20003f05270 */
[C---:B-1----:R-:W-:Y:S01]  /*80b0*/  FMUL R0, R70.reuse, R4 ;  /* 0x0000000446007220 */ /* 0x042fe20000400000 */
[C---:B------:R-:W-:Y:S01]  /*80c0*/  FMUL R2, R70.reuse, R5 ;  /* 0x0000000546027220 */ /* 0x040fe20000400000 */
[C---:B------:R-:W-:Y:S01]  /*80d0*/  FMUL R3, R70.reuse, R6 ;  /* 0x0000000646037220 */ /* 0x040fe20000400000 */
[----:B------:R-:W-:Y:S01]  /*80e0*/  FMUL R7, R70, R7 ;  /* 0x0000000746077220 */ /* 0x000fe20000400000 */
[C---:B------:R-:W-:Y:S01]  /*80f0*/  FFMA R0, R73.reuse, R72, R0 ;  /* 0x0000004849007223 */ /* 0x040fe20000000000 */
[C---:B------:R-:W-:Y:S01]  /*8100*/  LOP3.LUT R72, R82.reuse, 0xffff0000, RZ, 0xc0, !PT ;  /* 0xffff000052487812 */ /* 0x040fe200078ec0ff */
[C---:B------:R-:W-:Y:S01]  /*8110*/  FFMA R2, R73.reuse, R75, R2 ;  /* 0x0000004b49027223 */ /* 0x040fe20000000002 */
[----:B------:R-:W-:Y:S01]  /*8120*/  SHF.L.U32 R75, R82, 0x10, RZ ;  /* 0x00000010524b7819 */ /* 0x000fe200000006ff */
[C---:B------:R-:W-:Y:S01]  /*8130*/  FFMA R3, R73.reuse, R74, R3 ;  /* 0x0000004a49037223 */ /* 0x040fe20000000003 */
[----:B------:R-:W-:Y:S01]  /*8140*/  FMUL R4, R70, R8 ;  /* 0x0000000846047220 */ /* 0x000fe20000400000 */
[----:B------:R-:W-:Y:S01]  /*8150*/  FFMA R7, R73, R76, R7 ;  /* 0x0000004c49077223 */ /* 0x000fe20000000007 */
[----:B------:R-:W-:Y:S01]  /*8160*/  F2FP.BF16.F32.PACK_AB R92, R2, R0 ;  /* 0x00000000025c723e */ /* 0x000fe200000010ff */
[C---:B------:R-:W-:Y:S01]  /*8170*/  FMUL R5, R70.reuse, R9 ;  /* 0x0000000946057220 */ /* 0x040fe20000400000 */
[----:B------:R-:W-:Y:S01]  /*8180*/  LOP3.LUT R0, R83, 0xffff0000, RZ, 0xc0, !PT ;  /* 0xffff000053007812 */ /* 0x000fe200078ec0ff */
[----:B------:R-:W-:Y:S01]  /*8190*/  FFMA R4, R73, R75, R4 ;  /* 0x0000004b49047223 */ /* 0x000fe20000000004 */
[----:B------:R-:W-:Y:S01]  /*81a0*/  SHF.L.U32 R75, R83, 0x10, RZ ;  /* 0x00000010534b7819 */ /* 0x000fe200000006ff */
[----:B------:R-:W-:Y:S01]  /*81b0*/  FFMA R5, R73, R72, R5 ;  /* 0x0000004849057223 */ /* 0x000fe20000000005 */
[----:B------:R-:W-:Y:S01]  /*81c0*/  F2FP.BF16.F32.PACK_AB R93, R7, R3 ;  /* 0x00000003075d723e */ /* 0x000fe200000010ff */
[----:B------:R-:W-:Y:S01]  /*81d0*/  FMUL R6, R70, R10 ;  /* 0x0000000a46067220 */ /* 0x000fe20000400000 */
[----:B------:R-:W-:Y:S01]  /*81e0*/  SHF.L.U32 R3, R88, 0x10, RZ ;  /* 0x0000001058037819 */ /* 0x000fe200000006ff */
[----:B------:R-:W-:Y:S01]  /*81f0*/  FMUL R11, R70, R11 ;  /* 0x0000000b460b7220 */ /* 0x000fe20000400000 */
[----:B------:R-:W-:Y:S01]  /*8200*/  LOP3.LUT R2, R88, 0xffff0000, RZ, 0xc0, !PT ;  /* 0xffff000058027812 */ /* 0x000fe200078ec0ff */
[C---:B------:R-:W-:Y:S01]  /*8210*/  FMUL R8, R70.reuse, R12 ;  /* 0x0000000c46087220 */ /* 0x040fe20000400000 */
[----:B------:R-:W-:Y:S01]  /*8220*/  LOP3.LUT R72, R99, 0xffff0000, RZ, 0xc0, !PT ;  /* 0xffff000063487812 */ /* 0x000fe200078ec0ff */
[----:B------:R-:W-:Y:S01]  /*8230*/  FMUL R9, R70, R13 ;  /* 0x0000000d46097220 */ /* 0x000fe20000400000 */
[----:B------:R-:W-:Y:S01]  /*8240*/  F2FP.BF16.F32.PACK_AB R94, R5, R4 ;  /* 0x00000004055e723e */ /* 0x000fe200000010ff */
[C---:B------:R-:W-:Y:S01]  /*8250*/  FFMA R6, R73.reuse, R75, R6 ;  /* 0x0000004b49067223 */ /* 0x040fe20000000006 */
[----:B------:R-:W-:Y:S01]  /*8260*/  SHF.L.U32 R75, R96, 0x10, RZ ;  /* 0x00000010604b7819 */ /* 0x000fe200000006ff */
[----:B------:R-:W-:Y:S01]  /*8270*/  FFMA R11, R73, R0, R11 ;  /* 0x00000000490b7223 */ /* 0x000fe2000000000b */
[----:B------:R-:W-:Y:S01]  /*8280*/  SHF.L.U32 R0, R89, 0x10, RZ ;  /* 0x0000001059007819 */ /* 0x000fe200000006ff */
[C---:B------:R-:W-:Y:S01]  /*8290*/  FFMA R8, R73.reuse, R3, R8 ;  /* 0x0000000349087223 */ /* 0x040fe20000000008 */
[----:B------:R-:W-:Y:S01]  /*82a0*/  SHF.L.U32 R3, R90, 0x10, RZ ;  /* 0x000000105a037819 */ /* 0x000fe200000006ff */
[----:B------:R-:W-:Y:S01]  /*82b0*/  FFMA R9, R73, R2, R9 ;  /* 0x0000000249097223 */ /* 0x000fe20000000009 */
[----:B------:R-:W-:Y:S01]  /*82c0*/  LOP3.LUT R2, R89, 0xffff0000, RZ, 0xc0, !PT ;  /* 0xffff000059027812 */ /* 0x000fe200078ec0ff */
[C---:B------:R-:W-:Y:S01]  /*82d0*/  FMUL R10, R70.reuse, R14 ;  /* 0x0000000e460a7220 */ /* 0x040fe20000400000 */
[----:B------:R-:W-:Y:S01]  /*82e0*/  F2FP.BF16.F32.PACK_AB R95, R11, R6 ;  /* 0x000000060b5f723e */ /* 0x000fe200000010ff */
[C---:B------:R-:W-:Y:S01]  /*82f0*/  FMUL R15, R70.reuse, R15 ;  /* 0x0000000f460f7220 */ /* 0x040fe20000400000 */
[----:B------:R-:W-:Y:S01]  /*8300*/  F2FP.BF16.F32.PACK_AB R100, R9, R8 ;  /* 0x000000080964723e */ /* 0x000fe200000010ff */
[----:B------:R-:W-:Y:S01]  /*8310*/  FMUL R12, R70, R16 ;  /* 0x00000010460c7220 */ /* 0x000fe20000400000 */
[C---:B------:R-:W-:Y:S01]  /*8320*/  FFMA R10, R73.reuse, R0, R10 ;  /* 0x00000000490a7223 */ /* 0x040fe2000000000a */
[----:B------:R-:W-:Y:S01]  /*8330*/  LOP3.LUT R0, R90, 0xffff0000, RZ, 0xc0, !PT ;  /* 0xffff00005a007812 */ /* 0x000fe200078ec0ff */
[----:B------:R-:W-:Y:S01]  /*8340*/  FFMA R15, R73, R2, R15 ;  /* 0x00000002490f7223 */ /* 0x000fe2000000000f */
        /* <DEDUP_REMOVED lines=9> */
[----:B------:R-:W-:Y:S01]  /*83e0*/  FMUL R16, R70, R20 ;  /* 0x0000001446107220 */ /* 0x000fe20000400000 */
[----:B------:R-:W-:Y:S01]  /*83f0*/  FFMA R14, R73, R3, R14 ;  /* 0x00000003490e7223 */ /* 0x000fe2000000000e */
[----:B------:R-:W-:Y:S01]  /*8400*/  SHF.L.U32 R3, R98, 0x10, RZ ;  /* 0x0000001062037819 */ /* 0x000fe200000006ff */
[C---:B------:R-:W-:Y:S01]  /*8410*/  FMUL R17, R70.reuse, R21 ;  /* 0x0000001546117220 */ /* 0x040fe20000400000 */
[----:B------:R-:W-:Y:S01]  /*8420*/  F2FP.BF16.F32.PACK_AB R102, R13, R12 ;  /* 0x0000000c0d66723e */ /* 0x000fe200000010ff */
[----:B------:R-:W-:Y:S01]  /*8430*/  FFMA R19, R73, R2, R19 ;  /* 0x0000000249137223 */ /* 0x000fe20000000013 */
[----:B------:R-:W-:Y:S01]  /*8440*/  SHF.L.U32 R2, R97, 0x10, RZ ;  /* 0x0000001061027819 */ /* 0x000fe200000006ff */
        /* <DEDUP_REMOVED lines=12> */
[C---:B------:R-:W-:Y:S01]  /*8510*/  FFMA R23, R73.reuse, R0, R23 ;  /* 0x0000000049177223 */ /* 0x040fe20000000017 */
[----:B------:R-:W-:Y:S01]  /*8520*/  SHF.L.U32 R0, R104, 0x10, RZ ;  /* 0x0000001068007819 */ /* 0x000fe200000006ff */
[C---:B------:R-:W-:Y:S01]  /*8530*/  FMUL R22, R70.reuse, R26 ;  /* 0x0000001a46167220 */ /* 0x040fe20000400000 */
[----:B------:R-:W-:Y:S01]  /*8540*/  FMUL R27, R70, R27 ;  /* 0x0000001b461b7220 */ /* 0x000fe20000400000 */
        /* <DEDUP_REMOVED lines=9> */
[----:B------:R-:W-:Y:S01]  /*85e0*/  LOP3.LUT R72, R107, 0xffff0000, RZ, 0xc0, !PT ;  /* 0xffff00006b487812 */ /* 0x000fe200078ec0ff */
[----:B------:R-:W-:Y:S01]  /*85f0*/  FFMA R24, R73, R0, R24 ;  /* 0x0000000049187223 */ /* 0x000fe20000000018 */
[----:B------:R-:W-:Y:S01]  /*8600*/  SHF.L.U32 R0, R105, 0x10, RZ ;  /* 0x0000001069007819 */ /* 0x000fe200000006ff */
[C---:B------:R-:W-:Y:S01]  /*8610*/  FMUL R25, R70.reuse, R29 ;  /* 0x0000001d46197220 */ /* 0x040fe20000400000 */
[----:B------:R-:W-:Y:S01]  /*8620*/  F2FP.BF16.F32.PACK_AB R110, R21, R20 ;  /* 0x00000014156e723e */ /* 0x000fe200000010ff */
[----:B------:R-:W-:Y:S01]  /*8630*/  FMUL R26, R70, R30 ;  /* 0x0000001e461a7220 */ /* 0x000fe20000400000 */
[----:B------:R-:W-:Y:S01]  /*8640*/  F2FP.BF16.F32.PACK_AB R111, R27, R22 ;  /* 0x000000161b6f723e */ /* 0x000fe200000010ff */
        /* <DEDUP_REMOVED lines=38> */
[----:B------:R1:W-:Y:S01]  /*88b0*/  STS.128 [R170+UR44+0x4400], R92 ;  /* 0x0044005caa007988 */ /* 0x0003e20008000c2c */
        /* <DEDUP_REMOVED lines=12> */
[----:B------:R3:W-:Y:S01]  /*8980*/  STS.128 [R169+0x4400], R100 ;  /* 0x00440064a9007388 */ /* 0x0007e20000000c00 */
        /* <DEDUP_REMOVED lines=12> */
[----:B------:R4:W-:Y:S01]  /*8a50*/  STS.128 [R168+0x4400], R108 ;  /* 0x0044006ca8007388 */ /* 0x0009e20000000c00 */
[----:B------:R-:W-:Y:S01]  /*8a60*/  FMUL R51, R70, R51 ;  /* 0x0000003346337220 */ /* 0x000fe20000400000 */
[C---:B------:R-:W-:Y:S01]  /*8a70*/  FFMA R44, R73.reuse, R3, R44 ;  /* 0x00000003492c7223 */ /* 0x040fe2000000002c */
[C---:B------:R-:W-:Y:S01]  /*8a80*/  SHF.L.U32 R3, R128.reuse, 0x10, RZ ;  /* 0x0000001080037819 */ /* 0x040fe200000006ff */
[----:B------:R-:W-:Y:S01]  /*8a90*/  FFMA R45, R73, R2, R45 ;  /* 0x00000002492d7223 */ /* 0x000fe2000000002d */
[----:B------:R-:W-:Y:S01]  /*8aa0*/  LOP3.LUT R2, R129, 0xffff0000, RZ, 0xc0, !PT ;  /* 0xffff000081027812 */ /* 0x000fe200078ec0ff */
        /* <DEDUP_REMOVED lines=8> */
[C---:B------:R-:W-:Y:S01]  /*8b30*/  FMUL R50, R70.reuse, R54 ;  /* 0x0000003646327220 */ /* 0x040fe20000400000 */
[----:B------:R-:W-:Y:S01]  /*8b40*/  F2FP.BF16.F32.PACK_AB R94, R37, R36 ;  /* 0x00000024255e723e */ /* 0x000fe200000010ff */
[----:B------:R1:W-:Y:S01]  /*8b50*/  STS.128 [R160+0x4400], R116 ;  /* 0x00440074a0007388 */ /* 0x0003e20000000c00 */
[----:B------:R-:W-:Y:S01]  /*8b60*/  F2FP.BF16.F32.PACK_AB R95, R43, R38 ;  /* 0x000000262b5f723e */ /* 0x000fe200000010ff */
[----:B------:R-:W-:Y:S01]  /*8b70*/  FMUL R55, R70, R55 ;  /* 0x0000003746377220 */ /* 0x000fe20000400000 */
[----:B---3--:R-:W-:Y:S01]  /*8b80*/  F2FP.BF16.F32.PACK_AB R100, R41, R40 ;  /* 0x000000282964723e */ /* 0x008fe200000010ff */
[----:B------:R-:W-:Y:S01]  /*8b90*/  FFMA R48, R73, R3, R48 ;  /* 0x0000000349307223 */ /* 0x000fe20000000030 */
[----:B------:R-:W-:Y:S01]  /*8ba0*/  SHF.L.U32 R3, R131, 0x10, RZ ;  /* 0x0000001083037819 */ /* 0x000fe200000006ff */
[----:B------:R-:W-:Y:S01]  /*8bb0*/  FFMA R49, R73, R0, R49 ;  /* 0x0000000049317223 */ /* 0x000fe20000000031 */
[C---:B------:R-:W-:Y:S01]  /*8bc0*/  SHF.L.U32 R0, R130.reuse, 0x10, RZ ;  /* 0x0000001082007819 */ /* 0x040fe200000006ff */
[----:B------:R3:W-:Y:S01]  /*8bd0*/  STS.128 [R159+0x4400], R92 ;  /* 0x0044005c9f007388 */ /* 0x0007e20000000c00 */
[----:B------:R-:W-:Y:S01]  /*8be0*/  F2FP.BF16.F32.PACK_AB R101, R47, R42 ;  /* 0x0000002a2f65723e */ /* 0x000fe200000010ff */
[----:B------:R-:W-:Y:S01]  /*8bf0*/  FFMA R50, R73, R75, R50 ;  /* 0x0000004b49327223 */ /* 0x000fe20000000032 */
[----:B------:R-:W-:Y:S01]  /*8c00*/  SHF.L.U32 R75, R137, 0x10, RZ ;  /* 0x00000010894b7819 */ /* 0x000fe200000006ff */
[----:B------:R-:W-:Y:S01]  /*8c10*/  FFMA R55, R73, R2, R55 ;  /* 0x0000000249377223 */ /* 0x000fe20000000037 */
[----:B------:R-:W-:Y:S01]  /*8c20*/  LOP3.LUT R2, R130, 0xffff0000, RZ, 0xc0, !PT ;  /* 0xffff000082027812 */ /* 0x000fe200078ec0ff */
[C---:B------:R-:W-:Y:S01]  /*8c30*/  FMUL R52, R70.reuse, R56 ;  /* 0x0000003846347220 */ /* 0x040fe20000400000 */
[----:B------:R-:W-:Y:S01]  /*8c40*/  F2FP.BF16.F32.PACK_AB R102, R45, R44 ;  /* 0x0000002c2d66723e */ /* 0x000fe200000010ff */
[C---:B------:R-:W-:Y:S01]  /*8c50*/  FMUL R53, R70.reuse, R57 ;  /* 0x0000003946357220 */ /* 0x040fe20000400000 */
[C---:B------:R-:W-:Y:S01]  /*8c60*/  FMUL R54, R70.reuse, R58 ;  /* 0x0000003a46367220 */ /* 0x040fe20000400000 */
[----:B------:R-:W-:Y:S01]  /*8c70*/  FFMA R52, R73, R0, R52 ;  /* 0x0000000049347223 */ /* 0x000fe20000000034 */
[----:B------:R-:W-:Y:S01]  /*8c80*/  LOP3.LUT R0, R131, 0xffff0000, RZ, 0xc0, !PT ;  /* 0xffff000083007812 */ /* 0x000fe200078ec0ff */
[C---:B------:R-:W-:Y:S01]  /*8c90*/  FFMA R53, R73.reuse, R2, R53 ;  /* 0x0000000249357223 */ /* 0x040fe20000000035 */
[----:B------:R-:W-:Y:S01]  /*8ca0*/  FFMA R54, R73, R3, R54 ;  /* 0x0000000349367223 */ /* 0x000fe20000000036 */
[----:B------:R-:W-:Y:S01]  /*8cb0*/  FMUL R59, R70, R59 ;  /* 0x0000003b463b7220 */ /* 0x000fe20000400000 */
[----:B------:R-:W-:Y:S01]  /*8cc0*/  SHF.L.U32 R3, R136, 0x10, RZ ;  /* 0x0000001088037819 */ /* 0x000fe200000006ff */
[----:B------:R-:W-:Y:S01]  /*8cd0*/  FMUL R56, R70, R60 ;  /* 0x0000003c46387220 */ /* 0x000fe20000400000 */
[----:B------:R-:W-:Y:S01]  /*8ce0*/  LOP3.LUT R2, R136, 0xffff0000, RZ, 0xc0, !PT ;  /* 0xffff000088027812 */ /* 0x000fe200078ec0ff */
[C---:B------:R-:W-:Y:S01]  /*8cf0*/  FMUL R57, R70.reuse, R61 ;  /* 0x0000003d46397220 */ /* 0x040fe20000400000 */
[----:B------:R-:W-:Y:S01]  /*8d00*/  F2FP.BF16.F32.PACK_AB R103, R51, R46 ;  /* 0x0000002e3367723e */ /* 0x000fe200000010ff */
[C---:B------:R-:W-:Y:S01]  /*8d10*/  FMUL R58, R70.reuse, R62 ;  /* 0x0000003e463a7220 */ /* 0x040fe20000400000 */
[C---:B------:R-:W-:Y:S01]  /*8d20*/  FFMA R59, R73.reuse, R0, R59 ;  /* 0x00000000493b7223 */ /* 0x040fe2000000003b */
[----:B------:R-:W-:Y:S01]  /*8d30*/  FFMA R56, R73, R3, R56 ;  /* 0x0000000349387223 */ /* 0x000fe20000000038 */
[----:B------:R-:W-:Y:S01]  /*8d40*/  LOP3.LUT R0, R137, 0xffff0000, RZ, 0xc0, !PT ;  /* 0xffff000089007812 */ /* 0x000fe200078ec0ff */
[----:B------:R3:W-:Y:S01]  /*8d50*/  STS.128 [R158+0x4400], R100 ;  /* 0x004400649e007388 */ /* 0x0007e20000000c00 */
[C---:B------:R-:W-:Y:S01]  /*8d60*/  FFMA R57, R73.reuse, R2, R57 ;  /* 0x0000000249397223 */ /* 0x040fe20000000039 */
[----:B------:R-:W-:Y:S01]  /*8d70*/  FMUL R63, R70, R63 ;  /* 0x0000003f463f7220 */ /* 0x000fe20000400000 */
[----:B------:R-:W-:Y:S01]  /*8d80*/  SHF.L.U32 R3, R138, 0x10, RZ ;  /* 0x000000108a037819 */ /* 0x000fe200000006ff */
[----:B------:R-:W-:Y:S01]  /*8d90*/  FFMA R58, R73, R75, R58 ;  /* 0x0000004b493a7223 */ /* 0x000fe2000000003a */
[----:B------:R-:W-:Y:S01]  /*8da0*/  FMUL R60, R70, R64 ;  /* 0x00000040463c7220 */ /* 0x000fe20000400000 */
[----:B------:R-:W-:Y:S01]  /*8db0*/  LOP3.LUT R2, R138, 0xffff0000, RZ, 0xc0, !PT ;  /* 0xffff00008a027812 */ /* 0x000fe200078ec0ff */
[C---:B------:R-:W-:Y:S01]  /*8dc0*/  FMUL R61, R70.reuse, R65 ;  /* 0x00000041463d7220 */ /* 0x040fe20000400000 */
[----:B------:R-:W-:Y:S01]  /*8dd0*/  SHF.L.U32 R75, R139, 0x10, RZ ;  /* 0x000000108b4b7819 */ /* 0x000fe200000006ff */
[C---:B------:R-:W-:Y:S01]  /*8de0*/  FMUL R62, R70.reuse, R66 ;  /* 0x00000042463e7220 */ /* 0x040fe20000400000 */
[----:B------:R-:W-:Y:S01]  /*8df0*/  FFMA R63, R73, R0, R63 ;  /* 0x00000000493f7223 */ /* 0x000fe2000000003f */
[----:B------:R-:W-:Y:S01]  /*8e00*/  FMUL R67, R70, R67 ;  /* 0x0000004346437220 */ /* 0x000fe20000400000 */
[----:B----4-:R-:W-:Y:S01]  /*8e10*/  F2FP.BF16.F32.PACK_AB R108, R49, R48 ;  /* 0x00000030316c723e */ /* 0x010fe200000010ff */
[----:B------:R-:W-:Y:S01]  /*8e20*/  FFMA R60, R73, R3, R60 ;  /* 0x00000003493c7223 */ /* 0x000fe2000000003c */
[----:B------:R-:W-:Y:S01]  /*8e30*/  F2FP.BF16.F32.PACK_AB R109, R55, R50 ;  /* 0x00000032376d723e */ /* 0x000fe200000010ff */
[----:B------:R-:W-:Y:S01]  /*8e40*/  FFMA R61, R73, R2, R61 ;  /* 0x00000002493d7223 */ /* 0x000fe2000000003d */
[----:B------:R-:W-:Y:S01]  /*8e50*/  F2FP.BF16.F32.PACK_AB R110, R53, R52 ;  /* 0x00000034356e723e */ /* 0x000fe200000010ff */
[----:B------:R-:W-:Y:S01]  /*8e60*/  FFMA R62, R73, R75, R62 ;  /* 0x0000004b493e7223 */ /* 0x000fe2000000003e */
[----:B------:R-:W-:Y:S01]  /*8e70*/  F2FP.BF16.F32.PACK_AB R111, R59, R54 ;  /* 0x000000363b6f723e */ /* 0x000fe200000010ff */
[----:B------:R-:W-:Y:S01]  /*8e80*/  FFMA R67, R73, R72, R67 ;  /* 0x0000004849437223 */ /* 0x000fe20000000043 */
[----:B-1----:R-:W-:Y:S02]  /*8e90*/  F2FP.BF16.F32.PACK_AB R116, R57, R56 ;  /* 0x000000383974723e */ /* 0x002fe400000010ff */
[----:B------:R-:W-:Y:S01]  /*8ea0*/  F2FP.BF16.F32.PACK_AB R117, R63, R58 ;  /* 0x0000003a3f75723e */ /* 0x000fe200000010ff */
[----:B------:R3:W-:Y:S01]  /*8eb0*/  STS.128 [R157+0x4400], R108 ;  /* 0x0044006c9d007388 */ /* 0x0007e20000000c00 */
[----:B------:R-:W-:Y:S02]  /*8ec0*/  F2FP.BF16.F32.PACK_AB R118, R61, R60 ;  /* 0x0000003c3d76723e */ /* 0x000fe400000010ff */
[----:B------:R-:W-:Y:S02]  /*8ed0*/  F2FP.BF16.F32.PACK_AB R119, R67, R62 ;  /* 0x0000003e4377723e */ /* 0x000fe400000010ff */
[----:B------:R-:W-:Y:S02]  /*8ee0*/  LEA R0, R79, UR44, 0x3 ;  /* 0x0000002c4f007c11 */ /* 0x000fe4000f8e18ff */
[----:B------:R-:W-:Y:S01]  /*8ef0*/  @P6 SHF.L.U32 R3, R163, 0x1f, RZ ;  /* 0x0000001fa3036819 */ /* 0x000fe200000006ff */
[----:B------:R3:W-:Y:S01]  /*8f00*/  STS.128 [R156+0x4400], R116 ;  /* 0x004400749c007388 */ /* 0x0007e20000000c00 */
[----:B------:R-:W-:Y:S01]  /*8f10*/  @!PT LDS RZ, [RZ] ;  /* 0x00000000fffff984 */ /* 0x000fe20000000800 */
[----:B------:R-:W-:Y:S01]  /*8f20*/  @!PT LDS RZ, [RZ] ;  /* 0x00000000fffff984 */ /* 0x000fe20000000800 */
[----:B------:R-:W-:Y:S01]  /*8f30*/  @!PT LDS RZ, [RZ] ;  /* 0x00000000fffff984 */ /* 0x000fe20000000800 */
[----:B------:R-:W-:Y:S01]  /*8f40*/  @!PT LDS RZ, [RZ] ;  /* 0x00000000fffff984 */ /* 0x000fe20000000800 */
[----:B------:R1:W-:Y:S07]  /*8f50*/  MEMBAR.ALL.CTA ;  /* 0x0000000000007992 */ /* 0x0003ee0000008000 */
[----:B-1----:R-:W1:Y:S02]  /*8f60*/  FENCE.VIEW.ASYNC.S ;  /* 0x00000000000073c6 */ /* 0x002e640000000000 */
[----:B-1----:R-:W-:Y:S06]  /*8f70*/  BAR.SYNC.DEFER_BLOCKING 0x1, 0x80 ;  /* 0x0042000000007b1d */ /* 0x002fec0000010000 */
[----:B------:R-:W-:Y:S05]  /*8f80*/  @P0 BRA `(.L_x_125) ;  /* 0x0000000000280947 */ /* 0x000fea0003800000 */
[----:B------:R-:W1:Y:S01]  /*8f90*/  LDCU.64 UR6, c[0x0][0x348] ;  /* 0x00006900ff0677ac */ /* 0x000e620008000a00 */
[----:B------:R-:W-:Y:S02]  /*8fa0*/  UIADD3 UR9, UPT, UPT, UR49, 0x40, URZ ;  /* 0x0000004031097890 */ /* 0x000fe4000fffe0ff */
[----:B------:R-:W-:Y:S01]  /*8fb0*/  UIADD3 UR8, UPT, UPT, UR44, 0x4400, URZ ;  /* 0x000044002c087890 */ /* 0x000fe2000fffe0ff */
[----:B------:R-:W-:Y:S01]  /*8fc0*/  UMOV UR10, UR50 ;  /* 0x00000032000a7c82 */ /* 0x000fe20008000000 */
[----:B------:R-:W-:Y:S01]  /*8fd0*/  UMOV UR11, UR36 ;  /* 0x00000024000b7c82 */ /* 0x000fe20008000000 */
[----:B-1----:R-:W-:Y:S04]  /*8fe0*/  UIADD3 UR4, UP0, UPT, UR6, 0x680, URZ ;  /* 0x0000068006047890 */ /* 0x002fe8000ff1e0ff */
[----:B------:R-:W-:Y:S09]  /*8ff0*/  UIADD3.X UR5, UPT, UPT, URZ, UR7, URZ, UP0, !UPT ;  /* 0x00000007ff057290 */ /* 0x000ff200087fe4ff */
[----:B------:R1:W-:Y:S01]  /*9000*/  UTMASTG.3D [UR8], [UR4] ;  /* 0x00000008040073b5 */ /* 0x0003e20008010000 */
[----:B------:R0:W-:Y:S01]  /*9010*/  UTMACMDFLUSH ;  /* 0x00000000000079b7 */ /* 0x0001e20000000000 */
[----:B-1----:R-:W-:Y:S04]  /*9020*/  DEPBAR.LE SB0, 0x1 ;  /* 0x000080400000791a */ /* 0x002fe80000000000 */
.L_x_125:
[----:B------:R-:W-:Y:S05]  /*9030*/  BSYNC.RECONVERGENT B0 ;  /* 0x0000000000007941 */ /* 0x000fea0003800200 */
.L_x_124:
[----:B------:R-:W-:Y:S01]  /*9040*/  BAR.SYNC.DEFER_BLOCKING 0x1, 0x80 ;  /* 0x0042000000007b1d */ /* 0x000fe20000010000 */
[----:B------:R-:W-:Y:S04]  /*9050*/  UIADD3 UR4, UPT, UPT, UR46, 0x1, URZ ;  /* 0x000000012e047890 */ /* 0x000fe8000fffe0ff */
[----:B------:R-:W-:Y:S04]  /*9060*/  UISETP.NE.AND UP0, UPT, UR4, 0x4, UPT ;  /* 0x000000040400788c */ /* 0x000fe8000bf05270 */
[----:B------:R-:W-:Y:S01]  /*9070*/  USEL UR45, UR4, URZ, UP0 ;  /* 0x000000ff042d7287 */ /* 0x000fe20008000000 */
[----:B------:R1:W-:Y:S01]  /*9080*/  @P6 SYNCS.ARRIVE.TRANS64.RED.A1T0 RZ, [R77+URZ], RZ ;  /* 0x000000ff4dff69a7 */ /* 0x0003e200081004ff */
[----:B------:R-:W-:Y:S01]  /*9090*/  BSSY B1, `(.L_x_126) ;  /* 0x0000020000017945 */ /* 0x000fe20003800000 */
[----:B------:R-:W4:Y:S02]  /*90a0*/  @P6 SYNCS.PHASECHK.TRANS64.TRYWAIT P0, [R0+URZ+0x50], R3 ;  /* 0x00005003000065a7 */ /* 0x000f2400080011ff */
[----:B----4-:R-:W-:Y:S01]  /*90b0*/  @P6 SEL R85, RZ, 0x1, !P0 ;  /* 0x00000001ff556807 */ /* 0x010fe20004000000 */
[----:B-1----:R-:W-:Y:S06]  /*90c0*/  @!P6 BRA `(.L_x_127) ;  /* 0x000000000070e947 */ /* 0x002fec0003800000 */
        /* <DEDUP_REMOVED lines=9> */
[----:B------:R-:W-:Y:S04]  /*9160*/  SHF.L.U32 R7, R163, 0x1f, RZ ;  /* 0x0000001fa3077819 */ /* 0x000fe800000006ff */
[----:B------:R-:W1:Y:S02]  /*9170*/  SYNCS.PHASECHK.TRANS64.TRYWAIT P0, [R0+URZ+0x50], R7 ;  /* 0x00005007000075a7 */ /* 0x000e6400080011ff */
[----:B-1----:R-:W-:Y:S05]  /*9180*/  @!P0 BRA `(.L_x_130) ;  /* 0x0000003400908947 */ /* 0x002fea0003800000 */
.L_x_129:
[----:B------:R-:W-:Y:S05]  /*9190*/  BSYNC B0 ;  /* 0x0000000000007941 */ /* 0x000fea0003800000 */
.L_x_128:
[----:B------:R-:W-:Y:S01]  /*91a0*/  ISETP.NE.AND P0, PT, R87, RZ, PT ;  /* 0x000000ff5700720c */ /* 0x000fe20003f05270 */
[----:B------:R-:W-:Y:S11]  /*91b0*/  VIADD R79, R79, 0x1 ;  /* 0x000000014f4f7836 */ /* 0x000ff60000000000 */
[----:B------:R-:W-:Y:S01]  /*91c0*/  @!UPT UIADD3 URZ, UPT, UPT, URZ, URZ, URZ ;  /* 0x000000fffffff290 */ /* 0x000fe2000fffe0ff */
[----:B------:R4:W2:Y:S01]  /*91d0*/  @P0 LDS.128 R80, [R4+UR44+0x400] ;  /* 0x0004002c04500984 */ /* 0x0008a20008000c00 */
[--C-:B-1----:R-:W-:Y:S01]  /*91e0*/  @P0 IMAD.IADD R7, R84, 0x1, R3.reuse ;  /* 0x0000000154070824 */ /* 0x102fe200078e0203 */
[C---:B------:R-:W-:Y:S01]  /*91f0*/  @P0 IADD3 R0, PT, PT, R86.reuse, R5, RZ ;  /* 0x0000000556000210 */ /* 0x040fe20007ffe0ff */
[C---:B------:R-:W-:Y:S01]  /*9200*/  @P0 IMAD.IADD R6, R86.reuse, 0x1, R3 ;  /* 0x0000000156060824 */ /* 0x040fe200078e0203 */
[----:B------:R4:W1:Y:S02]  /*9210*/  @P0 LDS.128 R88, [R2+0x400] ;  /* 0x0004000002580984 */ /* 0x0008640000000c00 */
[----:B------:R-:W-:Y:S02]  /*9220*/  @P0 IADD3 R8, PT, PT, R86, R7, RZ ;  /* 0x0000000756080210 */ /* 0x000fe40007ffe0ff */
[----:B------:R4:W1:Y:S04]  /*9230*/  @P0 LDS.128 R96, [R5+0x400] ;  /* 0x0004000005600984 */ /* 0x0008680000000c00 */
[----:B------:R4:W1:Y:S04]  /*9240*/  @P0 LDS.128 R104, [R0+0x400] ;  /* 0x0004000000680984 */ /* 0x0008680000000c00 */
[----:B------:R4:W1:Y:S04]  /*9250*/  @P0 LDS.128 R112, [R3+0x400] ;  /* 0x0004000003700984 */ /* 0x0008680000000c00 */
[----:B------:R4:W1:Y:S04]  /*9260*/  @P0 LDS.128 R120, [R6+0x400] ;  /* 0x0004000006780984 */ /* 0x0008680000000c00 */
[----:B------:R4:W1:Y:S04]  /*9270*/  @P0 LDS.128 R128, [R7+0x400] ;  /* 0x0004000007800984 */ /* 0x0008680000000c00 */
[----:B------:R4:W1:Y:S02]  /*9280*/  @P0 LDS.128 R136, [R8+0x400] ;  /* 0x0004000008880984 */ /* 0x0008640000000c00 */
.L_x_127:
[----:B------:R-:W-:Y:S05]  /*9290*/  BSYNC B1 ;  /* 0x0000000000017941 */ /* 0x000fea0003800000 */
.L_x_126:
[----:B----4-:R-:W-:Y:S05]  /*92a0*/  VIADD R0, R71, 0x80 ;  /* 0x0000008047007836 */ /* 0x010fea0000000000 */
[----:B------:R-:W-:Y:S04]  /*92b0*/  SHF.R.U32.HI R0, RZ, 0x15, R0 ;  /* 0x00000015ff007819 */ /* 0x000fe80000011600 */
[----:B------:R-:W-:Y:S11]  /*92c0*/  LOP3.LUT P0, RZ, R0, 0x3, R151, 0x48, !PT ;  /* 0x0000000300ff7812 */ /* 0x000ff60007804897 */
[----:B------:R-:W-:Y:S02]  /*92d0*/  @!UPT UIADD3 URZ, UPT, UPT, URZ, URZ, URZ ;  /* 0x000000fffffff290 */ /* 0x000fe4000fffe0ff */
[----:B------:R-:W-:Y:S05]  /*92e0*/  @!P0 BRA `(.L_x_131) ;  /* 0x0000000000408947 */ /* 0x000fea0003800000 */
[----:B------:R-:W4:Y:S01]  /*92f0*/  LDCU.64 UR8, c[0x4][0x70] ;  /* 0x01000e00ff0877ac */ /* 0x000f220008000a00 */
[----:B------:R-:W-:Y:S01]  /*9300*/  MOV R3, 0x0 ;  /* 0x0000000000037802 */ /* 0x000fe20000000f00 */
[----:B------:R-:W-:Y:S02]  /*9310*/  HFMA2 R12, -RZ, RZ, 0, 5.9604644775390625e-08 ;  /* 0x00000001ff0c7431 */ /* 0x000fe400000001ff */
[----:B------:R-:W-:Y:S02]  /*9320*/  IMAD.MOV.U32 R8, RZ, RZ, 0x192 ;  /* 0x00000192ff087424 */ /* 0x000fe400078e00ff */
[----:B------:R-:W-:Y:S01]  /*9330*/  IMAD.MOV.U32 R13, RZ, RZ, RZ ;  /* 0x000000ffff0d7224 */ /* 0x000fe200078e00ff */
[----:B------:R-:W5:Y:S01]  /*9340*/  LDCU.64 UR6, c[0x4][0x78] ;  /* 0x01000f00ff0677ac */ /* 0x000f620008000a00 */
[----:B------:R-:W1:Y:S01]  /*9350*/  LDC.64 R2, c[0x4][R3] ;  /* 0x0100000003027b82 */ /* 0x000e620000000a00 */
[----:B------:R-:W2:Y:S01]  /*9360*/  LDCU.64 UR4, c[0x4][0x10] ;  /* 0x01000200ff0477ac */ /* 0x000ea20008000a00 */
[----:B----4-:R-:W-:Y:S01]  /*9370*/  MOV R5, UR9 ;  /* 0x0000000900057c02 */ /* 0x010fe20008000f00 */
[----:B------:R-:W-:Y:S01]  /*9380*/  IMAD.U32 R4, RZ, RZ, UR8 ;  /* 0x00000008ff047e24 */ /* 0x000fe2000f8e00ff */
[----:B-----5:R-:W-:Y:S01]  /*9390*/  MOV R7, UR7 ;  /* 0x0000000700077c02 */ /* 0x020fe20008000f00 */
[----:B------:R-:W-:Y:S01]  /*93a0*/  IMAD.U32 R6, RZ, RZ, UR6 ;  /* 0x00000006ff067e24 */ /* 0x000fe2000f8e00ff */
[----:B--2---:R-:W-:Y:S01]  /*93b0*/  MOV R11, UR5 ;  /* 0x00000005000b7c02 */ /* 0x004fe20008000f00 */
[----:B------:R-:W-:Y:S02]  /*93c0*/  IMAD.U32 R10, RZ, RZ, UR4 ;  /* 0x00000004ff0a7e24 */ /* 0x000fe4000f8e00ff */
[----:B------:R-:W-:Y:S07]  /*93d0*/  LEPC R20, `(.L_x_131) ;  /* 0x000000001014794e */ /* 0x000fee0000000000 */
[----:B-1-3--:R-:W-:Y:S05]  /*93e0*/  CALL.ABS.NOINC R2 ;  /* 0x0000000002007343 */ /* 0x00afea0003c00000 */
.L_x_131:
[----:B------:R-:W-:Y:S01]  /*93f0*/  ISETP.NE.AND P6, PT, R167, RZ, PT ;  /* 0x000000ffa700720c */ /* 0x000fe20003fc5270 */
[----:B------:R-:W-:Y:S05]  /*9400*/  WARPSYNC.ALL ;  /* 0x0000000000007948 */ /* 0x000fea0003800000 */
[----:B------:R-:W-:Y:S01]  /*9410*/  R2UR UR4, R71 ;  /* 0x00000000470472ca */ /* 0x000fe200000e0000 */
[----:B------:R-:W-:Y:S01]  /*9420*/  BSSY.RECONVERGENT B0, `(.L_x_132) ;  /* 0x0000104000007945 */ /* 0x000fe20003800200 */
[----:B------:R-:W-:Y:S02]  /*9430*/  MOV R3, UR45 ;  /* 0x0000002d00037c02 */ /* 0x000fe40008000f00 */
[----:B------:R-:W-:Y:S02]  /*9440*/  MOV R74, UR47 ;  /* 0x0000002f004a7c02 */ /* 0x000fe40008000f00 */
[C---:B--2---:R-:W-:Y:S02]  /*9450*/  SHF.L.U32 R72, R80.reuse, 0x10, RZ ;  /* 0x0000001050487819 */ /* 0x044fe400000006ff */
[----:B------:R-:W-:Y:S02]  /*9460*/  @P6 LEA R3, R3, UR44, 0x3 ;  /* 0x0000002c03036c11 */ /* 0x000fe4000f8e18ff */
[----:B------:R-:W-:Y:S02]  /*9470*/  LOP3.LUT R75, R80, 0xffff0000, RZ, 0xc0, !PT ;  /* 0xffff0000504b7812 */ /* 0x000fe400078ec0ff */
[----:B------:R-:W-:Y:S01]  /*9480*/  @P6 IADD3 R3, PT, PT, R3, 0x70, RZ ;  /* 0x0000007003036810 */ /* 0x000fe20007ffe0ff */
[----:B------:R-:W2:Y:S01]  /*9490*/  LDTM.x64 R4, tmem[UR4+0x80] ;  /* 0x00008004000479ee */ /* 0x000ea20008340000 */
[----:B------:R-:W-:Y:S02]  /*94a0*/  ISETP.NE.AND P0, PT, R166, RZ, PT ;  /* 0x000000ffa600720c */ /* 0x000fe40003f05270 */
[----:B------:R-:W-:Y:S01]  /*94b0*/  @P6 PRMT R74, R74, 0x654, R3 ;  /* 0x000006544a4a6816 */ /* 0x000fe20000000003 */
[C---:B--2---:R-:W-:Y:S01]  /*94c0*/  FMUL R0, R70.reuse, R4 ;  /* 0x0000000446007220 */ /* 0x044fe20000400000 */
[C---:B------:R-:W-:Y:S01]  /*94d0*/  FMUL R3, R70.reuse, R6 ;  /* 0x0000000646037220 */ /* 0x040fe20000400000 */
        /* <DEDUP_REMOVED lines=38> */
[C---:B------:R-:W-:Y:S01]  /*9740*/  FFMA R0, R73.reuse, R72, R0 ;  /* 0x0000004849007223 */ /* 0x040fe20000000000 */
[----:B------:R-:W-:Y:S01]  /*9750*/  FFMA R2, R73, R75, R2 ;  /* 0x0000004b49027223 */ /* 0x000fe20000000002 */
[C---:B------:R-:W-:Y:S01]  /*9760*/  FMUL R45, R70.reuse, R49 ;  /* 0x00000031462d7220 */ /* 0x040fe20000400000 */
[C---:B------:R-:W-:Y:S01]  /*9770*/  FMUL R58, R70.reuse, R62 ;  /* 0x0000003e463a7220 */ /* 0x040fe20000400000 */
[C---:B------:R-:W-:Y:S01]  /*9780*/  FMUL R60, R70.reuse, R64 ;  /* 0x00000040463c7220 */ /* 0x040fe20000400000 */
[C---:B------:R-:W-:Y:S01]  /*9790*/  SHF.L.U32 R64, R81.reuse, 0x10, RZ ;  /* 0x0000001051407819 */ /* 0x040fe200000006ff */
[----:B------:R-:W-:Y:S01]  /*97a0*/  FMUL R49, R70, R53 ;  /* 0x0000003546317220 */ /* 0x000fe20000400000 */
[----:B---3--:R-:W-:Y:S01]  /*97b0*/  F2FP.BF16.F32.PACK_AB R92, R2, R0 ;  /* 0x00000000025c723e */ /* 0x008fe200000010ff */
[C---:B------:R-:W-:Y:S01]  /*97c0*/  FMUL R62, R70.reuse, R66 ;  /* 0x00000042463e7220 */ /* 0x040fe20000400000 */
[----:B------:R-:W-:Y:S01]  /*97d0*/  LOP3.LUT R66, R81, 0xffff0000, RZ, 0xc0, !PT ;  /* 0xffff000051427812 */ /* 0x000fe200078ec0ff */
[C---:B------:R-:W-:Y:S01]  /*97e0*/  FMUL R53, R70.reuse, R57 ;  /* 0x0000003946357220 */ /* 0x040fe20000400000 */
[----:B------:R-:W-:Y:S01]  /*97f0*/  LOP3.LUT R0, R83, 0xffff0000, RZ, 0xc0, !PT ;  /* 0xffff000053007812 */ /* 0x000fe200078ec0ff */
[----:B------:R-:W-:Y:S01]  /*9800*/  FMUL R7, R70, R7 ;  /* 0x0000000746077220 */ /* 0x000fe20000400000 */
[----:B-1----:R-:W-:Y:S01]  /*9810*/  LOP3.LUT R2, R88, 0xffff0000, RZ, 0xc0, !PT ;  /* 0xffff000058027812 */ /* 0x002fe200078ec0ff */
[C---:B------:R-:W-:Y:S01]  /*9820*/  FMUL R57, R70.reuse, R61 ;  /* 0x0000003d46397220 */ /* 0x040fe20000400000 */
[----:B------:R-:W-:Y:S01]  /*9830*/  FMUL R61, R70, R65 ;  /* 0x00000041463d7220 */ /* 0x000fe20000400000 */
[C---:B------:R-:W-:Y:S01]  /*9840*/  SHF.L.U32 R65, R82.reuse, 0x10, RZ ;  /* 0x0000001052417819 */ /* 0x040fe200000006ff */
[C---:B------:R-:W-:Y:S01]  /*9850*/  FFMA R3, R73.reuse, R64, R3 ;  /* 0x0000004049037223 */ /* 0x040fe20000000003 */
[----:B------:R-:W-:Y:S01]  /*9860*/  LOP3.LUT R64, R82, 0xffff0000, RZ, 0xc0, !PT ;  /* 0xffff000052407812 */ /* 0x000fe200078ec0ff */
[C---:B------:R-:W-:Y:S01]  /*9870*/  FFMA R7, R73.reuse, R66, R7 ;  /* 0x0000004249077223 */ /* 0x040fe20000000007 */
[C---:B------:R-:W-:Y:S01]  /*9880*/  FMUL R11, R70.reuse, R11 ;  /* 0x0000000b460b7220 */ /* 0x040fe20000400000 */
[----:B------:R-:W-:Y:S01]  /*9890*/  FFMA R4, R73, R65, R4 ;  /* 0x0000004149047223 */ /* 0x000fe20000000004 */
[----:B------:R-:W-:Y:S01]  /*98a0*/  SHF.L.U32 R65, R83, 0x10, RZ ;  /* 0x0000001053417819 */ /* 0x000fe200000006ff */
[----:B------:R-:W-:Y:S01]  /*98b0*/  FFMA R5, R73, R64, R5 ;  /* 0x0000004049057223 */ /* 0x000fe20000000005 */
[----:B------:R-:W-:Y:S01]  /*98c0*/  F2FP.BF16.F32.PACK_AB R93, R7, R3 ;  /* 0x00000003075d723e */ /* 0x000fe200000010ff */
[----:B------:R-:W-:Y:S01]  /*98d0*/  FMUL R15, R70, R15 ;  /* 0x0000000f460f7220 */ /* 0x000fe20000400000 */
[----:B------:R-:W-:Y:S01]  /*98e0*/  SHF.L.U32 R3, R88, 0x10, RZ ;  /* 0x0000001058037819 */ /* 0x000fe200000006ff */
[----:B------:R-:W-:Y:S01]  /*98f0*/  FFMA R6, R73, R65, R6 ;  /* 0x0000004149067223 */ /* 0x000fe20000000006 */
[----:B------:R-:W-:Y:S01]  /*9900*/  F2FP.BF16.F32.PACK_AB R94, R5, R4 ;  /* 0x00000004055e723e */ /* 0x000fe200000010ff */
[----:B------:R-:W-:Y:S01]  /*9910*/  FFMA R11, R73, R0, R11 ;  /* 0x00000000490b7223 */ /* 0x000fe2000000000b */
[----:B------:R-:W-:Y:S01]  /*9920*/  SHF.L.U32 R0, R89, 0x10, RZ ;  /* 0x0000001059007819 */ /* 0x000fe200000006ff */
[C---:B------:R-:W-:Y:S01]  /*9930*/  FFMA R8, R73.reuse, R3, R8 ;  /* 0x0000000349087223 */ /* 0x040fe20000000008 */
[C---:B------:R-:W-:Y:S01]  /*9940*/  SHF.L.U32 R3, R90.reuse, 0x10, RZ ;  /* 0x000000105a037819 */ /* 0x040fe200000006ff */
[----:B------:R-:W-:Y:S01]  /*9950*/  FFMA R9, R73, R2, R9 ;  /* 0x0000000249097223 */ /* 0x000fe20000000009 */
[----:B------:R-:W-:Y:S01]  /*9960*/  LOP3.LUT R2, R89, 0xffff0000, RZ, 0xc0, !PT ;  /* 0xffff000059027812 */ /* 0x000fe200078ec0ff */
[C---:B------:R-:W-:Y:S01]  /*9970*/  FFMA R10, R73.reuse, R0, R10 ;  /* 0x00000000490a7223 */ /* 0x040fe2000000000a */
[----:B------:R-:W-:Y:S01]  /*9980*/  LOP3.LUT R0, R90, 0xffff0000, RZ, 0xc0, !PT ;  /* 0xffff00005a007812 */ /* 0x000fe200078ec0ff */
[----:B------:R-:W-:Y:S01]  /*9990*/  FMUL R19, R70, R19 ;  /* 0x0000001346137220 */ /* 0x000fe20000400000 */
[C---:B------:R-:W-:Y:S01]  /*99a0*/  SHF.L.U32 R5, R96.reuse, 0x10, RZ ;  /* 0x0000001060057819 */ /* 0x040fe200000006ff */
[----:B------:R-:W-:Y:S01]  /*99b0*/  FFMA R15, R73, R2, R15 ;  /* 0x00000002490f7223 */ /* 0x000fe2000000000f */
[----:B------:R-:W-:Y:S01]  /*99c0*/  LOP3.LUT R2, R91, 0xffff0000, RZ, 0xc0, !PT ;  /* 0xffff00005b027812 */ /* 0x000fe200078ec0ff */
[----:B------:R-:W-:Y:S01]  /*99d0*/  FFMA R12, R73, R3, R12 ;  /* 0x00000003490c7223 */ /* 0x000fe2000000000c */
[----:B------:R-:W-:Y:S01]  /*99e0*/  SHF.L.U32 R3, R91, 0x10, RZ ;  /* 0x000000105b037819 */ /* 0x000fe200000006ff */
[----:B------:R-:W-:Y:S01]  /*99f0*/  FFMA R13, R73, R0, R13 ;  /* 0x00000000490d7223 */ /* 0x000fe2000000000d */
[----:B------:R-:W-:Y:S01]  /*9a00*/  LOP3.LUT R0, R96, 0xffff0000, RZ, 0xc0, !PT ;  /* 0xffff000060007812 */ /* 0x000fe200078ec0ff */
[----:B------:R-:W-:Y:S01]  /*9a10*/  FMUL R23, R70, R23 ;  /* 0x0000001746177220 */ /* 0x000fe20000400000 */
[----:B------:R-:W-:Y:S01]  /*9a20*/  LOP3.LUT R4, R99, 0xffff0000, RZ, 0xc0, !PT ;  /* 0xffff000063047812 */ /* 0x000fe200078ec0ff */
[C---:B------:R-:W-:Y:S01]  /*9a30*/  FFMA R14, R73.reuse, R3, R14 ;  /* 0x00000003490e7223 */ /* 0x040fe2000000000e */
[C---:B------:R-:W-:Y:S01]  /*9a40*/  SHF.L.U32 R3, R98.reuse, 0x10, RZ ;  /* 0x0000001062037819 */ /* 0x040fe200000006ff */
[----:B------:R-:W-:Y:S01]  /*9a50*/  FFMA R19, R73, R2, R19 ;  /* 0x0000000249137223 */ /* 0x000fe20000000013 */
[----:B------:R-:W-:Y:S01]  /*9a60*/  SHF.L.U32 R2, R97, 0x10, RZ ;  /* 0x0000001061027819 */ /* 0x000fe200000006ff */
[----:B------:R-:W-:Y:S01]  /*9a70*/  FFMA R16, R73, R5, R16 ;  /* 0x0000000549107223 */ /* 0x000fe20000000010 */
[----:B------:R-:W-:Y:S01]  /*9a80*/  SHF.L.U32 R5, R99, 0x10, RZ ;  /* 0x0000001063057819 */ /* 0x000fe200000006ff */
[----:B------:R-:W-:Y:S01]  /*9a90*/  FFMA R17, R73, R0, R17 ;  /* 0x0000000049117223 */ /* 0x000fe20000000011 */
[----:B------:R-:W-:Y:S01]  /*9aa0*/  LOP3.LUT R0, R97, 0xffff0000, RZ, 0xc0, !PT ;  /* 0xffff000061007812 */ /* 0x000fe200078ec0ff */
[----:B------:R-:W-:Y:S01]  /*9ab0*/  FFMA R18, R73, R2, R18 ;  /* 0x0000000249127223 */ /* 0x000fe20000000012 */
[----:B------:R-:W-:Y:S01]  /*9ac0*/  LOP3.LUT R2, R98, 0xffff0000, RZ, 0xc0, !PT ;  /* 0xffff000062027812 */ /* 0x000fe200078ec0ff */
[----:B------:R-:W-:Y:S01]  /*9ad0*/  FMUL R27, R70, R27 ;  /* 0x0000001b461b7220 */ /* 0x000fe20000400000 */
[----:B------:R-:W-:Y:S01]  /*9ae0*/  F2FP.BF16.F32.PACK_AB R95, R11, R6 ;  /* 0x000000060b5f723e */ /* 0x000fe200000010ff */
[C---:B------:R-:W-:Y:S01]  /*9af0*/  FFMA R23, R73.reuse, R0, R23 ;  /* 0x0000000049177223 */ /* 0x040fe20000000017 */
[----:B------:R-:W-:Y:S01]  /*9b00*/  SHF.L.U32 R0, R104, 0x10, RZ ;  /* 0x0000001068007819 */ /* 0x000fe200000006ff */
[C---:B------:R-:W-:Y:S01]  /*9b10*/  FFMA R20, R73.reuse, R3, R20 ;  /* 0x0000000349147223 */ /* 0x040fe20000000014 */
[----:B------:R-:W-:Y:S01]  /*9b20*/  SHF.L.U32 R3, R106, 0x10, RZ ;  /* 0x000000106a037819 */ /* 0x000fe200000006ff */
        /* <DEDUP_REMOVED lines=8> */
[----:B------:R-:W-:Y:S01]  /*9bb0*/  FFMA R25, R73, R2, R25 ;  /* 0x0000000249197223 */ /* 0x000fe20000000019 */
[----:B------:R-:W-:Y:S01]  /*9bc0*/  LOP3.LUT R2, R106, 0xffff0000, RZ, 0xc0, !PT ;  /* 0xffff00006a027812 */ /* 0x000fe200078ec0ff */
[C---:B------:R-:W-:Y:S01]  /*9bd0*/  FMUL R31, R70.reuse, R31 ;  /* 0x0000001f461f7220 */ /* 0x040fe20000400000 */
[----:B------:R-:W-:Y:S01]  /*9be0*/  F2FP.BF16.F32.PACK_AB R8, R9, R8 ;  /* 0x000000080908723e */ /* 0x000fe200000010ff */
[----:B------:R-:W-:Y:S01]  /*9bf0*/  FFMA R26, R73, R0, R26 ;  /* 0x00000000491a7223 */ /* 0x000fe2000000001a */
[----:B------:R-:W-:Y:S01]  /*9c00*/  LOP3.LUT R0, R105, 0xffff0000, RZ, 0xc0, !PT ;  /* 0xffff000069007812 */ /* 0x000fe200078ec0ff */
[C---:B------:R-:W-:Y:S01]  /*9c10*/  FMUL R35, R70.reuse, R35 ;  /* 0x0000002346237220 */ /* 0x040fe20000400000 */
[----:B------:R-:W-:Y:S01]  /*9c20*/  F2FP.BF16.F32.PACK_AB R9, R15, R10 ;  /* 0x0000000a0f09723e */ /* 0x000fe200000010ff */
[----:B------:R-:W-:Y:S01]  /*9c30*/  FMUL R39, R70, R39 ;  /* 0x0000002746277220 */ /* 0x000fe20000400000 */
[----:B------:R-:W-:Y:S01]  /*9c40*/  F2FP.BF16.F32.PACK_AB R10, R13, R12 ;  /* 0x0000000c0d0a723e */ /* 0x000fe200000010ff */
[C---:B------:R-:W-:Y:S01]  /*9c50*/  FFMA R31, R73.reuse, R0, R31 ;  /* 0x00000000491f7223 */ /* 0x040fe2000000001f */
[C---:B------:R-:W-:Y:S01]  /*9c60*/  SHF.L.U32 R0, R112.reuse, 0x10, RZ ;  /* 0x0000001070007819 */ /* 0x040fe200000006ff */
[----:B------:R-:W-:Y:S01]  /*9c70*/  FFMA R28, R73, R3, R28 ;  /* 0x00000003491c7223 */ /* 0x000fe2000000001c */
[----:B------:R-:W-:Y:S01]  /*9c80*/  SHF.L.U32 R3, R113, 0x10, RZ ;  /* 0x0000001071037819 */ /* 0x000fe200000006ff */
        /* <DEDUP_REMOVED lines=8> */
[----:B------:R-:W-:Y:S01]  /*9d10*/  FFMA R33, R73, R2, R33 ;  /* 0x0000000249217223 */ /* 0x000fe20000000021 */
[----:B------:R-:W-:Y:S01]  /*9d20*/  LOP3.LUT R2, R115, 0xffff0000, RZ, 0xc0, !PT ;  /* 0xffff000073027812 */ /* 0x000fe200078ec0ff */
[C---:B------:R-:W-:Y:S01]  /*9d30*/  FFMA R34, R73.reuse, R3, R34 ;  /* 0x0000000349227223 */ /* 0x040fe20000000022 */
[C---:B------:R-:W-:Y:S01]  /*9d40*/  SHF.L.U32 R3, R114.reuse, 0x10, RZ ;  /* 0x0000001072037819 */ /* 0x040fe200000006ff */
[----:B------:R-:W-:Y:S01]  /*9d50*/  FFMA R39, R73, R0, R39 ;  /* 0x0000000049277223 */ /* 0x000fe20000000027 */
[----:B------:R-:W-:Y:S01]  /*9d60*/  LOP3.LUT R0, R114, 0xffff0000, RZ, 0xc0, !PT ;  /* 0xffff000072007812 */ /* 0x000fe200078ec0ff */
[----:B------:R-:W-:Y:S01]  /*9d70*/  FMUL R43, R70, R43 ;  /* 0x0000002b462b7220 */ /* 0x000fe20000400000 */
[----:B------:R-:W-:Y:S01]  /*9d80*/  F2FP.BF16.F32.PACK_AB R16, R17, R16 ;  /* 0x000000101110723e */ /* 0x000fe200000010ff */
[----:B------:R-:W-:Y:S01]  /*9d90*/  FFMA R36, R73, R3, R36 ;  /* 0x0000000349247223 */ /* 0x000fe20000000024 */
[----:B------:R-:W-:Y:S01]  /*9da0*/  SHF.L.U32 R3, R121, 0x10, RZ ;  /* 0x0000001079037819 */ /* 0x000fe200000006ff */
[C---:B------:R-:W-:Y:S01]  /*9db0*/  FFMA R37, R73.reuse, R0, R37 ;  /* 0x0000000049257223 */ /* 0x040fe20000000025 */
[C---:B------:R-:W-:Y:S01]  /*9dc0*/  SHF.L.U32 R0, R120.reuse, 0x10, RZ ;  /* 0x0000001078007819 */ /* 0x040fe200000006ff */
[----:B------:R-:W-:Y:S01]  /*9dd0*/  FFMA R38, R73, R5, R38 ;  /* 0x0000000549267223 */ /* 0x000fe20000000026 */
[----:B------:R-:W-:Y:S01]  /*9de0*/  F2FP.BF16.F32.PACK_AB R17, R23, R18 ;  /* 0x000000121711723e */ /* 0x000fe200000010ff */
[----:B------:R1:W-:Y:S01]  /*9df0*/  STS.128 [R170+UR44+0x8400], R92 ;  /* 0x0084005caa007988 */ /* 0x0003e20008000c2c */
[----:B------:R-:W-:Y:S01]  /*9e00*/  SHF.L.U32 R5, R123, 0x10, RZ ;  /* 0x000000107b057819 */ /* 0x000fe200000006ff */
[C---:B------:R-:W-:Y:S01]  /*9e10*/  FFMA R43, R73.reuse, R2, R43 ;  /* 0x00000002492b7223 */ /* 0x040fe2000000002b */
[----:B------:R-:W-:Y:S01]  /*9e20*/  LOP3.LUT R2, R120, 0xffff0000, RZ, 0xc0, !PT ;  /* 0xffff000078027812 */ /* 0x000fe200078ec0ff */
[----:B------:R-:W-:Y:S01]  /*9e30*/  FFMA R40, R73, R0, R40 ;  /* 0x0000000049287223 */ /* 0x000fe20000000028 */
[----:B------:R-:W-:Y:S01]  /*9e40*/  LOP3.LUT R0, R121, 0xffff0000, RZ, 0xc0, !PT ;  /* 0xffff000079007812 */ /* 0x000fe200078ec0ff */
[----:B------:R-:W-:Y:S01]  /*9e50*/  FMUL R47, R70, R47 ;  /* 0x0000002f462f7220 */ /* 0x000fe20000400000 */
[----:B------:R-:W-:Y:S01]  /*9e60*/  F2FP.BF16.F32.PACK_AB R18, R21, R20 ;  /* 0x000000141512723e */ /* 0x000fe200000010ff */
[C---:B------:R-:W-:Y:S01]  /*9e70*/  FFMA R41, R73.reuse, R2, R41 ;  /* 0x0000000249297223 */ /* 0x040fe20000000029 */
[C---:B------:R-:W-:Y:S01]  /*9e80*/  LOP3.LUT R2, R122.reuse, 0xffff0000, RZ, 0xc0, !PT ;  /* 0xffff00007a027812 */ /* 0x040fe200078ec0ff */
[----:B------:R-:W-:Y:S01]  /*9e90*/  FFMA R42, R73, R3, R42 ;  /* 0x00000003492a7223 */ /* 0x000fe2000000002a */
[----:B------:R-:W-:Y:S01]  /*9ea0*/  SHF.L.U32 R3, R122, 0x10, RZ ;  /* 0x000000107a037819 */ /* 0x000fe200000006ff */
[----:B------:R1:W-:Y:S01]  /*9eb0*/  STS.128 [R169+0x8400], R8 ;  /* 0x00840008a9007388 */ /* 0x0003e20000000c00 */
[----:B------:R-:W-:Y:S01]  /*9ec0*/  F2FP.BF16.F32.PACK_AB R19, R27, R22 ;  /* 0x000000161b13723e */ /* 0x000fe200000010ff */
[----:B------:R-:W-:Y:S01]  /*9ed0*/  FFMA R47, R73, R0, R47 ;  /* 0x00000000492f7223 */ /* 0x000fe2000000002f */
[----:B------:R-:W-:Y:S01]  /*9ee0*/  LOP3.LUT R0, R123, 0xffff0000, RZ, 0xc0, !PT ;  /* 0xffff00007b007812 */ /* 0x000fe200078ec0ff */
[----:B------:R-:W-:Y:S01]  /*9ef0*/  FMUL R51, R70, R51 ;  /* 0x0000003346337220 */ /* 0x000fe20000400000 */
[----:B------:R-:W-:Y:S01]  /*9f00*/  F2FP.BF16.F32.PACK_AB R24, R25, R24 ;  /* 0x000000181918723e */ /* 0x000fe200000010ff */
[C---:B------:R-:W-:Y:S01]  /*9f10*/  FFMA R44, R73.reuse, R3, R44 ;  /* 0x00000003492c7223 */ /* 0x040fe2000000002c */
[C---:B------:R-:W-:Y:S01]  /*9f20*/  SHF.L.U32 R3, R128.reuse, 0x10, RZ ;  /* 0x0000001080037819 */ /* 0x040fe200000006ff */
[----:B------:R-:W-:Y:S01]  /*9f30*/  FFMA R45, R73, R2, R45 ;  /* 0x00000002492d7223 */ /* 0x000fe2000000002d */
[----:B------:R-:W-:Y:S01]  /*9f40*/  F2FP.BF16.F32.PACK_AB R25, R31, R26 ;  /* 0x0000001a1f19723e */ /* 0x000fe200000010ff */
[----:B------:R-:W-:Y:S01]  /*9f50*/  FFMA R46, R73, R5, R46 ;  /* 0x00000005492e7223 */ /* 0x000fe2000000002e */
[----:B------:R-:W-:Y:S01]  /*9f60*/  SHF.L.U32 R5, R129, 0x10, RZ ;  /* 0x0000001081057819 */ /* 0x000fe200000006ff */
[----:B------:R1:W-:Y:S01]  /*9f70*/  STS.128 [R168+0x8400], R16 ;  /* 0x00840010a8007388 */ /* 0x0003e20000000c00 */
[----:B------:R-:W-:Y:S01]  /*9f80*/  F2FP.BF16.F32.PACK_AB R26, R29, R28 ;  /* 0x0000001c1d1a723e */ /* 0x000fe200000010ff */
[C---:B------:R-:W-:Y:S01]  /*9f90*/  FFMA R51, R73.reuse, R0, R51 ;  /* 0x0000000049337223 */ /* 0x040fe20000000033 */
[----:B------:R-:W-:Y:S01]  /*9fa0*/  LOP3.LUT R0, R128, 0xffff0000, RZ, 0xc0, !PT ;  /* 0xffff000080007812 */ /* 0x000fe200078ec0ff */
[----:B------:R-:W-:Y:S01]  /*9fb0*/  FFMA R48, R73, R3, R48 ;  /* 0x0000000349307223 */ /* 0x000fe20000000030 */
[----:B------:R-:W-:Y:S01]  /*9fc0*/  F2FP.BF16.F32.PACK_AB R27, R35, R30 ;  /* 0x0000001e231b723e */ /* 0x000fe200000010ff */
[----:B------:R-:W-:Y:S01]  /*9fd0*/  FMUL R55, R70, R55 ;  /* 0x0000003746377220 */ /* 0x000fe20000400000 */
[----:B------:R-:W-:Y:S01]  /*9fe0*/  LOP3.LUT R2, R129, 0xffff0000, RZ, 0xc0, !PT ;  /* 0xffff000081027812 */ /* 0x000fe200078ec0ff */
[C---:B------:R-:W-:Y:S01]  /*9ff0*/  FFMA R49, R73.reuse, R0, R49 ;  /* 0x0000000049317223 */ /* 0x040fe20000000031 */
[C---:B------:R-:W-:Y:S01]  /*a000*/  SHF.L.U32 R0, R130.reuse, 0x10, RZ ;  /* 0x0000001082007819 */ /* 0x040fe200000006ff */
[----:B------:R-:W-:Y:S01]  /*a010*/  FFMA R50, R73, R5, R50 ;  /* 0x0000000549327223 */ /* 0x000fe20000000032 */
[----:B------:R-:W-:Y:S01]  /*a020*/  F2FP.BF16.F32.PACK_AB R32, R33, R32 ;  /* 0x000000202120723e */ /* 0x000fe200000010ff */
[----:B------:R1:W-:Y:S01]  /*a030*/  STS.128 [R160+0x8400], R24 ;  /* 0x00840018a0007388 */ /* 0x0003e20000000c00 */
[----:B------:R-:W-:Y:S01]  /*a040*/  F2FP.BF16.F32.PACK_AB R33, R39, R34 ;  /* 0x000000222721723e */ /* 0x000fe200000010ff */
[C---:B------:R-:W-:Y:S01]  /*a050*/  FFMA R55, R73.reuse, R2, R55 ;  /* 0x0000000249377223 */ /* 0x040fe20000000037 */
[----:B------:R-:W-:Y:S01]  /*a060*/  LOP3.LUT R2, R130, 0xffff0000, RZ, 0xc0, !PT ;  /* 0xffff000082027812 */ /* 0x000fe200078ec0ff */
[----:B------:R-:W-:Y:S01]  /*a070*/  FFMA R52, R73, R0, R52 ;  /* 0x0000000049347223 */ /* 0x000fe20000000034 */
[----:B------:R-:W-:Y:S01]  /*a080*/  SHF.L.U32 R3, R131, 0x10, RZ ;  /* 0x0000001083037819 */ /* 0x000fe200000006ff */
[C---:B------:R-:W-:Y:S01]  /*a090*/  FMUL R59, R70.reuse, R59 ;  /* 0x0000003b463b7220 */ /* 0x040fe20000400000 */
[----:B------:R-:W-:Y:S01]  /*a0a0*/  F2FP.BF16.F32.PACK_AB R34, R37, R36 ;  /* 0x000000242522723e */ /* 0x000fe200000010ff */
[----:B------:R-:W-:Y:S01]  /*a0b0*/  FFMA R53, R73, R2, R53 ;  /* 0x0000000249357223 */ /* 0x000fe20000000035 */
[----:B------:R-:W-:Y:S01]  /*a0c0*/  F2FP.BF16.F32.PACK_AB R35, R43, R38 ;  /* 0x000000262b23723e */ /* 0x000fe200000010ff */
[----:B------:R-:W-:Y:S01]  /*a0d0*/  FFMA R54, R73, R3, R54 ;  /* 0x0000000349367223 */ /* 0x000fe20000000036 */
[----:B------:R-:W-:Y:S01]  /*a0e0*/  LOP3.LUT R0, R131, 0xffff0000, RZ, 0xc0, !PT ;  /* 0xffff000083007812 */ /* 0x000fe200078ec0ff */
[----:B------:R-:W-:Y:S01]  /*a0f0*/  FMUL R63, R70, R63 ;  /* 0x0000003f463f7220 */ /* 0x000fe20000400000 */
[----:B------:R-:W-:Y:S01]  /*a100*/  F2FP.BF16.F32.PACK_AB R40, R41, R40 ;  /* 0x000000282928723e */ /* 0x000fe200000010ff */
[----:B------:R1:W-:Y:S01]  /*a110*/  STS.128 [R159+0x8400], R32 ;  /* 0x008400209f007388 */ /* 0x0003e20000000c00 */
[C---:B------:R-:W-:Y:S01]  /*a120*/  SHF.L.U32 R3, R136.reuse, 0x10, RZ ;  /* 0x0000001088037819 */ /* 0x040fe200000006ff */
[----:B------:R-:W-:Y:S01]  /*a130*/  FFMA R59, R73, R0, R59 ;  /* 0x00000000493b7223 */ /* 0x000fe2000000003b */
[----:B------:R-:W-:Y:S01]  /*a140*/  LOP3.LUT R2, R136, 0xffff0000, RZ, 0xc0, !PT ;  /* 0xffff000088027812 */ /* 0x000fe200078ec0ff */
[----:B------:R-:W-:Y:S01]  /*a150*/  FMUL R67, R70, R67 ;  /* 0x0000004346437220 */ /* 0x000fe20000400000 */
[----:B------:R-:W-:Y:S01]  /*a160*/  F2FP.BF16.F32.PACK_AB R41, R47, R42 ;  /* 0x0000002a2f29723e */ /* 0x000fe200000010ff */
[----:B------:R-:W-:Y:S01]  /*a170*/  FFMA R56, R73, R3, R56 ;  /* 0x0000000349387223 */ /* 0x000fe20000000038 */
[----:B------:R-:W-:Y:S01]  /*a180*/  SHF.L.U32 R5, R137, 0x10, RZ ;  /* 0x0000001089057819 */ /* 0x000fe200000006ff */
[----:B------:R-:W-:Y:S01]  /*a190*/  FFMA R57, R73, R2, R57 ;  /* 0x0000000249397223 */ /* 0x000fe20000000039 */
[----:B------:R-:W-:Y:S02]  /*a1a0*/  F2FP.BF16.F32.PACK_AB R42, R45, R44 ;  /* 0x0000002c2d2a723e */ /* 0x000fe400000010ff */
[----:B------:R-:W-:Y:S01]  /*a1b0*/  F2FP.BF16.F32.PACK_AB R43, R51, R46 ;  /* 0x0000002e332b723e */ /* 0x000fe200000010ff */
[----:B------:R-:W-:Y:S01]  /*a1c0*/  FFMA R58, R73, R5, R58 ;  /* 0x00000005493a7223 */ /* 0x000fe2000000003a */
[----:B------:R-:W-:Y:S02]  /*a1d0*/  LOP3.LUT R0, R137, 0xffff0000, RZ, 0xc0, !PT ;  /* 0xffff000089007812 */ /* 0x000fe400078ec0ff */
[C---:B------:R-:W-:Y:S01]  /*a1e0*/  SHF.L.U32 R3, R138.reuse, 0x10, RZ ;  /* 0x000000108a037819 */ /* 0x040fe200000006ff */
[----:B------:R1:W-:Y:S01]  /*a1f0*/  STS.128 [R158+0x8400], R40 ;  /* 0x008400289e007388 */ /* 0x0003e20000000c00 */
        /* <DEDUP_REMOVED lines=8> */
[----:B------:R-:W-:Y:S02]  /*a280*/  F2FP.BF16.F32.PACK_AB R49, R55, R50 ;  /* 0x000000323731723e */ /* 0x000fe400000010ff */
[----:B------:R-:W-:Y:S01]  /*a290*/  F2FP.BF16.F32.PACK_AB R50, R53, R52 ;  /* 0x000000343532723e */ /* 0x000fe200000010ff */
[----:B------:R-:W-:Y:S01]  /*a2a0*/  FFMA R67, R73, R4, R67 ;  /* 0x0000000449437223 */ /* 0x000fe20000000043 */
[----:B------:R-:W-:Y:S02]  /*a2b0*/  F2FP.BF16.F32.PACK_AB R51, R59, R54 ;  /* 0x000000363b33723e */ /* 0x000fe400000010ff */
[----:B------:R-:W-:Y:S02]  /*a2c0*/  F2FP.BF16.F32.PACK_AB R56, R57, R56 ;  /* 0x000000383938723e */ /* 0x000fe400000010ff */
        /* <DEDUP_REMOVED lines=12> */
[----:B--2---:R-:W2:Y:S02]  /*a390*/  FENCE.VIEW.ASYNC.S ;  /* 0x00000000000073c6 */ /* 0x004ea40000000000 */
[----:B--2---:R-:W-:Y:S06]  /*a3a0*/  BAR.SYNC.DEFER_BLOCKING 0x1, 0x80 ;  /* 0x0042000000007b1d */ /* 0x004fec0000010000 */
[----:B------:R-:W-:Y:S05]  /*a3b0*/  @P0 BRA `(.L_x_133) ;  /* 0x0000000000280947 */ /* 0x000fea0003800000 */
[----:B------:R-:W2:Y:S01]  /*a3c0*/  LDCU.64 UR6, c[0x0][0x348] ;  /* 0x00006900ff0677ac */ /* 0x000ea20008000a00 */
[----:B------:R-:W-:Y:S02]  /*a3d0*/  UIADD3 UR9, UPT, UPT, UR49, 0x80, URZ ;  /* 0x0000008031097890 */ /* 0x000fe4000fffe0ff */
[----:B------:R-:W-:Y:S01]  /*a3e0*/  UIADD3 UR8, UPT, UPT, UR44, 0x8400, URZ ;  /* 0x000084002c087890 */ /* 0x000fe2000fffe0ff */
[----:B------:R-:W-:Y:S01]  /*a3f0*/  UMOV UR10, UR50 ;  /* 0x00000032000a7c82 */ /* 0x000fe20008000000 */
[----:B------:R-:W-:Y:S01]  /*a400*/  UMOV UR11, UR36 ;  /* 0x00000024000b7c82 */ /* 0x000fe20008000000 */
[----:B--2---:R-:W-:Y:S04]  /*a410*/  UIADD3 UR4, UP0, UPT, UR6, 0x680, URZ ;  /* 0x0000068006047890 */ /* 0x004fe8000ff1e0ff */
[----:B------:R-:W-:Y:S09]  /*a420*/  UIADD3.X UR5, UPT, UPT, URZ, UR7, URZ, UP0, !UPT ;  /* 0x00000007ff057290 */ /* 0x000ff200087fe4ff */
[----:B------:R2:W-:Y:S01]  /*a430*/  UTMASTG.3D [UR8], [UR4] ;  /* 0x00000008040073b5 */ /* 0x0005e20008010000 */
[----:B------:R0:W-:Y:S01]  /*a440*/  UTMACMDFLUSH ;  /* 0x00000000000079b7 */ /* 0x0001e20000000000 */
[----:B--2---:R-:W-:Y:S04]  /*a450*/  DEPBAR.LE SB0, 0x1 ;  /* 0x000080400000791a */ /* 0x004fe80000000000 */
.L_x_133:
[----:B------:R-:W-:Y:S05]  /*a460*/  BSYNC.RECONVERGENT B0 ;  /* 0x0000000000007941 */ /* 0x000fea0003800200 */
.L_x_132:
[----:B------:R-:W-:Y:S01]  /*a470*/  BAR.SYNC.DEFER_BLOCKING 0x1, 0x80 ;  /* 0x0042000000007b1d */ /* 0x000fe20000010000 */
[----:B------:R-:W-:Y:S04]  /*a480*/  UIADD3 UR4, UPT, UPT, UR45, 0x1, URZ ;  /* 0x000000012d047890 */ /* 0x000fe8000fffe0ff */
[----:B------:R-:W-:Y:S04]  /*a490*/  UISETP.NE.AND UP0, UPT, UR4, 0x4, UPT ;  /* 0x000000040400788c */ /* 0x000fe8000bf05270 */
[----:B------:R-:W-:Y:S01]  /*a4a0*/  USEL UR46, UR4, URZ, UP0 ;  /* 0x000000ff042e7287 */ /* 0x000fe20008000000 */
[----:B------:R2:W-:Y:S01]  /*a4b0*/  @P6 SYNCS.ARRIVE.TRANS64.RED.A1T0 RZ, [R74+URZ], RZ ;  /* 0x000000ff4aff69a7 */ /* 0x0005e200081004ff */
[----:B------:R-:W-:Y:S01]  /*a4c0*/  BSSY B1, `(.L_x_134) ;  /* 0x000001f000017945 */ /* 0x000fe20003800000 */
[----:B------:R-:W3:Y:S02]  /*a4d0*/  @P6 SYNCS.PHASECHK.TRANS64.TRYWAIT P0, [R3+URZ+0x50], R0 ;  /* 0x00005000030065a7 */ /* 0x000ee400080011ff */
[----:B---3--:R-:W-:Y:S01]  /*a4e0*/  @P6 SEL R85, RZ, 0x1, !P0 ;  /* 0x00000001ff556807 */ /* 0x008fe20004000000 */
[----:B--2---:R-:W-:Y:S06]  /*a4f0*/  @!P6 BRA `(.L_x_135) ;  /* 0x00000000006ce947 */ /* 0x004fec0003800000 */
[----:B------:R-:W-:Y:S01]  /*a500*/  ISETP.NE.AND P1, PT, R87, RZ, PT ;  /* 0x000000ff5700720c */ /* 0x000fe20003f25270 */
[----:B------:R-:W-:Y:S01]  /*a510*/  BSSY B0, `(.L_x_136) ;  /* 0x000000b000007945 */ /* 0x000fe20003800000 */
[----:B------:R-:W-:Y:S11]  /*a520*/  ISETP.NE.AND P0, PT, R85, RZ, PT ;  /* 0x000000ff5500720c */ /* 0x000ff60003f05270 */
[----:B------:R-:W-:Y:S05]  /*a530*/  @P1 IMAD R79, R79, 0x4000, R170 ;  /* 0x000040004f4f1824 */ /* 0x000fea00078e02aa */
[----:B-1----:R-:W-:Y:S04]  /*a540*/  @P1 IADD3 R9, PT, PT, R79, UR44, RZ ;  /* 0x0000002c4f091c10 */ /* 0x002fe8000fffe0ff */
[----:B------:R-:W-:Y:S01]  /*a550*/  @P1 IADD3 R7, PT, PT, R84, R9, RZ ;  /* 0x0000000954071210 */ /* 0x000fe20007ffe0ff */
[--C-:B------:R-:W-:Y:S02]  /*a560*/  @P1 IMAD.IADD R5, R78, 0x1, R9.reuse ;  /* 0x000000014e051824 */ /* 0x100fe400078e0209 */
[----:B------:R-:W-:Y:S01]  /*a570*/  @P1 IMAD.IADD R2, R86, 0x1, R9 ;  /* 0x0000000156021824 */ /* 0x000fe200078e0209 */
[----:B------:R-:W-:Y:S06]  /*a580*/  @P0 BRA `(.L_x_137) ;  /* 0x00000000000c0947 */ /* 0x000fec0003800000 */
[----:B------:R-:W-:Y:S04]  /*a590*/  SHF.L.U32 R0, R163, 0x1f, RZ ;  /* 0x0000001fa3007819 */ /* 0x000fe800000006ff */
[----:B------:R-:W1:Y:S02]  /*a5a0*/  SYNCS.PHASECHK.TRANS64.TRYWAIT P0, [R3+URZ+0x50], R0 ;  /* 0x00005000030075a7 */ /* 0x000e6400080011ff */
[----:B-1----:R-:W-:Y:S05]  /*a5b0*/  @!P0 BRA `(.L_x_138) ;  /* 0x0000002000988947 */ /* 0x002fea0003800000 */
.L_x_137:
[----:B------:R-:W-:Y:S05]  /*a5c0*/  BSYNC B0 ;  /* 0x0000000000007941 */ /* 0x000fea0003800000 */
.L_x_136:
[----:B------:R-:W-:Y:S11]  /*a5d0*/  ISETP.NE.AND P0, PT, R87, RZ, PT ;  /* 0x000000ff5700720c */ /* 0x000ff60003f05270 */
[----:B------:R-:W-:Y:S02]  /*a5e0*/  @!UPT UIADD3 URZ, UPT, UPT, URZ, URZ, URZ ;  /* 0x000000fffffff290 */ /* 0x000fe4000fffe0ff */
[----:B------:R2:W3:Y:S01]  /*a5f0*/  @P0 LDS.128 R80, [R79+UR44+0x400] ;  /* 0x0004002c4f500984 */ /* 0x0004e20008000c00 */
[----:B-1----:R-:W-:Y:S01]  /*a600*/  @P0 IMAD.IADD R3, R84, 0x1, R5 ;  /* 0x0000000154030824 */ /* 0x002fe200078e0205 */
[C---:B------:R-:W-:Y:S01]  /*a610*/  @P0 IADD3 R4, PT, PT, R86.reuse, R5, RZ ;  /* 0x0000000556040210 */ /* 0x040fe20007ffe0ff */
[C---:B------:R-:W-:Y:S01]  /*a620*/  @P0 IMAD.IADD R0, R86.reuse, 0x1, R7 ;  /* 0x0000000156000824 */ /* 0x040fe200078e0207 */
[----:B------:R2:W4:Y:S02]  /*a630*/  @P0 LDS.128 R88, [R2+0x400] ;  /* 0x0004000002580984 */ /* 0x0005240000000c00 */
[----:B------:R-:W-:Y:S02]  /*a640*/  @P0 IADD3 R86, PT, PT, R86, R3, RZ ;  /* 0x0000000356560210 */ /* 0x000fe40007ffe0ff */
[----:B------:R2:W1:Y:S04]  /*a650*/  @P0 LDS.128 R96, [R7+0x400] ;  /* 0x0004000007600984 */ /* 0x0004680000000c00 */
[----:B------:R2:W1:Y:S04]  /*a660*/  @P0 LDS.128 R104, [R0+0x400] ;  /* 0x0004000000680984 */ /* 0x0004680000000c00 */
[----:B------:R2:W1:Y:S04]  /*a670*/  @P0 LDS.128 R112, [R5+0x400] ;  /* 0x0004000005700984 */ /* 0x0004680000000c00 */
[----:B------:R2:W1:Y:S04]  /*a680*/  @P0 LDS.128 R120, [R4+0x400] ;  /* 0x0004000004780984 */ /* 0x0004680000000c00 */
[----:B------:R2:W1:Y:S04]  /*a690*/  @P0 LDS.128 R128, [R3+0x400] ;  /* 0x0004000003800984 */ /* 0x0004680000000c00 */
[----:B------:R2:W1:Y:S02]  /*a6a0*/  @P0 LDS.128 R136, [R86+0x400] ;  /* 0x0004000056880984 */ /* 0x0004640000000c00 */
.L_x_135:
[----:B------:R-:W-:Y:S05]  /*a6b0*/  BSYNC B1 ;  /* 0x0000000000017941 */ /* 0x000fea0003800000 */
.L_x_134:
[----:B--2---:R-:W-:Y:S05]  /*a6c0*/  VIADD R0, R71, 0xc0 ;  /* 0x000000c047007836 */ /* 0x004fea0000000000 */
[----:B------:R-:W-:Y:S04]  /*a6d0*/  SHF.R.U32.HI R0, RZ, 0x15, R0 ;  /* 0x00000015ff007819 */ /* 0x000fe80000011600 */
[----:B------:R-:W-:Y:S11]  /*a6e0*/  LOP3.LUT P0, RZ, R0, 0x3, R151, 0x48, !PT ;  /* 0x0000000300ff7812 */ /* 0x000ff60007804897 */
[----:B------:R-:W-:Y:S02]  /*a6f0*/  @!UPT UIADD3 URZ, UPT, UPT, URZ, URZ, URZ ;  /* 0x000000fffffff290 */ /* 0x000fe4000fffe0ff */
[----:B------:R-:W-:Y:S05]  /*a700*/  @!P0 BRA `(.L_x_139) ;  /* 0x0000000000408947 */ /* 0x000fea0003800000 */
[----:B------:R-:W2:Y:S01]  /*a710*/  LDCU.64 UR8, c[0x4][0x70] ;  /* 0x01000e00ff0877ac */ /* 0x000ea20008000a00 */
[----:B------:R-:W-:Y:S01]  /*a720*/  MOV R3, 0x0 ;  /* 0x0000000000037802 */ /* 0x000fe20000000f00 */
[----:B------:R-:W-:Y:S02]  /*a730*/  HFMA2 R12, -RZ, RZ, 0, 5.9604644775390625e-08 ;  /* 0x00000001ff0c7431 */ /* 0x000fe400000001ff */
[----:B-1----:R-:W-:Y:S02]  /*a740*/  IMAD.MOV.U32 R8, RZ, RZ, 0x192 ;  /* 0x00000192ff087424 */ /* 0x002fe400078e00ff */
[----:B------:R-:W-:Y:S01]  /*a750*/  IMAD.MOV.U32 R13, RZ, RZ, RZ ;  /* 0x000000ffff0d7224 */ /* 0x000fe200078e00ff */
[----:B------:R-:W1:Y:S01]  /*a760*/  LDCU.64 UR6, c[0x4][0x78] ;  /* 0x01000f00ff0677ac */ /* 0x000e620008000a00 */
[----:B------:R-:W3:Y:S01]  /*a770*/  LDC.64 R2, c[0x4][R3] ;  /* 0x0100000003027b82 */ /* 0x000ee20000000a00 */
[----:B------:R-:W5:Y:S01]  /*a780*/  LDCU.64 UR4, c[0x4][0x10] ;  /* 0x01000200ff0477ac */ /* 0x000f620008000a00 */
[----:B--2---:R-:W-:Y:S01]  /*a790*/  MOV R5, UR9 ;  /* 0x0000000900057c02 */ /* 0x004fe20008000f00 */
[----:B------:R-:W-:Y:S01]  /*a7a0*/  IMAD.U32 R4, RZ, RZ, UR8 ;  /* 0x00000008ff047e24 */ /* 0x000fe2000f8e00ff */
[----:B-1----:R-:W-:Y:S01]  /*a7b0*/  MOV R7, UR7 ;  /* 0x0000000700077c02 */ /* 0x002fe20008000f00 */
[----:B------:R-:W-:Y:S01]  /*a7c0*/  IMAD.U32 R6, RZ, RZ, UR6 ;  /* 0x00000006ff067e24 */ /* 0x000fe2000f8e00ff */
[----:B-----5:R-:W-:Y:S01]  /*a7d0*/  MOV R11, UR5 ;  /* 0x00000005000b7c02 */ /* 0x020fe20008000f00 */
[----:B------:R-:W-:Y:S02]  /*a7e0*/  IMAD.U32 R10, RZ, RZ, UR4 ;  /* 0x00000004ff0a7e24 */ /* 0x000fe4000f8e00ff */
[----:B------:R-:W-:Y:S07]  /*a7f0*/  LEPC R20, `(.L_x_139) ;  /* 0x000000001014794e */ /* 0x000fee0000000000 */
[----:B---34-:R-:W-:Y:S05]  /*a800*/  CALL.ABS.NOINC R2 ;  /* 0x0000000002007343 */ /* 0x018fea0003c00000 */
.L_x_139:
[----:B------:R-:W-:Y:S01]  /*a810*/  ISETP.NE.AND P0, PT, R166, RZ, PT ;  /* 0x000000ffa600720c */ /* 0x000fe20003f05270 */
[----:B------:R-:W-:Y:S05]  /*a820*/  WARPSYNC.ALL ;  /* 0x0000000000007948 */ /* 0x000fea0003800000 */
[----:B------:R-:W-:Y:S01]  /*a830*/  R2UR UR4, R71 ;  /* 0x00000000470472ca */ /* 0x000fe200000e0000 */
[----:B------:R-:W-:Y:S01]  /*a840*/  BSSY.RECONVERGENT B0, `(.L_x_140) ;  /* 0x0000100000007945 */ /* 0x000fe20003800200 */
[C---:B---3--:R-:W-:Y:S02]  /*a850*/  SHF.L.U32 R72, R80.reuse, 0x10, RZ ;  /* 0x0000001050487819 */ /* 0x048fe400000006ff */
[----:B------:R-:W-:Y:S02]  /*a860*/  LOP3.LUT R74, R80, 0xffff0000, RZ, 0xc0, !PT ;  /* 0xffff0000504a7812 */ /* 0x000fe400078ec0ff */
[C---:B------:R-:W-:Y:S02]  /*a870*/  SHF.L.U32 R75, R81.reuse, 0x10, RZ ;  /* 0x00000010514b7819 */ /* 0x040fe400000006ff */
[----:B------:R-:W-:Y:S02]  /*a880*/  LOP3.LUT R76, R81, 0xffff0000, RZ, 0xc0, !PT ;  /* 0xffff0000514c7812 */ /* 0x000fe400078ec0ff */
[C---:B------:R-:W-:Y:S02]  /*a890*/  SHF.L.U32 R77, R82.reuse, 0x10, RZ ;  /* 0x00000010524d7819 */ /* 0x040fe400000006ff */
[----:B------:R-:W-:Y:S01]  /*a8a0*/  LOP3.LUT R78, R82, 0xffff0000, RZ, 0xc0, !PT ;  /* 0xffff0000524e7812 */ /* 0x000fe200078ec0ff */
[----:B-1----:R-:W1:Y:S01]  /*a8b0*/  LDTM.x64 R4, tmem[UR4+0xc0] ;  /* 0x0000c004000479ee */ /* 0x002e620008340000 */
[C---:B------:R-:W-:Y:S01]  /*a8c0*/  SHF.L.U32 R79, R83.reuse, 0x10, RZ ;  /* 0x00000010534f7819 */ /* 0x040fe200000006ff */
[----:B------:R-:W-:Y:S01]  /*a8d0*/  NOP ;  /* 0x0000000000007918 */ /* 0x000fe20000000000 */
[----:B------:R-:W-:Y:S02]  /*a8e0*/  LOP3.LUT R80, R83, 0xffff0000, RZ, 0xc0, !PT ;  /* 0xffff000053507812 */ /* 0x000fe400078ec0ff */
[C---:B----4-:R-:W-:Y:S02]  /*a8f0*/  SHF.L.U32 R81, R88.reuse, 0x10, RZ ;  /* 0x0000001058517819 */ /* 0x050fe400000006ff */
[----:B------:R-:W-:Y:S02]  /*a900*/  LOP3.LUT R83, R88, 0xffff0000, RZ, 0xc0, !PT ;  /* 0xffff000058537812 */ /* 0x000fe400078ec0ff */
[C---:B------:R-:W-:Y:S02]  /*a910*/  SHF.L.U32 R82, R89.reuse, 0x10, RZ ;  /* 0x0000001059527819 */ /* 0x040fe400000006ff */
[----:B------:R-:W-:Y:S02]  /*a920*/  LOP3.LUT R84, R89, 0xffff0000, RZ, 0xc0, !PT ;  /* 0xffff000059547812 */ /* 0x000fe400078ec0ff */
[C---:B------:R-:W-:Y:S02]  /*a930*/  SHF.L.U32 R85, R90.reuse, 0x10, RZ ;  /* 0x000000105a557819 */ /* 0x040fe400000006ff */
[----:B------:R-:W-:Y:S02]  /*a940*/  LOP3.LUT R86, R90, 0xffff0000, RZ, 0xc0, !PT ;  /* 0xffff00005a567812 */ /* 0x000fe400078ec0ff */
[----:B------:R-:W-:Y:S02]  /*a950*/  SHF.L.U32 R87, R91, 0x10, RZ ;  /* 0x000000105b577819 */ /* 0x000fe400000006ff */
[----:B------:R-:W-:Y:S02]  /*a960*/  IADD3 R171, PT, PT, R171, 0xd0, RZ ;  /* 0x000000d0abab7810 */ /* 0x000fe40007ffe0ff */
[----:B------:R-:W-:Y:S02]  /*a970*/  LOP3.LUT R88, R91, 0xffff0000, RZ, 0xc0, !PT ;  /* 0xffff00005b587812 */ /* 0x000fe400078ec0ff */
[----:B------:R-:W-:Y:S01]  /*a980*/  SHF.L.U32 R89, R96, 0x10, RZ ;  /* 0x0000001060597819 */ /* 0x000fe200000006ff */
[----:B-1----:R-:W-:Y:S01]  /*a990*/  FMUL R4, R70, R4 ;  /* 0x0000000446047220 */ /* 0x002fe20000400000 */
[----:B------:R-:W-:Y:S01]  /*a9a0*/  LOP3.LUT R90, R96, 0xffff0000, RZ, 0xc0, !PT ;  /* 0xffff0000605a7812 */ /* 0x000fe200078ec0ff */
[C---:B------:R-:W-:Y:S01]  /*a9b0*/  FMUL R5, R70.reuse, R5 ;  /* 0x0000000546057220 */ /* 0x040fe20000400000 */
[----:B------:R-:W-:Y:S01]  /*a9c0*/  SHF.L.U32 R91, R97, 0x10, RZ ;  /* 0x00000010615b7819 */ /* 0x000fe200000006ff */
[----:B------:R-:W-:Y:S01]  /*a9d0*/  FFMA R4, R73, R72, R4 ;  /* 0x0000004849047223 */ /* 0x000fe20000000004 */
[----:B------:R-:W-:Y:S01]  /*a9e0*/  LOP3.LUT R171, R171, 0xfefffff8, RZ, 0xc0, !PT ;  /* 0xfefffff8abab7812 */ /* 0x000fe200078ec0ff */
[----:B------:R-:W-:Y:S01]  /*a9f0*/  FFMA R5, R73, R74, R5 ;  /* 0x0000004a49057223 */ /* 0x000fe20000000005 */
[----:B------:R-:W-:Y:S01]  /*aa00*/  LOP3.LUT R92, R97, 0xffff0000, RZ, 0xc0, !PT ;  /* 0xffff0000615c7812 */ /* 0x000fe200078ec0ff */
[----:B------:R-:W-:Y:S01]  /*aa10*/  FMUL R6, R70, R6 ;  /* 0x0000000646067220 */ /* 0x000fe20000400000 */
[C---:B------:R-:W-:Y:S01]  /*aa20*/  SHF.L.U32 R93, R98.reuse, 0x10, RZ ;  /* 0x00000010625d7819 */ /* 0x040fe200000006ff */
[----:B------:R1:W-:Y:S01]  /*aa30*/  SYNCS.ARRIVE.TRANS64.RED.A1T0 RZ, [R171+URZ], RZ ;  /* 0x000000ffabff79a7 */ /* 0x0003e200081004ff */
[----:B------:R-:W-:Y:S01]  /*aa40*/  F2FP.BF16.F32.PACK_AB R4, R5, R4 ;  /* 0x000000040504723e */ /* 0x000fe200000010ff */
[----:B------:R-:W-:Y:S01]  /*aa50*/  FFMA R6, R73, R75, R6 ;  /* 0x0000004b49067223 */ /* 0x000fe20000000006 */
[----:B------:R-:W-:Y:S01]  /*aa60*/  LOP3.LUT R94, R98, 0xffff0000, RZ, 0xc0, !PT ;  /* 0xffff0000625e7812 */ /* 0x000fe200078ec0ff */
[C---:B------:R-:W-:Y:S01]  /*aa70*/  FMUL R7, R70.reuse, R7 ;  /* 0x0000000746077220 */ /* 0x040fe20000400000 */
[C---:B------:R-:W-:Y:S01]  /*aa80*/  SHF.L.U32 R95, R99.reuse, 0x10, RZ ;  /* 0x00000010635f7819 */ /* 0x040fe200000006ff */
[----:B------:R-:W-:Y:S01]  /*aa90*/  FMUL R8, R70, R8 ;  /* 0x0000000846087220 */ /* 0x000fe20000400000 */
[----:B------:R-:W-:Y:S01]  /*aaa0*/  LOP3.LUT R96, R99, 0xffff0000, RZ, 0xc0, !PT ;  /* 0xffff000063607812 */ /* 0x000fe200078ec0ff */
[C---:B------:R-:W-:Y:S01]  /*aab0*/  FFMA R7, R73.reuse, R76, R7 ;  /* 0x0000004c49077223 */ /* 0x040fe20000000007 */
[C---:B------:R-:W-:Y:S01]  /*aac0*/  SHF.L.U32 R97, R104.reuse, 0x10, RZ ;  /* 0x0000001068617819 */ /* 0x040fe200000006ff */
[----:B------:R-:W-:Y:S01]  /*aad0*/  FFMA R8, R73, R77, R8 ;  /* 0x0000004d49087223 */ /* 0x000fe20000000008 */
[----:B------:R-:W-:Y:S01]  /*aae0*/  LOP3.LUT R98, R104, 0xffff0000, RZ, 0xc0, !PT ;  /* 0xffff000068627812 */ /* 0x000fe200078ec0ff */
[C---:B------:R-:W-:Y:S01]  /*aaf0*/  FMUL R9, R70.reuse, R9 ;  /* 0x0000000946097220 */ /* 0x040fe20000400000 */
[----:B------:R-:W-:Y:S01]  /*ab00*/  F2FP.BF16.F32.PACK_AB R5, R7, R6 ;  /* 0x000000060705723e */ /* 0x000fe200000010ff */
[----:B------:R-:W-:Y:S01]  /*ab10*/  FMUL R10, R70, R10 ;  /* 0x0000000a460a7220 */ /* 0x000fe20000400000 */
        /* <DEDUP_REMOVED lines=8> */
[----:B------:R-:W-:Y:S01]  /*aba0*/  LOP3.LUT R102, R106, 0xffff0000, RZ, 0xc0, !PT ;  /* 0xffff00006a667812 */ /* 0x000fe200078ec0ff */
[----:B------:R-:W-:Y:S01]  /*abb0*/  FFMA R11, R73, R80, R11 ;  /* 0x00000050490b7223 */ /* 0x000fe2000000000b */
[----:B------:R-:W-:Y:S01]  /*abc0*/  SHF.L.U32 R103, R107, 0x10, RZ ;  /* 0x000000106b677819 */ /* 0x000fe200000006ff */
[----:B------:R-:W-:Y:S01]  /*abd0*/  FFMA R0, R73, R81, R0 ;  /* 0x0000005149007223 */ /* 0x000fe20000000000 */
[----:B------:R-:W-:Y:S01]  /*abe0*/  LOP3.LUT R104, R107, 0xffff0000, RZ, 0xc0, !PT ;  /* 0xffff00006b687812 */ /* 0x000fe200078ec0ff */
[C---:B------:R-:W-:Y:S01]  /*abf0*/  FMUL R2, R70.reuse, R13 ;  /* 0x0000000d46027220 */ /* 0x040fe20000400000 */
[----:B------:R-:W-:Y:S01]  /*ac00*/  F2FP.BF16.F32.PACK_AB R7, R11, R10 ;  /* 0x0000000a0b07723e */ /* 0x000fe200000010ff */
[----:B------:R-:W-:Y:S01]  /*ac10*/  FMUL R3, R70, R14 ;  /* 0x0000000e46037220 */ /* 0x000fe20000400000 */
[----:B------:R-:W-:Y:S01]  /*ac20*/  SHF.L.U32 R105, R112, 0x10, RZ ;  /* 0x0000001070697819 */ /* 0x000fe200000006ff */
[----:B------:R-:W-:Y:S01]  /*ac30*/  FMUL R15, R70, R15 ;  /* 0x0000000f460f7220 */ /* 0x000fe20000400000 */
[----:B------:R-:W-:Y:S01]  /*ac40*/  LOP3.LUT R106, R112, 0xffff0000, RZ, 0xc0, !PT ;  /* 0xffff0000706a7812 */ /* 0x000fe200078ec0ff */
[C---:B------:R-:W-:Y:S01]  /*ac50*/  FMUL R12, R70.reuse, R16 ;  /* 0x00000010460c7220 */ /* 0x040fe20000400000 */
[----:B------:R-:W-:Y:S01]  /*ac60*/  SHF.L.U32 R107, R113, 0x10, RZ ;  /* 0x00000010716b7819 */ /* 0x000fe200000006ff */
[----:B------:R-:W-:Y:S01]  /*ac70*/  FFMA R2, R73, R83, R2 ;  /* 0x0000005349027223 */ /* 0x000fe20000000002 */
[----:B------:R-:W-:Y:S01]  /*ac80*/  LOP3.LUT R108, R113, 0xffff0000, RZ, 0xc0, !PT ;  /* 0xffff0000716c7812 */ /* 0x000fe200078ec0ff */
[----:B------:R-:W-:Y:S01]  /*ac90*/  FMUL R13, R70, R17 ;  /* 0x00000011460d7220 */ /* 0x000fe20000400000 */
[----:B------:R-:W-:Y:S01]  /*aca0*/  SHF.L.U32 R109, R114, 0x10, RZ ;  /* 0x00000010726d7819 */ /* 0x000fe200000006ff */
[C---:B------:R-:W-:Y:S01]  /*acb0*/  FFMA R3, R73.reuse, R82, R3 ;  /* 0x0000005249037223 */ /* 0x040fe20000000003 */
[----:B------:R-:W-:Y:S01]  /*acc0*/  F2FP.BF16.F32.PACK_AB R8, R2, R0 ;  /* 0x000000000208723e */ /* 0x000fe200000010ff */
[----:B------:R-:W-:Y:S01]  /*acd0*/  FMUL R14, R70, R18 ;  /* 0x00000012460e7220 */ /* 0x000fe20000400000 */
[----:B------:R-:W-:Y:S01]  /*ace0*/  LOP3.LUT R110, R114, 0xffff0000, RZ, 0xc0, !PT ;  /* 0xffff0000726e7812 */ /* 0x000fe200078ec0ff */
[----:B------:R-:W-:Y:S01]  /*acf0*/  FFMA R15, R73, R84, R15 ;  /* 0x00000054490f7223 */ /* 0x000fe2000000000f */
[C---:B------:R-:W-:Y:S01]  /*ad00*/  SHF.L.U32 R111, R115.reuse, 0x10, RZ ;  /* 0x00000010736f7819 */ /* 0x040fe200000006ff */
[C---:B------:R-:W-:Y:S01]  /*ad10*/  FMUL R19, R70.reuse, R19 ;  /* 0x0000001346137220 */ /* 0x040fe20000400000 */
[----:B------:R-:W-:Y:S01]  /*ad20*/  LOP3.LUT R112, R115, 0xffff0000, RZ, 0xc0, !PT ;  /* 0xffff000073707812 */ /* 0x000fe200078ec0ff */
[----:B------:R-:W-:Y:S01]  /*ad30*/  FFMA R12, R73, R85, R12 ;  /* 0x00000055490c7223 */ /* 0x000fe2000000000c */
[----:B------:R-:W-:Y:S01]  /*ad40*/  F2FP.BF16.F32.PACK_AB R9, R15, R3 ;  /* 0x000000030f09723e */ /* 0x000fe200000010ff */
[----:B------:R-:W-:Y:S01]  /*ad50*/  FMUL R16, R70, R20 ;  /* 0x0000001446107220 */ /* 0x000fe20000400000 */
[C---:B------:R-:W-:Y:S01]  /*ad60*/  SHF.L.U32 R113, R120.reuse, 0x10, RZ ;  /* 0x0000001078717819 */ /* 0x040fe200000006ff */
[----:B------:R1:W-:Y:S01]  /*ad70*/  STS.128 [R170+UR44+0xc400], R4 ;  /* 0x00c40004aa007988 */ /* 0x0003e20008000c2c */
[C---:B------:R-:W-:Y:S01]  /*ad80*/  FFMA R13, R73.reuse, R86, R13 ;  /* 0x00000056490d7223 */ /* 0x040fe2000000000d */
[----:B------:R-:W-:Y:S01]  /*ad90*/  LOP3.LUT R114, R120, 0xffff0000, RZ, 0xc0, !PT ;  /* 0xffff000078727812 */ /* 0x000fe200078ec0ff */
[C---:B------:R-:W-:Y:S01]  /*ada0*/  FFMA R14, R73.reuse, R87, R14 ;  /* 0x00000057490e7223 */ /* 0x040fe2000000000e */
[----:B------:R-:W-:Y:S01]  /*adb0*/  FFMA R19, R73, R88, R19 ;  /* 0x0000005849137223 */ /* 0x000fe20000000013 */
[----:B------:R-:W-:Y:S01]  /*adc0*/  SHF.L.U32 R115, R121, 0x10, RZ ;  /* 0x0000001079737819 */ /* 0x000fe200000006ff */
[----:B------:R-:W-:Y:S01]  /*add0*/  FFMA R16, R73, R89, R16 ;  /* 0x0000005949107223 */ /* 0x000fe20000000010 */
[----:B------:R-:W-:Y:S01]  /*ade0*/  F2FP.BF16.F32.PACK_AB R10, R13, R12 ;  /* 0x0000000c0d0a723e */ /* 0x000fe200000010ff */
[C---:B------:R-:W-:Y:S01]  /*adf0*/  FMUL R17, R70.reuse, R21 ;  /* 0x0000001546117220 */ /* 0x040fe20000400000 */
[----:B------:R-:W-:Y:S01]  /*ae00*/  F2FP.BF16.F32.PACK_AB R11, R19, R14 ;  /* 0x0000000e130b723e */ /* 0x000fe200000010ff */
[C---:B------:R-:W-:Y:S01]  /*ae10*/  FMUL R18, R70.reuse, R22 ;  /* 0x0000001646127220 */ /* 0x040fe20000400000 */
[C---:B------:R-:W-:Y:S01]  /*ae20*/  FMUL R23, R70.reuse, R23 ;  /* 0x0000001746177220 */ /* 0x040fe20000400000 */
[----:B------:R-:W-:Y:S01]  /*ae30*/  FFMA R17, R73, R90, R17 ;  /* 0x0000005a49117223 */ /* 0x000fe20000000011 */
[C---:B------:R-:W-:Y:S01]  /*ae40*/  FMUL R20, R70.reuse, R24 ;  /* 0x0000001846147220 */ /* 0x040fe20000400000 */
[----:B------:R-:W-:Y:S01]  /*ae50*/  LOP3.LUT R116, R121, 0xffff0000, RZ, 0xc0, !PT ;  /* 0xffff000079747812 */ /* 0x000fe200078ec0ff */
[----:B------:R1:W-:Y:S01]  /*ae60*/  STS.128 [R169+0xc400], R8 ;  /* 0x00c40008a9007388 */ /* 0x0003e20000000c00 */
[----:B------:R-:W-:Y:S01]  /*ae70*/  FFMA R18, R73, R91, R18 ;  /* 0x0000005b49127223 */ /* 0x000fe20000000012 */
[----:B------:R-:W-:Y:S01]  /*ae80*/  F2FP.BF16.F32.PACK_AB R16, R17, R16 ;  /* 0x000000101110723e */ /* 0x000fe200000010ff */
[C---:B------:R-:W-:Y:S01]  /*ae90*/  FFMA R23, R73.reuse, R92, R23 ;  /* 0x0000005c49177223 */ /* 0x040fe20000000017 */
[----:B------:R-:W-:Y:S01]  /*aea0*/  FFMA R20, R73, R93, R20 ;  /* 0x0000005d49147223 */ /* 0x000fe20000000014 */
[----:B------:R-:W-:Y:S01]  /*aeb0*/  FMUL R21, R70, R25 ;  /* 0x0000001946157220 */ /* 0x000fe20000400000 */
[----:B------:R-:W-:Y:S01]  /*aec0*/  SHF.L.U32 R117, R122, 0x10, RZ ;  /* 0x000000107a757819 */ /* 0x000fe200000006ff */
[C---:B------:R-:W-:Y:S01]  /*aed0*/  FMUL R22, R70.reuse, R26 ;  /* 0x0000001a46167220 */ /* 0x040fe20000400000 */
[----:B------:R-:W-:Y:S01]  /*aee0*/  F2FP.BF16.F32.PACK_AB R17, R23, R18 ;  /* 0x000000121711723e */ /* 0x000fe200000010ff */
[C---:B------:R-:W-:Y:S01]  /*aef0*/  FFMA R21, R73.reuse, R94, R21 ;  /* 0x0000005e49157223 */ /* 0x040fe20000000015 */
[----:B------:R-:W-:Y:S01]  /*af00*/  FMUL R27, R70, R27 ;  /* 0x0000001b461b7220 */ /* 0x000fe20000400000 */
[----:B------:R-:W-:Y:S01]  /*af10*/  FFMA R22, R73, R95, R22 ;  /* 0x0000005f49167223 */ /* 0x000fe20000000016 */
[----:B------:R-:W-:Y:S01]  /*af20*/  LOP3.LUT R118, R122, 0xffff0000, RZ, 0xc0, !PT ;  /* 0xffff00007a767812 */ /* 0x000fe200078ec0ff */
[C---:B------:R-:W-:Y:S01]  /*af30*/  FMUL R24, R70.reuse, R28 ;  /* 0x0000001c46187220 */ /* 0x040fe20000400000 */
[----:B------:R-:W-:Y:S01]  /*af40*/  F2FP.BF16.F32.PACK_AB R18, R21, R20 ;  /* 0x000000141512723e */ /* 0x000fe200000010ff */
[C---:B------:R-:W-:Y:S01]  /*af50*/  FFMA R27, R73.reuse, R96, R27 ;  /* 0x00000060491b7223 */ /* 0x040fe2000000001b */
[C---:B------:R-:W-:Y:S01]  /*af60*/  FMUL R25, R70.reuse, R29 ;  /* 0x0000001d46197220 */ /* 0x040fe20000400000 */
[----:B------:R-:W-:Y:S01]  /*af70*/  FFMA R24, R73, R97, R24 ;  /* 0x0000006149187223 */ /* 0x000fe20000000018 */
[----:B------:R-:W-:Y:S01]  /*af80*/  SHF.L.U32 R119, R123, 0x10, RZ ;  /* 0x000000107b777819 */ /* 0x000fe200000006ff */
[C---:B------:R-:W-:Y:S01]  /*af90*/  FMUL R26, R70.reuse, R30 ;  /* 0x0000001e461a7220 */ /* 0x040fe20000400000 */
[----:B------:R-:W-:Y:S01]  /*afa0*/  F2FP.BF16.F32.PACK_AB R19, R27, R22 ;  /* 0x000000161b13723e */ /* 0x000fe200000010ff */
[C---:B------:R-:W-:Y:S01]  /*afb0*/  FFMA R25, R73.reuse, R98, R25 ;  /* 0x0000006249197223 */ /* 0x040fe20000000019 */
[C---:B------:R-:W-:Y:S01]  /*afc0*/  FMUL R31, R70.reuse, R31 ;  /* 0x0000001f461f7220 */ /* 0x040fe20000400000 */
[----:B------:R-:W-:Y:S01]  /*afd0*/  FFMA R26, R73, R99, R26 ;  /* 0x00000063491a7223 */ /* 0x000fe2000000001a */
[----:B------:R-:W-:Y:S01]  /*afe0*/  LOP3.LUT R120, R123, 0xffff0000, RZ, 0xc0, !PT ;  /* 0xffff00007b787812 */ /* 0x000fe200078ec0ff */
[----:B------:R1:W-:Y:S01]  /*aff0*/  STS.128 [R168+0xc400], R16 ;  /* 0x00c40010a8007388 */ /* 0x0003e20000000c00 */
[----:B------:R-:W-:Y:S01]  /*b000*/  F2FP.BF16.F32.PACK_AB R24, R25, R24 ;  /* 0x000000181918723e */ /* 0x000fe200000010ff */
[C---:B------:R-:W-:Y:S01]  /*b010*/  FFMA R31, R73.reuse, R100, R31 ;  /* 0x00000064491f7223 */ /* 0x040fe2000000001f */
[C---:B------:R-:W-:Y:S01]  /*b020*/  FMUL R28, R70.reuse, R32 ;  /* 0x00000020461c7220 */ /* 0x040fe20000400000 */
[C---:B------:R-:W-:Y:S01]  /*b030*/  FMUL R29, R70.reuse, R33 ;  /* 0x00000021461d7220 */ /* 0x040fe20000400000 */
[----:B------:R-:W-:Y:S01]  /*b040*/  FMUL R30, R70, R34 ;  /* 0x00000022461e7220 */ /* 0x000fe20000400000 */
[----:B------:R-:W-:Y:S01]  /*b050*/  SHF.L.U32 R121, R128, 0x10, RZ ;  /* 0x0000001080797819 */ /* 0x000fe200000006ff */
[----:B------:R-:W-:Y:S01]  /*b060*/  FFMA R28, R73, R101, R28 ;  /* 0x00000065491c7223 */ /* 0x000fe2000000001c */
[----:B------:R-:W-:Y:S01]  /*b070*/  F2FP.BF16.F32.PACK_AB R25, R31, R26 ;  /* 0x0000001a1f19723e */ /* 0x000fe200000010ff */
[C---:B------:R-:W-:Y:S01]  /*b080*/  FFMA R29, R73.reuse, R102, R29 ;  /* 0x00000066491d7223 */ /* 0x040fe2000000001d */
[----:B------:R-:W-:Y:S01]  /*b090*/  FFMA R30, R73, R103, R30 ;  /* 0x00000067491e7223 */ /* 0x000fe2000000001e */
[----:B------:R-:W-:Y:S01]  /*b0a0*/  FMUL R35, R70, R35 ;  /* 0x0000002346237220 */ /* 0x000fe20000400000 */
        /* <DEDUP_REMOVED lines=34> */
[----:B------:R-:W-:Y:S01]  /*b2d0*/  FFMA R41, R73, R114, R41 ;  /* 0x0000007249297223 */ /* 0x000fe20000000029 */
[C---:B------:R-:W-:Y:S01]  /*b2e0*/  FMUL R47, R70.reuse, R47 ;  /* 0x0000002f462f7220 */ /* 0x040fe20000400000 */
[C---:B------:R-:W-:Y:S01]  /*b2f0*/  FMUL R44, R70.reuse, R48 ;  /* 0x00000030462c7220 */ /* 0x040fe20000400000 */
[----:B------:R-:W-:Y:S01]  /*b300*/  FMUL R45, R70, R49 ;  /* 0x00000031462d7220 */ /* 0x000fe20000400000 */
[----:B------:R1:W-:Y:S01]  /*b310*/  STS.128 [R159+0xc400], R32 ;  /* 0x00c400209f007388 */ /* 0x0003e20000000c00 */
[----:B------:R-:W-:Y:S01]  /*b320*/  LOP3.LUT R128, R131, 0xffff0000, RZ, 0xc0, !PT ;  /* 0xffff000083807812 */ /* 0x000fe200078ec0ff */
[----:B------:R-:W-:Y:S01]  /*b330*/  FFMA R42, R73, R115, R42 ;  /* 0x00000073492a7223 */ /* 0x000fe2000000002a */
[----:B------:R-:W-:Y:S01]  /*b340*/  F2FP.BF16.F32.PACK_AB R40, R41, R40 ;  /* 0x000000282928723e */ /* 0x000fe200000010ff */
[C---:B------:R-:W-:Y:S01]  /*b350*/  FFMA R47, R73.reuse, R116, R47 ;  /* 0x00000074492f7223 */ /* 0x040fe2000000002f */
[C---:B------:R-:W-:Y:S01]  /*b360*/  FFMA R44, R73.reuse, R117, R44 ;  /* 0x00000075492c7223 */ /* 0x040fe2000000002c */
[----:B------:R-:W-:Y:S01]  /*b370*/  SHF.L.U32 R129, R136, 0x10, RZ ;  /* 0x0000001088817819 */ /* 0x000fe200000006ff */
[C---:B------:R-:W-:Y:S01]  /*b380*/  FFMA R45, R73.reuse, R118, R45 ;  /* 0x00000076492d7223 */ /* 0x040fe2000000002d */
[C---:B------:R-:W-:Y:S01]  /*b390*/  FMUL R46, R70.reuse, R50 ;  /* 0x00000032462e7220 */ /* 0x040fe20000400000 */
[C---:B------:R-:W-:Y:S01]  /*b3a0*/  FMUL R51, R70.reuse, R51 ;  /* 0x0000003346337220 */ /* 0x040fe20000400000 */
[C---:B------:R-:W-:Y:S01]  /*b3b0*/  FMUL R48, R70.reuse, R52 ;  /* 0x0000003446307220 */ /* 0x040fe20000400000 */
[C---:B------:R-:W-:Y:S01]  /*b3c0*/  FMUL R49, R70.reuse, R53 ;  /* 0x0000003546317220 */ /* 0x040fe20000400000 */
[C---:B------:R-:W-:Y:S01]  /*b3d0*/  FFMA R46, R73.reuse, R119, R46 ;  /* 0x00000077492e7223 */ /* 0x040fe2000000002e */
[C---:B------:R-:W-:Y:S01]  /*b3e0*/  FMUL R50, R70.reuse, R54 ;  /* 0x0000003646327220 */ /* 0x040fe20000400000 */
[C---:B------:R-:W-:Y:S01]  /*b3f0*/  FFMA R51, R73.reuse, R120, R51 ;  /* 0x0000007849337223 */ /* 0x040fe20000000033 */
[C---:B------:R-:W-:Y:S01]  /*b400*/  FMUL R55, R70.reuse, R55 ;  /* 0x0000003746377220 */ /* 0x040fe20000400000 */
[C---:B------:R-:W-:Y:S01]  /*b410*/  FFMA R48, R73.reuse, R121, R48 ;  /* 0x0000007949307223 */ /* 0x040fe20000000030 */
[C---:B------:R-:W-:Y:S01]  /*b420*/  FMUL R52, R70.reuse, R56 ;  /* 0x0000003846347220 */ /* 0x040fe20000400000 */
[C---:B------:R-:W-:Y:S01]  /*b430*/  FFMA R49, R73.reuse, R122, R49 ;  /* 0x0000007a49317223 */ /* 0x040fe20000000031 */
[C---:B------:R-:W-:Y:S01]  /*b440*/  FMUL R53, R70.reuse, R57 ;  /* 0x0000003946357220 */ /* 0x040fe20000400000 */
[----:B------:R-:W-:Y:S01]  /*b450*/  FFMA R50, R73, R123, R50 ;  /* 0x0000007b49327223 */ /* 0x000fe20000000032 */
[C---:B------:R-:W-:Y:S01]  /*b460*/  FMUL R54, R70.reuse, R58 ;  /* 0x0000003a46367220 */ /* 0x040fe20000400000 */
[----:B------:R-:W-:Y:S01]  /*b470*/  F2FP.BF16.F32.PACK_AB R41, R47, R42 ;  /* 0x0000002a2f29723e */ /* 0x000fe200000010ff */
[----:B------:R-:W-:Y:S01]  /*b480*/  FFMA R55, R73, R124, R55 ;  /* 0x0000007c49377223 */ /* 0x000fe20000000037 */
[C---:B------:R-:W-:Y:S01]  /*b490*/  FMUL R59, R70.reuse, R59 ;  /* 0x0000003b463b7220 */ /* 0x040fe20000400000 */
[----:B------:R-:W-:Y:S01]  /*b4a0*/  F2FP.BF16.F32.PACK_AB R42, R45, R44 ;  /* 0x0000002c2d2a723e */ /* 0x000fe200000010ff */
[----:B------:R-:W-:Y:S01]  /*b4b0*/  FFMA R52, R73, R125, R52 ;  /* 0x0000007d49347223 */ /* 0x000fe20000000034 */
[----:B------:R-:W-:Y:S01]  /*b4c0*/  F2FP.BF16.F32.PACK_AB R43, R51, R46 ;  /* 0x0000002e332b723e */ /* 0x000fe200000010ff */
[----:B------:R-:W-:Y:S01]  /*b4d0*/  FMUL R56, R70, R60 ;  /* 0x0000003c46387220 */ /* 0x000fe20000400000 */
[----:B------:R-:W-:Y:S01]  /*b4e0*/  LOP3.LUT R130, R136, 0xffff0000, RZ, 0xc0, !PT ;  /* 0xffff000088827812 */ /* 0x000fe200078ec0ff */
[----:B------:R-:W-:Y:S01]  /*b4f0*/  FFMA R53, R73, R126, R53 ;  /* 0x0000007e49357223 */ /* 0x000fe20000000035 */
[----:B------:R-:W-:Y:S01]  /*b500*/  SHF.L.U32 R131, R137, 0x10, RZ ;  /* 0x0000001089837819 */ /* 0x000fe200000006ff */
[----:B------:R1:W-:Y:S01]  /*b510*/  STS.128 [R158+0xc400], R40 ;  /* 0x00c400289e007388 */ /* 0x0003e20000000c00 */
[C---:B------:R-:W-:Y:S01]  /*b520*/  FMUL R57, R70.reuse, R61 ;  /* 0x0000003d46397220 */ /* 0x040fe20000400000 */
[----:B------:R-:W-:Y:S01]  /*b530*/  FFMA R54, R73, R127, R54 ;  /* 0x0000007f49367223 */ /* 0x000fe20000000036 */
[----:B------:R-:W-:Y:S01]  /*b540*/  LOP3.LUT R132, R137, 0xffff0000, RZ, 0xc0, !PT ;  /* 0xffff000089847812 */ /* 0x000fe200078ec0ff */
[----:B------:R-:W-:Y:S01]  /*b550*/  FMUL R58, R70, R62 ;  /* 0x0000003e463a7220 */ /* 0x000fe20000400000 */
[C---:B------:R-:W-:Y:S01]  /*b560*/  FFMA R59, R73.reuse, R128, R59 ;  /* 0x00000080493b7223 */ /* 0x040fe2000000003b */
[----:B------:R-:W-:Y:S01]  /*b570*/  SHF.L.U32 R133, R138, 0x10, RZ ;  /* 0x000000108a857819 */ /* 0x000fe200000006ff */
[----:B------:R-:W-:Y:S01]  /*b580*/  FMUL R63, R70, R63 ;  /* 0x0000003f463f7220 */ /* 0x000fe20000400000 */
        /* <DEDUP_REMOVED lines=9> */
[C---:B------:R-:W-:Y:S01]  /*b620*/  FMUL R62, R70.reuse, R66 ;  /* 0x00000042463e7220 */ /* 0x040fe20000400000 */
[----:B------:R-:W-:Y:S01]  /*b630*/  F2FP.BF16.F32.PACK_AB R49, R55, R50 ;  /* 0x000000323731723e */ /* 0x000fe200000010ff */
[----:B------:R-:W-:Y:S01]  /*b640*/  FFMA R63, R73, R132, R63 ;  /* 0x00000084493f7223 */ /* 0x000fe2000000003f */
[----:B------:R-:W-:Y:S01]  /*b650*/  FMUL R67, R70, R67 ;  /* 0x0000004346437220 */ /* 0x000fe20000400000 */
[----:B------:R-:W-:Y:S01]  /*b660*/  F2FP.BF16.F32.PACK_AB R50, R53, R52 ;  /* 0x000000343532723e */ /* 0x000fe200000010ff */
[----:B------:R-:W-:Y:S01]  /*b670*/  FFMA R60, R73, R133, R60 ;  /* 0x00000085493c7223 */ /* 0x000fe2000000003c */
[----:B------:R-:W-:Y:S01]  /*b680*/  F2FP.BF16.F32.PACK_AB R51, R59, R54 ;  /* 0x000000363b33723e */ /* 0x000fe200000010ff */
[C---:B------:R-:W-:Y:S01]  /*b690*/  FFMA R61, R73.reuse, R134, R61 ;  /* 0x00000086493d7223 */ /* 0x040fe2000000003d */
[C---:B------:R-:W-:Y:S01]  /*b6a0*/  FFMA R62, R73.reuse, R135, R62 ;  /* 0x00000087493e7223 */ /* 0x040fe2000000003e */
[----:B------:R-:W-:Y:S01]  /*b6b0*/  FFMA R67, R73, R136, R67 ;  /* 0x0000008849437223 */ /* 0x000fe20000000043 */
[----:B------:R-:W-:Y:S01]  /*b6c0*/  F2FP.BF16.F32.PACK_AB R56, R57, R56 ;  /* 0x000000383938723e */ /* 0x000fe200000010ff */
[----:B------:R1:W-:Y:S01]  /*b6d0*/  STS.128 [R157+0xc400], R48 ;  /* 0x00c400309d007388 */ /* 0x0003e20000000c00 */
[----:B------:R-:W-:Y:S02]  /*b6e0*/  F2FP.BF16.F32.PACK_AB R57, R63, R58 ;  /* 0x0000003a3f39723e */ /* 0x000fe400000010ff */
        /* <DEDUP_REMOVED lines=21> */
.L_x_141:
[----:B------:R-:W-:Y:S05]  /*b840*/  BSYNC.RECONVERGENT B0 ;  /* 0x0000000000007941 */ /* 0x000fea0003800200 */
.L_x_140:
[----:B------:R-:W-:Y:S01]  /*b850*/  BAR.SYNC.DEFER_BLOCKING 0x1, 0x80 ;  /* 0x0042000000007b1d */ /* 0x000fe20000010000 */
[----:B------:R-:W-:Y:S01]  /*b860*/  UISETP.NE.AND UP0, UPT, UR52, -0x4, UPT ;  /* 0xfffffffc3400788c */ /* 0x000fe2000bf05270 */
[----:B------:R-:W-:Y:S08]  /*b870*/  IADD3 R68, PT, PT, R68, 0x1, RZ ;  /* 0x0000000144447810 */ /* 0x000ff00007ffe0ff */
[----:B------:R-:W-:Y:S05]  /*b880*/  BRA.U !UP0, `(.L_x_142) ;  /* 0x0000000108287547 */ /* 0x000fea000b800000 */
[----:B------:R-:W-:Y:S01]  /*b890*/  ISETP.NE.AND P0, PT, R167, RZ, PT ;  /* 0x000000ffa700720c */ /* 0x000fe20003f05270 */
[----:B------:R-:W-:Y:S01]  /*b8a0*/  IMAD.U32 R3, RZ, RZ, UR46 ;  /* 0x0000002eff037e24 */ /* 0x000fe2000f8e00ff */
[----:B------:R-:W-:Y:S01]  /*b8b0*/  UIADD3 UR4, UPT, UPT, UR46, 0x1, URZ ;  /* 0x000000012e047890 */ /* 0x000fe2000fffe0ff */
[----:B------:R-:W-:Y:S03]  /*b8c0*/  IMAD.U32 R0, RZ, RZ, UR47 ;  /* 0x0000002fff007e24 */ /* 0x000fe6000f8e00ff */
[----:B------:R-:W-:Y:S04]  /*b8d0*/  UISETP.NE.AND UP0, UPT, UR4, 0x4, UPT ;  /* 0x000000040400788c */ /* 0x000fe8000bf05270 */
[----:B------:R-:W-:Y:S03]  /*b8e0*/  USEL UR46, UR4, URZ, UP0 ;  /* 0x000000ff042e7287 */ /* 0x000fe60008000000 */
[----:B------:R-:W-:Y:S05]  /*b8f0*/  @P0 LEA R3, R3, UR44, 0x3 ;  /* 0x0000002c03030c11 */ /* 0x000fea000f8e18ff */
[----:B------:R-:W-:Y:S05]  /*b900*/  @P0 VIADD R3, R3, 0x70 ;  /* 0x0000007003030836 */ /* 0x000fea0000000000 */
[----:B------:R-:W-:Y:S04]  /*b910*/  @P0 PRMT R0, R0, 0x654, R3 ;  /* 0x0000065400000816 */ /* 0x000fe80000000003 */
[----:B------:R2:W-:Y:S03]  /*b920*/  @P0 SYNCS.ARRIVE.TRANS64.RED.A1T0 RZ, [R0+URZ], RZ ;  /* 0x000000ff00ff09a7 */ /* 0x0005e600081004ff */
.L_x_142:
[----:B------:R-:W-:Y:S01]  /*b930*/  R2UR UR4, R152 ;  /* 0x00000000980472ca */ /* 0x000fe200000e0000 */
[----:B------:R-:W-:Y:S01]  /*b940*/  UISETP.NE.AND UP0, UPT, UR62, URZ, UPT ;  /* 0x000000ff3e00728c */ /* 0x000fe2000bf05270 */
[----:B------:R-:W-:Y:S01]  /*b950*/  ISETP.NE.AND P0, PT, R155, 0x2, PT ;  /* 0x000000029b00780c */ /* 0x000fe20003f05270 */
[----:B------:R-:W-:Y:S01]  /*b960*/  UIADD3 UR16, UPT, UPT, UR38, UR63, URZ ;  /* 0x0000003f26107290 */ /* 0x000fe2000fffe0ff */
[----:B------:R-:W-:Y:S01]  /*b970*/  ISETP.NE.AND P1, PT, R68, 0x2, PT ;  /* 0x000000024400780c */ /* 0x000fe20003f25270 */
[----:B------:R-:W-:Y:S01]  /*b980*/  UIADD3 UR52, UPT, UPT, UR52, 0x4, URZ ;  /* 0x0000000434347890 */ /* 0x000fe2000fffe0ff */
[----:B--2---:R-:W-:Y:S01]  /*b990*/  SEL R0, RZ, 0x1, P0 ;  /* 0x00000001ff007807 */ /* 0x004fe20000000000 */
[----:B------:R-:W-:Y:S01]  /*b9a0*/  UMOV UR36, UR61 ;  /* 0x0000003d00247c82 */ /* 0x000fe20008000000 */
[----:B------:R-:W-:Y:S02]  /*b9b0*/  SEL R3, RZ, 0x1, P1 ;  /* 0x00000001ff037807 */ /* 0x000fe40000800000 */
[----:B------:R-:W-:Y:S02]  /*b9c0*/  LOP3.LUT R161, R161, R0, RZ, 0x3c, !PT ;  /* 0x00000000a1a17212 */ /* 0x000fe400078e3cff */
[----:B------:R-:W-:Y:S01]  /*b9d0*/  LOP3.LUT R162, R162, R3, RZ, 0x3c, !PT ;  /* 0x00000003a2a27212 */ /* 0x000fe200078e3cff */
[----:B------:R-:W-:Y:S01]  /*b9e0*/  UIADD3 UR20, UPT, UPT, UR37, UR4, URZ ;  /* 0x0000000425147290 */ /* 0x000fe2000fffe0ff */
[----:B------:R-:W-:Y:S02]  /*b9f0*/  SEL R155, R155, RZ, P0 ;  /* 0x000000ff9b9b7207 */ /* 0x000fe40000000000 */
[----:B------:R-:W-:Y:S01]  /*ba00*/  SEL R68, R68, RZ, P1 ;  /* 0x000000ff44447207 */ /* 0x000fe20000800000 */
[----:B------:R-:W-:Y:S08]  /*ba10*/  BRA.U UP0, `(.L_x_143) ;  /* 0xffffff9d00d07547 */ /* 0x000ff0000b83ffff */
[----:B------:R-:W2:Y:S01]  /*ba20*/  LDCU.64 UR4, c[0x0][0x888] ;  /* 0x00011100ff0477ac */ /* 0x000ea20008000a00 */
[----:B------:R-:W3:Y:S01]  /*ba30*/  LDCU.64 UR6, c[0x0][0x890] ;  /* 0x00011200ff0677ac */ /* 0x000ee20008000a00 */
[----:B--2---:R-:W-:Y:S02]  /*ba40*/  ISETP.NE.U32.AND P2, PT, RZ, UR4, PT ;  /* 0x00000004ff007c0c */ /* 0x004fe4000bf45070 */
[----:B---3--:R-:W-:Y:S02]  /*ba50*/  ISETP.NE.U32.AND P1, PT, RZ, UR6, PT ;  /* 0x00000006ff007c0c */ /* 0x008fe4000bf25070 */
[----:B------:R-:W-:Y:S02]  /*ba60*/  ISETP.NE.AND.EX P2, PT, RZ, UR5, PT, P2 ;  /* 0x00000005ff007c0c */ /* 0x000fe4000bf45320 */
[----:B------:R-:W-:-:S13]  /*ba70*/  ISETP.NE.AND.EX P0, PT, RZ, UR7, PT, P1 ;  /* 0x00000007ff007c0c */ /* 0x000fda000bf05310 */
[----:B------:R-:W-:Y:S05]  /*ba80*/  @P2 BRA P0, `(.L_x_144) ;  /* 0x00000000003c2947 */ /* 0x000fea0000000000 */
[----:B------:R-:W-:-:S13]  /*ba90*/  ISETP.NE.AND.EX P1, PT, RZ, UR7, PT, P1 ;  /* 0x00000007ff007c0c */ /* 0x000fda000bf25310 */
[----:B------:R-:W-:Y:S05]  /*baa0*/  @P1 BRA `(.L_x_145) ;  /* 0x00000000000c1947 */ /* 0x000fea0003800000 */
[----:B------:R-:W-:-:S13]  /*bab0*/  FSETP.NEU.AND P0, PT, R73, RZ, PT ;  /* 0x000000ff4900720b */ /* 0x000fda0003f0d000 */
[----:B------:R-:W-:Y:S05]  /*bac0*/  @!P0 EXIT ;  /* 0x000000000000894d */ /* 0x000fea0003800000 */
[----:B------:R-:W-:Y:S05]  /*bad0*/  BRA `(.L_x_144) ;  /* 0x0000000000287947 */ /* 0x000fea0003800000 */
.L_x_145:
[----:B------:R-:W-:Y:S01]  /*bae0*/  ISETP.NE.AND P0, PT, R154, RZ, PT ;  /* 0x000000ff9a00720c */ /* 0x000fe20003f05270 */
[----:B------:R-:W-:-:S12]  /*baf0*/  BSSY.RECONVERGENT B0, `(.L_x_144) ;  /* 0x0000008000007945 */ /* 0x000fd80003800200 */
[----:B------:R-:W-:Y:S05]  /*bb00*/  @P0 BRA `(.L_x_146) ;  /* 0x0000000000100947 */ /* 0x000fea0003800000 */
[----:B------:R-:W-:-:S04]  /*bb10*/  ISETP.NE.U32.AND P0, PT, RZ, UR4, PT ;  /* 0x00000004ff007c0c */ /* 0x000fc8000bf05070 */
[----:B------:R-:W-:-:S13]  /*bb20*/  ISETP.NE.AND.EX P0, PT, RZ, UR5, PT, P0 ;  /* 0x00000005ff007c0c */ /* 0x000fda000bf05300 */
[----:B------:R-:W-:Y:S05]  /*bb30*/  @!P0 EXIT ;  /* 0x000000000000894d */ /* 0x000fea0003800000 */
[----:B------:R-:W-:Y:S05]  /*bb40*/  BRA `(.L_x_147) ;  /* 0x0000000000087947 */ /* 0x000fea0003800000 */
.L_x_146:
[----:B------:R-:W-:-:S13]  /*bb50*/  FSETP.NEU.AND P0, PT, R73, RZ, PT ;  /* 0x000000ff4900720b */ /* 0x000fda0003f0d000 */
[----:B------:R-:W-:Y:S05]  /*bb60*/  @!P0 EXIT ;  /* 0x000000000000894d */ /* 0x000fea0003800000 */
.L_x_147:
[----:B------:R-:W-:Y:S05]  /*bb70*/  BSYNC.RECONVERGENT B0 ;  /* 0x0000000000007941 */ /* 0x000fea0003800200 */
.L_x_144:
[----:B------:R-:W-:Y:S01]  /*bb80*/  ULEA UR6, UR46, UR44, 0x3 ;  /* 0x0000002c2e067291 */ /* 0x000fe2000f8e18ff */
[----:B------:R-:W-:-:S04]  /*bb90*/  DEPBAR.LE SB0, 0x0 ;  /* 0x000080000000791a */ /* 0x000fc80000000000 */
[----:B------:R-:W-:-:S04]  /*bba0*/  UIADD3 UR6, UPT, UPT, UR6, 0x70, URZ ;  /* 0x0000007006067890 */ /* 0x000fc8000fffe0ff */
[----:B------:R-:W-:-:S09]  /*bbb0*/  UPRMT UR6, UR47, 0x654, UR6 ;  /* 0x000006542f067896 */ /* 0x000fd20008000006 */
[----:B------:R-:W-:Y:S01]  /*bbc0*/  SYNCS.ARRIVE.TRANS64.RED.A1T0 RZ, [UR6], RZ ;  /* 0x000000ffffff79a7 */ /* 0x000fe20008100406 */
[----:B------:R-:W-:Y:S05]  /*bbd0*/  EXIT ;  /* 0x000000000000794d */ /* 0x000fea0003800000 */
.L_x_24:
[----:B---3--:R3:W4:Y:S02]  /*bbe0*/  SYNCS.PHASECHK.TRANS64.TRYWAIT P0, [R3+URZ+0xf0], R2 ;  /* 0x0000f002030075a7 */ /* 0x00872400080011ff */
[----:B----4-:R-:W-:Y:S05]  /*bbf0*/  @!P0 NANOSLEEP.SYNCS 0x989680 ;  /* 0x009896800000895d */ /* 0x010fea0003900000 */
[----:B------:R-:W4:Y:S02]  /*bc00*/  @!P0 SYNCS.PHASECHK.TRANS64 P0, [R3+URZ+0xf0], R2 ;  /* 0x0000f002030085a7 */ /* 0x000f2400080010ff */
[----:B----4-:R-:W-:Y:S05]  /*bc10*/  @!P0 BRA `(.L_x_24) ;  /* 0xfffffffc00f08947 */ /* 0x010fea000383ffff */
[----:B------:R-:W-:Y:S05]  /*bc20*/  BRA `(.L_x_148) ;  /* 0xffffff5c00d47947 */ /* 0x000fea000383ffff */
.L_x_27:
[----:B--2---:R-:W-:-:S07]  /*bc30*/  MOV R0, UR33 ;  /* 0x0000002100007c02 */ /* 0x004fce0008000f00 */
.L_x_149:
[----:B--2---:R2:W3:Y:S02]  /*bc40*/  SYNCS.PHASECHK.TRANS64.TRYWAIT P0, [R0+URZ+0x28], R3 ;  /* 0x00002803000075a7 */ /* 0x0044e400080011ff */
[----:B---3--:R-:W-:Y:S05]  /*bc50*/  @!P0 NANOSLEEP.SYNCS 0x989680 ;  /* 0x009896800000895d */ /* 0x008fea0003900000 */
[----:B------:R-:W3:Y:S02]  /*bc60*/  @!P0 SYNCS.PHASECHK.TRANS64 P0, [R0+URZ+0x28], R3 ;  /* 0x00002803000085a7 */ /* 0x000ee400080010ff */
[----:B---3--:R-:W-:Y:S05]  /*bc70*/  @!P0 BRA `(.L_x_149) ;  /* 0xfffffffc00f08947 */ /* 0x008fea000383ffff */
[----:B------:R-:W-:Y:S05]  /*bc80*/  BRA `(.L_x_26) ;  /* 0xffffff60002c7947 */ /* 0x000fea000383ffff */
.L_x_34:
[----:B-1----:R-:W-:-:S07]  /*bc90*/  MOV R0, UR17 ;  /* 0x0000001100007c02 */ /* 0x002fce0008000f00 */
.L_x_150:
[----:B-1----:R1:W2:Y:S02]  /*bca0*/  SYNCS.PHASECHK.TRANS64.TRYWAIT P0, [R0+URZ+0x28], R3 ;  /* 0x00002803000075a7 */ /* 0x0022a400080011ff */
[----:B--2---:R-:W-:Y:S05]  /*bcb0*/  @!P0 NANOSLEEP.SYNCS 0x989680 ;  /* 0x009896800000895d */ /* 0x004fea0003900000 */
[----:B------:R-:W2:Y:S02]  /*bcc0*/  @!P0 SYNCS.PHASECHK.TRANS64 P0, [R0+URZ+0x28], R3 ;  /* 0x00002803000085a7 */ /* 0x000ea400080010ff */
[----:B--2---:R-:W-:Y:S05]  /*bcd0*/  @!P0 BRA `(.L_x_150) ;  /* 0xfffffffc00f08947 */ /* 0x004fea000383ffff */
[----:B------:R-:W-:Y:S05]  /*bce0*/  BRA `(.L_x_33) ;  /* 0xffffff6000fc7947 */ /* 0x000fea000383ffff */
.L_x_39:
[----:B-1----:R1:W2:Y:S02]  /*bcf0*/  SYNCS.PHASECHK.TRANS64.TRYWAIT P0, [R3+URZ+0xa0], R0 ;  /* 0x0000a000030075a7 */ /* 0x0022a400080011ff */
[----:B--2---:R-:W-:Y:S05]  /*bd00*/  @!P0 NANOSLEEP.SYNCS 0x989680 ;  /* 0x009896800000895d */ /* 0x004fea0003900000 */
[----:B------:R-:W2:Y:S02]  /*bd10*/  @!P0 SYNCS.PHASECHK.TRANS64 P0, [R3+URZ+0xa0], R0 ;  /* 0x0000a000030085a7 */ /* 0x000ea400080010ff */
[----:B--2---:R-:W-:Y:S05]  /*bd20*/  @!P0 BRA `(.L_x_39) ;  /* 0xfffffffc00f08947 */ /* 0x004fea000383ffff */
[----:B------:R-:W-:Y:S05]  /*bd30*/  BRA `(.L_x_151) ;  /* 0xffffff6400b47947 */ /* 0x000fea000383ffff */
.L_x_43:
[----:B-1----:R-:W-:-:S07]  /*bd40*/  MOV R0, UR4 ;  /* 0x0000000400007c02 */ /* 0x002fce0008000f00 */
.L_x_152:
[----:B-1----:R1:W2:Y:S02]  /*bd50*/  SYNCS.PHASECHK.TRANS64.TRYWAIT P0, [R0+URZ], R3 ;  /* 0x00000003000075a7 */ /* 0x0022a400080011ff */
[----:B--2---:R-:W-:Y:S05]  /*bd60*/  @!P0 NANOSLEEP.SYNCS 0x989680 ;  /* 0x009896800000895d */ /* 0x004fea0003900000 */
[----:B------:R-:W2:Y:S02]  /*bd70*/  @!P0 SYNCS.PHASECHK.TRANS64 P0, [R0+URZ], R3 ;  /* 0x00000003000085a7 */ /* 0x000ea400080010ff */
[----:B--2---:R-:W-:Y:S05]  /*bd80*/  @!P0 BRA `(.L_x_152) ;  /* 0xfffffffc00f08947 */ /* 0x004fea000383ffff */
[----:B------:R-:W-:Y:S05]  /*bd90*/  BRA `(.L_x_153) ;  /* 0xffffff6c005c7947 */ /* 0x000fea000383ffff */
.L_x_44:
[----:B------:R-:W-:-:S07]  /*bda0*/  MOV R0, UR5 ;  /* 0x0000000500007c02 */ /* 0x000fce0008000f00 */
.L_x_154:
[----:B-1----:R1:W2:Y:S02]  /*bdb0*/  SYNCS.PHASECHK.TRANS64.TRYWAIT P0, [R0+URZ], R3 ;  /* 0x00000003000075a7 */ /* 0x0022a400080011ff */
[----:B--2---:R-:W-:Y:S05]  /*bdc0*/  @!P0 NANOSLEEP.SYNCS 0x989680 ;  /* 0x009896800000895d */ /* 0x004fea0003900000 */
[----:B------:R-:W2:Y:S02]  /*bdd0*/  @!P0 SYNCS.PHASECHK.TRANS64 P0, [R0+URZ], R3 ;  /* 0x00000003000085a7 */ /* 0x000ea400080010ff */
[----:B--2---:R-:W-:Y:S05]  /*bde0*/  @!P0 BRA `(.L_x_154) ;  /* 0xfffffffc00f08947 */ /* 0x004fea000383ffff */
[----:B------:R-:W-:Y:S05]  /*bdf0*/  BRA `(.L_x_155) ;  /* 0xffffff6c00687947 */ /* 0x000fea000383ffff */
.L_x_45:
[----:B------:R-:W-:-:S07]  /*be00*/  MOV R0, UR5 ;  /* 0x0000000500007c02 */ /* 0x000fce0008000f00 */
.L_x_156:
[----:B-1----:R1:W2:Y:S02]  /*be10*/  SYNCS.PHASECHK.TRANS64.TRYWAIT P0, [R0+URZ], R3 ;  /* 0x00000003000075a7 */ /* 0x0022a400080011ff */
[----:B--2---:R-:W-:Y:S05]  /*be20*/  @!P0 NANOSLEEP.SYNCS 0x989680 ;  /* 0x009896800000895d */ /* 0x004fea0003900000 */
[----:B------:R-:W2:Y:S02]  /*be30*/  @!P0 SYNCS.PHASECHK.TRANS64 P0, [R0+URZ], R3 ;  /* 0x00000003000085a7 */ /* 0x000ea400080010ff */
[----:B--2---:R-:W-:Y:S05]  /*be40*/  @!P0 BRA `(.L_x_156) ;  /* 0xfffffffc00f08947 */ /* 0x004fea000383ffff */
[----:B------:R-:W-:Y:S05]  /*be50*/  BRA `(.L_x_157) ;  /* 0xffffff6c00747947 */ /* 0x000fea000383ffff */
.L_x_46:
[----:B------:R-:W-:-:S07]  /*be60*/  MOV R0, UR5 ;  /* 0x0000000500007c02 */ /* 0x000fce0008000f00 */
.L_x_158:
[----:B-1----:R1:W2:Y:S02]  /*be70*/  SYNCS.PHASECHK.TRANS64.TRYWAIT P0, [R0+URZ], R3 ;  /* 0x00000003000075a7 */ /* 0x0022a400080011ff */
[----:B--2---:R-:W-:Y:S05]  /*be80*/  @!P0 NANOSLEEP.SYNCS 0x989680 ;  /* 0x009896800000895d */ /* 0x004fea0003900000 */
[----:B------:R-:W2:Y:S02]  /*be90*/  @!P0 SYNCS.PHASECHK.TRANS64 P0, [R0+URZ], R3 ;  /* 0x00000003000085a7 */ /* 0x000ea400080010ff */
[----:B--2---:R-:W-:Y:S05]  /*bea0*/  @!P0 BRA `(.L_x_158) ;  /* 0xfffffffc00f08947 */ /* 0x004fea000383ffff */
[----:B------:R-:W-:Y:S05]  /*beb0*/  BRA `(.L_x_159) ;  /* 0xffffff6c00807947 */ /* 0x000fea000383ffff */
.L_x_49:
[----:B--2---:R2:W3:Y:S02]  /*bec0*/  SYNCS.PHASECHK.TRANS64.TRYWAIT P0, [R2+URZ+0xe0], R5 ;  /* 0x0000e005020075a7 */ /* 0x0044e400080011ff */
[----:B---3--:R-:W-:Y:S05]  /*bed0*/  @!P0 NANOSLEEP.SYNCS 0x989680 ;  /* 0x009896800000895d */ /* 0x008fea0003900000 */
[----:B------:R-:W3:Y:S02]  /*bee0*/  @!P0 SYNCS.PHASECHK.TRANS64 P0, [R2+URZ+0xe0], R5 ;  /* 0x0000e005020085a7 */ /* 0x000ee400080010ff */
[----:B---3--:R-:W-:Y:S05]  /*bef0*/  @!P0 BRA `(.L_x_49) ;  /* 0xfffffffc00f08947 */ /* 0x008fea000383ffff */
[----:B------:R-:W-:Y:S05]  /*bf00*/  BRA `(.L_x_160) ;  /* 0xffffff6c00dc7947 */ /* 0x000fea000383ffff */
.L_x_50:
[----:B------:R-:W-:-:S07]  /*bf10*/  MOV R2, UR4 ;  /* 0x0000000400027c02 */ /* 0x000fce0008000f00 */
.L_x_161:
[----:B--2---:R2:W3:Y:S02]  /*bf20*/  SYNCS.PHASECHK.TRANS64.TRYWAIT P0, [R2+URZ+0xb0], R5 ;  /* 0x0000b005020075a7 */ /* 0x0044e400080011ff */
[----:B---3--:R-:W-:Y:S05]  /*bf30*/  @!P0 NANOSLEEP.SYNCS 0x989680 ;  /* 0x009896800000895d */ /* 0x008fea0003900000 */
[----:B------:R-:W3:Y:S02]  /*bf40*/  @!P0 SYNCS.PHASECHK.TRANS64 P0, [R2+URZ+0xb0], R5 ;  /* 0x0000b005020085a7 */ /* 0x000ee400080010ff */
[----:B---3--:R-:W-:Y:S05]  /*bf50*/  @!P0 BRA `(.L_x_161) ;  /* 0xfffffffc00f08947 */ /* 0x008fea000383ffff */
[----:B------:R-:W-:Y:S05]  /*bf60*/  BRA `(.L_x_162) ;  /* 0xffffff6c00ec7947 */ /* 0x000fea000383ffff */
.L_x_51:
[----:B--2---:R2:W3:Y:S02]  /*bf70*/  SYNCS.PHASECHK.TRANS64.TRYWAIT P1, [R2+URZ+0xa0], R5 ;  /* 0x0000a005020075a7 */ /* 0x0044e400080211ff */
[----:B---3--:R-:W-:Y:S05]  /*bf80*/  @!P1 NANOSLEEP.SYNCS 0x989680 ;  /* 0x009896800000995d */ /* 0x008fea0003900000 */
[----:B------:R-:W3:Y:S02]  /*bf90*/  @!P1 SYNCS.PHASECHK.TRANS64 P1, [R2+URZ+0xa0], R5 ;  /* 0x0000a005020095a7 */ /* 0x000ee400080210ff */
[----:B---3--:R-:W-:Y:S05]  /*bfa0*/  @!P1 BRA `(.L_x_51) ;  /* 0xfffffffc00f09947 */ /* 0x008fea000383ffff */
[----:B------:R-:W-:Y:S05]  /*bfb0*/  BRA `(.L_x_163) ;  /* 0xffffff70001c7947 */ /* 0x000fea000383ffff */
.L_x_54:
[----:B------:R-:W-:-:S07]  /*bfc0*/  MOV R0, UR4 ;  /* 0x0000000400007c02 */ /* 0x000fce0008000f00 */
.L_x_164:
[----:B--2---:R2:W3:Y:S02]  /*bfd0*/  SYNCS.PHASECHK.TRANS64.TRYWAIT P0, [R0+URZ+0xb0], R3 ;  /* 0x0000b003000075a7 */ /* 0x0044e400080011ff */
[----:B---3--:R-:W-:Y:S05]  /*bfe0*/  @!P0 NANOSLEEP.SYNCS 0x989680 ;  /* 0x009896800000895d */ /* 0x008fea0003900000 */
[----:B------:R-:W3:Y:S02]  /*bff0*/  @!P0 SYNCS.PHASECHK.TRANS64 P0, [R0+URZ+0xb0], R3 ;  /* 0x0000b003000085a7 */ /* 0x000ee400080010ff */
[----:B---3--:R-:W-:Y:S05]  /*c000*/  @!P0 BRA `(.L_x_164) ;  /* 0xfffffffc00f08947 */ /* 0x008fea000383ffff */
[----:B------:R-:W-:Y:S05]  /*c010*/  BRA `(.L_x_53) ;  /* 0xffffff7000707947 */ /* 0x000fea000383ffff */
.L_x_63:
[----:B--2---:R-:W-:-:S04]  /*c020*/  MOV R0, UR5 ;  /* 0x0000000500007c02 */ /* 0x004fc80008000f00 */
[----:B------:R2:W3:Y:S03]  /*c030*/  SYNCS.PHASECHK.TRANS64.TRYWAIT P0, [R0+URZ+0x8], R7 ;  /* 0x00000807000075a7 */ /* 0x0004e600080011ff */
[----:B---3--:R-:W-:Y:S05]  /*c040*/  @!P0 NANOSLEEP.SYNCS 0x989680 ;  /* 0x009896800000895d */ /* 0x008fea0003900000 */
[----:B------:R-:W3:Y:S02]  /*c050*/  @!P0 SYNCS.PHASECHK.TRANS64 P0, [R0+URZ+0x8], R7 ;  /* 0x00000807000085a7 */ /* 0x000ee400080010ff */
[----:B---3--:R-:W-:Y:S05]  /*c060*/  @!P0 BRA `(.L_x_63) ;  /* 0xfffffffc00ec8947 */ /* 0x008fea000383ffff */
[----:B------:R-:W-:Y:S05]  /*c070*/  BRA `(.L_x_62) ;  /* 0xffffff7400247947 */ /* 0x000fea000383ffff */
.L_x_65:
[----:B------:R-:W-:Y:S01]  /*c080*/  BSSY B0, `(.L_x_165) ;  /* 0x0000006000007945 */ /* 0x000fe20003800000 */
[----:B------:R-:W-:-:S07]  /*c090*/  MOV R15, 0xffffffff ;  /* 0xffffffff000f7802 */ /* 0x000fce0000000f00 */
[----:B-12--5:R-:W-:Y:S05]  /*c0a0*/  WARPSYNC.COLLECTIVE R15, `(.L_x_166) ;  /* 0x000000000f0c7348 */ /* 0x026fea0003c00000 */
[----:B------:R-:W-:Y:S02]  /*c0b0*/  ELECT P6, UR79, PT ;  /* 0x00000000004f782f */ /* 0x000fe400038c0000 */
[----:B------:R-:W-:Y:S01]  /*c0c0*/  MOV R14, UR79 ;  /* 0x0000004f000e7c02 */ /* 0x000fe20008000f00 */
[----:B-12--5:R-:W-:Y:S10]  /*c0d0*/  ENDCOLLECTIVE ;  /* 0x000000000000791b */ /* 0x026ff40003800000 */
.L_x_166:
[----:B------:R-:W-:Y:S05]  /*c0e0*/  BSYNC B0 ;  /* 0x0000000000007941 */ /* 0x000fea0003800000 */
.L_x_165:
[----:B------:R-:W-:Y:S05]  /*c0f0*/  BRA `(.L_x_167) ;  /* 0xffffff7400547947 */ /* 0x000fea000383ffff */
.L_x_67:
[----:B--2---:R-:W-:-:S04]  /*c100*/  MOV R0, UR5 ;  /* 0x0000000500007c02 */ /* 0x004fc80008000f00 */
[----:B------:R2:W3:Y:S03]  /*c110*/  SYNCS.PHASECHK.TRANS64.TRYWAIT P0, [R0+URZ+0x8], R5 ;  /* 0x00000805000075a7 */ /* 0x0004e600080011ff */
[----:B---3--:R-:W-:Y:S05]  /*c120*/  @!P0 NANOSLEEP.SYNCS 0x989680 ;  /* 0x009896800000895d */ /* 0x008fea0003900000 */
[----:B------:R-:W3:Y:S02]  /*c130*/  @!P0 SYNCS.PHASECHK.TRANS64 P0, [R0+URZ+0x8], R5 ;  /* 0x00000805000085a7 */ /* 0x000ee400080010ff */
[----:B---3--:R-:W-:Y:S05]  /*c140*/  @!P0 BRA `(.L_x_67) ;  /* 0xfffffffc00ec8947 */ /* 0x008fea000383ffff */
[----:B------:R-:W-:Y:S05]  /*c150*/  BRA `(.L_x_66) ;  /* 0xffffff7400587947 */ /* 0x000fea000383ffff */
.L_x_68:
[----:B-1----:R1:W2:Y:S02]  /*c160*/  SYNCS.PHASECHK.TRANS64.TRYWAIT P0, [R0+URZ+0xa0], R5 ;  /* 0x0000a005000075a7 */ /* 0x0022a400080011ff */
[----:B--2---:R-:W-:Y:S05]  /*c170*/  @!P0 NANOSLEEP.SYNCS 0x989680 ;  /* 0x009896800000895d */ /* 0x004fea0003900000 */
[----:B------:R-:W2:Y:S02]  /*c180*/  @!P0 SYNCS.PHASECHK.TRANS64 P0, [R0+URZ+0xa0], R5 ;  /* 0x0000a005000085a7 */ /* 0x000ea400080010ff */
[----:B--2---:R-:W-:Y:S05]  /*c190*/  @!P0 BRA `(.L_x_68) ;  /* 0xfffffffc00f08947 */ /* 0x004fea000383ffff */
[----:B------:R-:W-:Y:S05]  /*c1a0*/  BRA `(.L_x_168) ;  /* 0xffffff7800447947 */ /* 0x000fea000383ffff */
.L_x_70:
[----:B------:R-:W-:-:S07]  /*c1b0*/  MOV R0, UR31 ;  /* 0x0000001f00007c02 */ /* 0x000fce0008000f00 */
.L_x_169:
[----:B-1----:R1:W2:Y:S02]  /*c1c0*/  SYNCS.PHASECHK.TRANS64.TRYWAIT P0, [R0+URZ+0xd0], R5 ;  /* 0x0000d005000075a7 */ /* 0x0022a400080011ff */
[----:B--2---:R-:W-:Y:S05]  /*c1d0*/  @!P0 NANOSLEEP.SYNCS 0x989680 ;  /* 0x009896800000895d */ /* 0x004fea0003900000 */
[----:B------:R-:W2:Y:S02]  /*c1e0*/  @!P0 SYNCS.PHASECHK.TRANS64 P0, [R0+URZ+0xd0], R5 ;  /* 0x0000d005000085a7 */ /* 0x000ea400080010ff */
[----:B--2---:R-:W-:Y:S05]  /*c1f0*/  @!P0 BRA `(.L_x_169) ;  /* 0xfffffffc00f08947 */ /* 0x004fea000383ffff */
[----:B------:R-:W-:Y:S05]  /*c200*/  BRA `(.L_x_170) ;  /* 0xffffff7800907947 */ /* 0x000fea000383ffff */
.L_x_73:
[----:B------:R-:W-:Y:S07]  /*c210*/  MOV R0, UR5 ;  /* 0x0000000500007c02 */ /* 0x000fee0008000f00 */
.L_x_171:
[----:B-1----:R1:W2:Y:S02]  /*c220*/  SYNCS.PHASECHK.TRANS64.TRYWAIT P0, [R0+URZ], R5 ;  /* 0x00000005000075a7 */ /* 0x0022a400080011ff */
[----:B--2---:R-:W-:Y:S05]  /*c230*/  @!P0 NANOSLEEP.SYNCS 0x989680 ;  /* 0x009896800000895d */ /* 0x004fea0003900000 */
[----:B------:R-:W2:Y:S02]  /*c240*/  @!P0 SYNCS.PHASECHK.TRANS64 P0, [R0+URZ], R5 ;  /* 0x00000005000085a7 */ /* 0x000ea400080010ff */
[----:B--2---:R-:W-:Y:S05]  /*c250*/  @!P0 BRA `(.L_x_171) ;  /* 0xfffffffc00f08947 */ /* 0x004fea000383ffff */
[----:B------:R-:W-:Y:S05]  /*c260*/  BRA `(.L_x_72) ;  /* 0xffffff7800a47947 */ /* 0x000fea000383ffff */
.L_x_77:
[----:B-1----:R-:W-:-:S07]  /*c270*/  MOV R0, UR4 ;  /* 0x0000000400007c02 */ /* 0x002fce0008000f00 */
.L_x_172:
[----:B-1----:R1:W2:Y:S02]  /*c280*/  SYNCS.PHASECHK.TRANS64.TRYWAIT P0, [R0+URZ], R3 ;  /* 0x00000003000075a7 */ /* 0x0022a400080011ff */
[----:B--2---:R-:W-:Y:S05]  /*c290*/  @!P0 NANOSLEEP.SYNCS 0x989680 ;  /* 0x009896800000895d */ /* 0x004fea0003900000 */
[----:B------:R-:W2:Y:S02]  /*c2a0*/  @!P0 SYNCS.PHASECHK.TRANS64 P0, [R0+URZ], R3 ;  /* 0x00000003000085a7 */ /* 0x000ea400080010ff */
[----:B--2---:R-:W-:Y:S05]  /*c2b0*/  @!P0 BRA `(.L_x_172) ;  /* 0xfffffffc00f08947 */ /* 0x004fea000383ffff */
[----:B------:R-:W-:Y:S05]  /*c2c0*/  BRA `(.L_x_173) ;  /* 0xffffff7c00987947 */ /* 0x000fea000383ffff */
.L_x_80:
[----:B------:R-:W-:-:S07]  /*c2d0*/  MOV R0, UR26 ;  /* 0x0000001a00007c02 */ /* 0x000fce0008000f00 */
.L_x_174:
[----:B-1----:R1:W2:Y:S02]  /*c2e0*/  SYNCS.PHASECHK.TRANS64.TRYWAIT P1, [R0+URZ+0x100], R3 ;  /* 0x00010003000075a7 */ /* 0x0022a400080211ff */
[----:B--2---:R-:W-:Y:S05]  /*c2f0*/  @!P1 NANOSLEEP.SYNCS 0x989680 ;  /* 0x009896800000995d */ /* 0x004fea0003900000 */
[----:B------:R-:W2:Y:S02]  /*c300*/  @!P1 SYNCS.PHASECHK.TRANS64 P1, [R0+URZ+0x100], R3 ;  /* 0x00010003000095a7 */ /* 0x000ea400080210ff */
[----:B--2---:R-:W-:Y:S05]  /*c310*/  @!P1 BRA `(.L_x_174) ;  /* 0xfffffffc00f09947 */ /* 0x004fea000383ffff */
[----:B------:R-:W-:Y:S05]  /*c320*/  BRA `(.L_x_175) ;  /* 0xffffff7c00e47947 */ /* 0x000fea000383ffff */
.L_x_85:
[----:B---3--:R3:W4:Y:S02]  /*c330*/  SYNCS.PHASECHK.TRANS64.TRYWAIT P0, [R12+URZ+0xa0], R9 ;  /* 0x0000a0090c0075a7 */ /* 0x00872400080011ff */
[----:B----4-:R-:W-:Y:S05]  /*c340*/  @!P0 NANOSLEEP.SYNCS 0x989680 ;  /* 0x009896800000895d */ /* 0x010fea0003900000 */
[----:B------:R-:W4:Y:S02]  /*c350*/  @!P0 SYNCS.PHASECHK.TRANS64 P0, [R12+URZ+0xa0], R9 ;  /* 0x0000a0090c0085a7 */ /* 0x000f2400080010ff */
[----:B----4-:R-:W-:Y:S05]  /*c360*/  @!P0 BRA `(.L_x_85) ;  /* 0xfffffffc00f08947 */ /* 0x010fea000383ffff */
[----:B------:R-:W-:Y:S05]  /*c370*/  BRA `(.L_x_176) ;  /* 0xffffff84000c7947 */ /* 0x000fea000383ffff */
.L_x_88:
[----:B------:R-:W-:Y:S07]  /*c380*/  MOV R0, UR21 ;  /* 0x0000001500007c02 */ /* 0x000fee0008000f00 */
.L_x_177:
[----:B-1----:R1:W3:Y:S02]  /*c390*/  SYNCS.PHASECHK.TRANS64.TRYWAIT P2, [R0+URZ+0x98], R11 ;  /* 0x0000980b000075a7 */ /* 0x0022e400080411ff */
[----:B---3--:R-:W-:Y:S05]  /*c3a0*/  @!P2 NANOSLEEP.SYNCS 0x989680 ;  /* 0x009896800000a95d */ /* 0x008fea0003900000 */
[----:B------:R-:W3:Y:S02]  /*c3b0*/  @!P2 SYNCS.PHASECHK.TRANS64 P2, [R0+URZ+0x98], R11 ;  /* 0x0000980b0000a5a7 */ /* 0x000ee400080410ff */
[----:B---3--:R-:W-:Y:S05]  /*c3c0*/  @!P2 BRA `(.L_x_177) ;  /* 0xfffffffc00f0a947 */ /* 0x008fea000383ffff */
[----:B------:R-:W-:Y:S05]  /*c3d0*/  BRA `(.L_x_87) ;  /* 0xffffff8800747947 */ /* 0x000fea000383ffff */
.L_x_91:
[----:B---3--:R-:W-:Y:S07]  /*c3e0*/  MOV R0, UR21 ;  /* 0x0000001500007c02 */ /* 0x008fee0008000f00 */
.L_x_178:
[----:B-1----:R1:W3:Y:S02]  /*c3f0*/  SYNCS.PHASECHK.TRANS64.TRYWAIT P0, [R0+URZ+0x70], R9 ;  /* 0x00007009000075a7 */ /* 0x0022e400080011ff */
[----:B---3--:R-:W-:Y:S05]  /*c400*/  @!P0 NANOSLEEP.SYNCS 0x989680 ;  /* 0x009896800000895d */ /* 0x008fea0003900000 */
[----:B------:R-:W3:Y:S02]  /*c410*/  @!P0 SYNCS.PHASECHK.TRANS64 P0, [R0+URZ+0x70], R9 ;  /* 0x00007009000085a7 */ /* 0x000ee400080010ff */
[----:B---3--:R-:W-:Y:S05]  /*c420*/  @!P0 BRA `(.L_x_178) ;  /* 0xfffffffc00f08947 */ /* 0x008fea000383ffff */
[----:B------:R-:W-:Y:S05]  /*c430*/  BRA `(.L_x_179) ;  /* 0xffffff8800d07947 */ /* 0x000fea000383ffff */
.L_x_92:
[----:B------:R-:W-:Y:S07]  /*c440*/  MOV R0, UR21 ;  /* 0x0000001500007c02 */ /* 0x000fee0008000f00 */
.L_x_180:
[----:B-1----:R1:W3:Y:S02]  /*c450*/  SYNCS.PHASECHK.TRANS64.TRYWAIT P0, [R0+URZ+0x78], R9 ;  /* 0x00007809000075a7 */ /* 0x0022e400080011ff */
[----:B---3--:R-:W-:Y:S05]  /*c460*/  @!P0 NANOSLEEP.SYNCS 0x989680 ;  /* 0x009896800000895d */ /* 0x008fea0003900000 */
[----:B------:R-:W3:Y:S02]  /*c470*/  @!P0 SYNCS.PHASECHK.TRANS64 P0, [R0+URZ+0x78], R9 ;  /* 0x00007809000085a7 */ /* 0x000ee400080010ff */
[----:B---3--:R-:W-:Y:S05]  /*c480*/  @!P0 BRA `(.L_x_180) ;  /* 0xfffffffc00f08947 */ /* 0x008fea000383ffff */
[----:B------:R-:W-:Y:S05]  /*c490*/  BRA `(.L_x_181) ;  /* 0xffffff8c000c7947 */ /* 0x000fea000383ffff */
.L_x_93:
[----:B------:R-:W-:Y:S07]  /*c4a0*/  MOV R0, UR21 ;  /* 0x0000001500007c02 */ /* 0x000fee0008000f00 */
.L_x_182:
[----:B-1----:R1:W3:Y:S02]  /*c4b0*/  SYNCS.PHASECHK.TRANS64.TRYWAIT P0, [R0+URZ+0x80], R9 ;  /* 0x00008009000075a7 */ /* 0x0022e400080011ff */
[----:B---3--:R-:W-:Y:S05]  /*c4c0*/  @!P0 NANOSLEEP.SYNCS 0x989680 ;  /* 0x009896800000895d */ /* 0x008fea0003900000 */
[----:B------:R-:W3:Y:S02]  /*c4d0*/  @!P0 SYNCS.PHASECHK.TRANS64 P0, [R0+URZ+0x80], R9 ;  /* 0x00008009000085a7 */ /* 0x000ee400080010ff */
[----:B---3--:R-:W-:Y:S05]  /*c4e0*/  @!P0 BRA `(.L_x_182) ;  /* 0xfffffffc00f08947 */ /* 0x008fea000383ffff */
[----:B------:R-:W-:Y:S05]  /*c4f0*/  BRA `(.L_x_183) ;  /* 0xffffff8c00547947 */ /* 0x000fea000383ffff */
.L_x_94:
[----:B------:R-:W-:Y:S07]  /*c500*/  MOV R0, UR21 ;  /* 0x0000001500007c02 */ /* 0x000fee0008000f00 */
.L_x_184:
[----:B-1----:R1:W3:Y:S02]  /*c510*/  SYNCS.PHASECHK.TRANS64.TRYWAIT P0, [R0+URZ+0x88], R9 ;  /* 0x00008809000075a7 */ /* 0x0022e400080011ff */
[----:B---3--:R-:W-:Y:S05]  /*c520*/  @!P0 NANOSLEEP.SYNCS 0x989680 ;  /* 0x009896800000895d */ /* 0x008fea0003900000 */
[----:B------:R-:W3:Y:S02]  /*c530*/  @!P0 SYNCS.PHASECHK.TRANS64 P0, [R0+URZ+0x88], R9 ;  /* 0x00008809000085a7 */ /* 0x000ee400080010ff */
[----:B---3--:R-:W-:Y:S05]  /*c540*/  @!P0 BRA `(.L_x_184) ;  /* 0xfffffffc00f08947 */ /* 0x008fea000383ffff */
[----:B------:R-:W-:Y:S05]  /*c550*/  BRA `(.L_x_185) ;  /* 0xffffff8c00987947 */ /* 0x000fea000383ffff */
.L_x_96:
[----:B------:R-:W-:-:S07]  /*c560*/  MOV R0, UR21 ;  /* 0x0000001500007c02 */ /* 0x000fce0008000f00 */
.L_x_186:
[----:B-1----:R1:W4:Y:S02]  /*c570*/  SYNCS.PHASECHK.TRANS64.TRYWAIT P0, [R0+URZ+0x70], R3 ;  /* 0x00007003000075a7 */ /* 0x00232400080011ff */
[----:B----4-:R-:W-:Y:S05]  /*c580*/  @!P0 NANOSLEEP.SYNCS 0x989680 ;  /* 0x009896800000895d */ /* 0x010fea0003900000 */
[----:B------:R-:W4:Y:S02]  /*c590*/  @!P0 SYNCS.PHASECHK.TRANS64 P0, [R0+URZ+0x70], R3 ;  /* 0x00007003000085a7 */ /* 0x000f2400080010ff */
[----:B----4-:R-:W-:Y:S05]  /*c5a0*/  @!P0 BRA `(.L_x_186) ;  /* 0xfffffffc00f08947 */ /* 0x010fea000383ffff */
[----:B------:R-:W-:Y:S05]  /*c5b0*/  BRA `(.L_x_187) ;  /* 0xffffff90000c7947 */ /* 0x000fea000383ffff */
.L_x_97:
[----:B-1----:R-:W-:-:S07]  /*c5c0*/  MOV R0, UR21 ;  /* 0x0000001500007c02 */ /* 0x002fce0008000f00 */
.L_x_188:
[----:B-1----:R1:W4:Y:S02]  /*c5d0*/  SYNCS.PHASECHK.TRANS64.TRYWAIT P0, [R0+URZ+0x78], R3 ;  /* 0x00007803000075a7 */ /* 0x00232400080011ff */
[----:B----4-:R-:W-:Y:S05]  /*c5e0*/  @!P0 NANOSLEEP.SYNCS 0x989680 ;  /* 0x009896800000895d */ /* 0x010fea0003900000 */
[----:B------:R-:W4:Y:S02]  /*c5f0*/  @!P0 SYNCS.PHASECHK.TRANS64 P0, [R0+URZ+0x78], R3 ;  /* 0x00007803000085a7 */ /* 0x000f2400080010ff */
[----:B----4-:R-:W-:Y:S05]  /*c600*/  @!P0 BRA `(.L_x_188) ;  /* 0xfffffffc00f08947 */ /* 0x010fea000383ffff */
[----:B------:R-:W-:Y:S05]  /*c610*/  BRA `(.L_x_189) ;  /* 0xffffff8c00fc7947 */ /* 0x000fea000383ffff */
.L_x_98:
[----:B-1----:R-:W-:-:S07]  /*c620*/  MOV R0, UR21 ;  /* 0x0000001500007c02 */ /* 0x002fce0008000f00 */
.L_x_190:
[----:B-1----:R1:W4:Y:S02]  /*c630*/  SYNCS.PHASECHK.TRANS64.TRYWAIT P0, [R0+URZ+0x80], R3 ;  /* 0x00008003000075a7 */ /* 0x00232400080011ff */
[----:B----4-:R-:W-:Y:S05]  /*c640*/  @!P0 NANOSLEEP.SYNCS 0x989680 ;  /* 0x009896800000895d */ /* 0x010fea0003900000 */
[----:B------:R-:W4:Y:S02]  /*c650*/  @!P0 SYNCS.PHASECHK.TRANS64 P0, [R0+URZ+0x80], R3 ;  /* 0x00008003000085a7 */ /* 0x000f2400080010ff */
[----:B----4-:R-:W-:Y:S05]  /*c660*/  @!P0 BRA `(.L_x_190) ;  /* 0xfffffffc00f08947 */ /* 0x010fea000383ffff */
[----:B------:R-:W-:Y:S05]  /*c670*/  BRA `(.L_x_191) ;  /* 0xffffff8c00ec7947 */ /* 0x000fea000383ffff */
.L_x_100:
[----:B--2---:R2:W4:Y:S02]  /*c680*/  SYNCS.PHASECHK.TRANS64.TRYWAIT P0, [R3+URZ+0xa0], R0 ;  /* 0x0000a000030075a7 */ /* 0x00452400080011ff */
[----:B----4-:R-:W-:Y:S05]  /*c690*/  @!P0 NANOSLEEP.SYNCS 0x989680 ;  /* 0x009896800000895d */ /* 0x010fea0003900000 */
[----:B------:R-:W4:Y:S02]  /*c6a0*/  @!P0 SYNCS.PHASECHK.TRANS64 P0, [R3+URZ+0xa0], R0 ;  /* 0x0000a000030085a7 */ /* 0x000f2400080010ff */
[----:B----4-:R-:W-:Y:S05]  /*c6b0*/  @!P0 BRA `(.L_x_100) ;  /* 0xfffffffc00f08947 */ /* 0x010fea000383ffff */
[----:B------:R-:W-:Y:S05]  /*c6c0*/  BRA `(.L_x_192) ;  /* 0xffffff9000b87947 */ /* 0x000fea000383ffff */
.L_x_111:
[----:B-1----:R-:W-:Y:S04]  /*c6d0*/  MOV R2, UR44 ;  /* 0x0000002c00027c02 */ /* 0x002fe80008000f00 */
[----:B------:R1:W2:Y:S03]  /*c6e0*/  SYNCS.PHASECHK.TRANS64.TRYWAIT P0, [R2+URZ+0x50], R3 ;  /* 0x00005003020075a7 */ /* 0x0002a600080011ff */
[----:B--2---:R-:W-:Y:S05]  /*c6f0*/  @!P0 NANOSLEEP.SYNCS 0x989680 ;  /* 0x009896800000895d */ /* 0x004fea0003900000 */
[----:B------:R-:W2:Y:S02]  /*c700*/  @!P0 SYNCS.PHASECHK.TRANS64 P0, [R2+URZ+0x50], R3 ;  /* 0x00005003020085a7 */ /* 0x000ea400080010ff */
[----:B--2---:R-:W-:Y:S05]  /*c710*/  @!P0 BRA `(.L_x_111) ;  /* 0xfffffffc00ec8947 */ /* 0x004fea000383ffff */
[----:B------:R-:W-:Y:S05]  /*c720*/  BRA `(.L_x_110) ;  /* 0xffffffa000807947 */ /* 0x000fea000383ffff */
.L_x_113:
[----:B-1----:R1:W3:Y:S02]  /*c730*/  SYNCS.PHASECHK.TRANS64.TRYWAIT P1, [R171+URZ+0xc0], R0 ;  /* 0x0000c000ab0075a7 */ /* 0x0022e400080211ff */
[----:B---3--:R-:W-:Y:S05]  /*c740*/  @!P1 NANOSLEEP.SYNCS 0x989680 ;  /* 0x009896800000995d */ /* 0x008fea0003900000 */
[----:B------:R-:W3:Y:S02]  /*c750*/  @!P1 SYNCS.PHASECHK.TRANS64 P1, [R171+URZ+0xc0], R0 ;  /* 0x0000c000ab0095a7 */ /* 0x000ee400080210ff */
[----:B---3--:R-:W-:Y:S05]  /*c760*/  @!P1 BRA `(.L_x_113) ;  /* 0xfffffffc00f09947 */ /* 0x008fea000383ffff */
[----:B------:R-:W-:Y:S05]  /*c770*/  BRA `(.L_x_112) ;  /* 0xffffffa000b87947 */ /* 0x000fea000383ffff */
.L_x_122:
[----:B---3--:R3:W4:Y:S02]  /*c780*/  SYNCS.PHASECHK.TRANS64.TRYWAIT P0, [R3+URZ+0x50], R0 ;  /* 0x00005000030075a7 */ /* 0x00872400080011ff */
[----:B----4-:R-:W-:Y:S05]  /*c790*/  @!P0 NANOSLEEP.SYNCS 0x989680 ;  /* 0x009896800000895d */ /* 0x010fea0003900000 */
[----:B------:R-:W4:Y:S02]  /*c7a0*/  @!P0 SYNCS.PHASECHK.TRANS64 P0, [R3+URZ+0x50], R0 ;  /* 0x00005000030085a7 */ /* 0x000f2400080010ff */
[----:B----4-:R-:W-:Y:S05]  /*c7b0*/  @!P0 BRA `(.L_x_122) ;  /* 0xfffffffc00f08947 */ /* 0x010fea000383ffff */
[----:B------:R-:W-:Y:S05]  /*c7c0*/  BRA `(.L_x_121) ;  /* 0xffffffb400647947 */ /* 0x000fea000383ffff */
.L_x_130:
[----:B-1----:R1:W4:Y:S02]  /*c7d0*/  SYNCS.PHASECHK.TRANS64.TRYWAIT P0, [R0+URZ+0x50], R7 ;  /* 0x00005007000075a7 */ /* 0x00232400080011ff */
[----:B----4-:R-:W-:Y:S05]  /*c7e0*/  @!P0 NANOSLEEP.SYNCS 0x989680 ;  /* 0x009896800000895d */ /* 0x010fea0003900000 */
[----:B------:R-:W4:Y:S02]  /*c7f0*/  @!P0 SYNCS.PHASECHK.TRANS64 P0, [R0+URZ+0x50], R7 ;  /* 0x00005007000085a7 */ /* 0x000f2400080010ff */
[----:B----4-:R-:W-:Y:S05]  /*c800*/  @!P0 BRA `(.L_x_130) ;  /* 0xfffffffc00f08947 */ /* 0x010fea000383ffff */
[----:B------:R-:W-:Y:S05]  /*c810*/  BRA `(.L_x_129) ;  /* 0xffffffc8005c7947 */ /* 0x000fea000383ffff */
.L_x_138:
[----:B-1----:R1:W2:Y:S02]  /*c820*/  SYNCS.PHASECHK.TRANS64.TRYWAIT P0, [R3+URZ+0x50], R0 ;  /* 0x00005000030075a7 */ /* 0x0022a400080011ff */
[----:B--2---:R-:W-:Y:S05]  /*c830*/  @!P0 NANOSLEEP.SYNCS 0x989680 ;  /* 0x009896800000895d */ /* 0x004fea0003900000 */
[----:B------:R-:W2:Y:S02]  /*c840*/  @!P0 SYNCS.PHASECHK.TRANS64 P0, [R3+URZ+0x50], R0 ;  /* 0x00005000030085a7 */ /* 0x000ea400080010ff */
[----:B--2---:R-:W-:Y:S05]  /*c850*/  @!P0 BRA `(.L_x_138) ;  /* 0xfffffffc00f08947 */ /* 0x004fea000383ffff */
[----:B------:R-:W-:Y:S05]  /*c860*/  BRA `(.L_x_137) ;  /* 0xffffffdc00547947 */ /* 0x000fea000383ffff */
        .weak           $__internal_0_$__cuda_sm10x_tcgen05_guardrail_trap_col_being_dealloced_not_returned_by_alloc
        .type           $__internal_0_$__cuda_sm10x_tcgen05_guardrail_trap_col_being_dealloced_not_returned_by_alloc,@function
        .size           $__internal_0_$__cuda_sm10x_tcgen05_guardrail_trap_col_being_dealloced_not_returned_by_alloc,($__internal_1_$__cuda_sm10x_tcgen05_guardrail_trap_phase_invalid_during_alloc - $__internal_0_$__cuda_sm10x_tcgen05_guardrail_trap_col_being_dealloced_not_returned_by_alloc)
$__internal_0_$__cuda_sm10x_tcgen05_guardrail_trap_col_being_dealloced_not_returned_by_alloc:
[----:B------:R-:W-:Y:S05]  /*c870*/  BPT.TRAP 0x1 ;  /* 0x000000040000795c */ /* 0x000fea0000300000 */
[----:B------:R-:W-:-:S04]  /*c880*/  HFMA2 R3, -RZ, RZ, 0, 0 ;  /* 0x00000000ff037431 */ /* 0x000fc800000001ff */
[----:B------:R-:W-:Y:S05]  /*c890*/  RET.REL.NODEC R2 `(_ZN7cutlass13device_kernelINS_4gemm6kernel13GemmUniversalIN4cute5tupleIJiiiiEEENS1_10collective13CollectiveMmaINS1_35MainloopSm100TmaUmmaWarpSpecializedILi5ELi2ELi2ENS5_IJNS4_1CILi4EEENSA_ILi2EEENSA_ILi1EEEEEEEENS5_IJNSA_ILi256EEESG_NSA_ILi64EEEEEENS_10bfloat16_tENS5_IJlSD_lEEESJ_SK_NS4_8TiledMMAINS4_8MMA_AtomIJNS4_26SM100_MMA_F16BF16_2x1SM_SSISJ_SJ_fLi256ELi256ELNS4_4UMMA5MajorE0ELSP_0ELNSO_7ScaleInE0ELSQ_0EEEEEENS4_6LayoutINS5_IJSD_SD_SD_EEENS5_IJNSA_ILi0EEESV_SV_EEEEENS5_IJNS4_10UnderscoreESY_SY_EEEEENS4_28SM100_TMA_2SM_LOAD_MULTICASTENS4_14ComposedLayoutINS4_7SwizzleILi3ELi4ELi3EEENS4_18smem_ptr_flag_bitsILi16EEENST_INS5_IJNSA_ILi8EEESH_EEENS5_IJSH_SD_EEEEEEEvNS4_8identityES11_S1B_vS1C_EENS_8epilogue10collective18CollectiveEpilogueINS1E_23Sm100TmaWarpSpecializedILi4ELi2ELi64ELb1ELb0EEEJNS5_IJNSA_ILi128EEESG_SH_EEENS5_IJNST_IS1J_SD_EENST_ISH_SD_EEEEESJ_SK_SJ_SK_NS1E_6fusion15FusionCallbacksIS1I_NS1O_17LinearCombinationISJ_fSJ_fLNS_15FloatRoundStyleE2EEES1K_S1N_JEEENS4_5SM1004TMEM4LOAD26SM100_TMEM_LOAD_32dp32b64xENS4_13SM90_TMA_LOADES1B_NS4_39AutoVectorizingCopyWithAssumedAlignmentILi128EEENS4_14SM90_TMA_STOREES1B_S20_S20_EEEvvEEEEvNT_6ParamsE) ;  /* 0xffffff3402d87950 */ /* 0x000fea0003c3ffff */
        .weak           $__internal_1_$__cuda_sm10x_tcgen05_guardrail_trap_phase_invalid_during_alloc
        .type           $__internal_1_$__cuda_sm10x_tcgen05_guardrail_trap_phase_invalid_during_alloc,@function
        .size           $__internal_1_$__cuda_sm10x_tcgen05_guardrail_trap_phase_invalid_during_alloc,($__internal_2_$__cuda_sm10x_tcgen05_guardrail_trap_unallocated_columns_being_dealloced - $__internal_1_$__cuda_sm10x_tcgen05_guardrail_trap_phase_invalid_during_alloc)
$__internal_1_$__cuda_sm10x_tcgen05_guardrail_trap_phase_invalid_during_alloc:
[----:B------:R-:W-:Y:S05]  /*c8a0*/  BPT.TRAP 0x1 ;  /* 0x000000040000795c */ /* 0x000fea0000300000 */
[----:B------:R-:W-:-:S04]  /*c8b0*/  MOV R5, 0x0 ;  /* 0x0000000000057802 */ /* 0x000fc80000000f00 */
[----:B------:R-:W-:Y:S05]  /*c8c0*/  RET.REL.NODEC R4 `(_ZN7cutlass13device_kernelINS_4gemm6kernel13GemmUniversalIN4cute5tupleIJiiiiEEENS1_10collective13CollectiveMmaINS1_35MainloopSm100TmaUmmaWarpSpecializedILi5ELi2ELi2ENS5_IJNS4_1CILi4EEENSA_ILi2EEENSA_ILi1EEEEEEEENS5_IJNSA_ILi256EEESG_NSA_ILi64EEEEEENS_10bfloat16_tENS5_IJlSD_lEEESJ_SK_NS4_8TiledMMAINS4_8MMA_AtomIJNS4_26SM100_MMA_F16BF16_2x1SM_SSISJ_SJ_fLi256ELi256ELNS4_4UMMA5MajorE0ELSP_0ELNSO_7ScaleInE0ELSQ_0EEEEEENS4_6LayoutINS5_IJSD_SD_SD_EEENS5_IJNSA_ILi0EEESV_SV_EEEEENS5_IJNS4_10UnderscoreESY_SY_EEEEENS4_28SM100_TMA_2SM_LOAD_MULTICASTENS4_14ComposedLayoutINS4_7SwizzleILi3ELi4ELi3EEENS4_18smem_ptr_flag_bitsILi16EEENST_INS5_IJNSA_ILi8EEESH_EEENS5_IJSH_SD_EEEEEEEvNS4_8identityES11_S1B_vS1C_EENS_8epilogue10collective18CollectiveEpilogueINS1E_23Sm100TmaWarpSpecializedILi4ELi2ELi64ELb1ELb0EEEJNS5_IJNSA_ILi128EEESG_SH_EEENS5_IJNST_IS1J_SD_EENST_ISH_SD_EEEEESJ_SK_SJ_SK_NS1E_6fusion15FusionCallbacksIS1I_NS1O_17LinearCombinationISJ_fSJ_fLNS_15FloatRoundStyleE2EEES1K_S1N_JEEENS4_5SM1004TMEM4LOAD26SM100_TMEM_LOAD_32dp32b64xENS4_13SM90_TMA_LOADES1B_NS4_39AutoVectorizingCopyWithAssumedAlignmentILi128EEENS4_14SM90_TMA_STOREES1B_S20_S20_EEEvvEEEEvNT_6ParamsE) ;  /* 0xffffff3404cc7950 */ /* 0x000fea0003c3ffff */
        .weak           $__internal_2_$__cuda_sm10x_tcgen05_guardrail_trap_unallocated_columns_being_dealloced
        .type           $__internal_2_$__cuda_sm10x_tcgen05_guardrail_trap_unallocated_columns_being_dealloced,@function
        .size           $__internal_2_$__cuda_sm10x_tcgen05_guardrail_trap_unallocated_columns_being_dealloced,(.L_x_194 - $__internal_2_$__cuda_sm10x_tcgen05_guardrail_trap_unallocated_columns_being_dealloced)
$__internal_2_$__cuda_sm10x_tcgen05_guardrail_trap_unallocated_columns_being_dealloced:
[----:B------:R-:W-:Y:S05]  /*c8d0*/  BPT.TRAP 0x1 ;  /* 0x000000040000795c */ /* 0x000fea0000300000 */
[----:B------:R-:W-:-:S04]  /*c8e0*/  HFMA2 R3, -RZ, RZ, 0, 0 ;  /* 0x00000000ff037431 */ /* 0x000fc800000001ff */
[----:B------:R-:W-:Y:S05]  /*c8f0*/  RET.REL.NODEC R2 `(_ZN7cutlass13device_kernelINS_4gemm6kernel13GemmUniversalIN4cute5tupleIJiiiiEEENS1_10collective13CollectiveMmaINS1_35MainloopSm100TmaUmmaWarpSpecializedILi5ELi2ELi2ENS5_IJNS4_1CILi4EEENSA_ILi2EEENSA_ILi1EEEEEEEENS5_IJNSA_ILi256EEESG_NSA_ILi64EEEEEENS_10bfloat16_tENS5_IJlSD_lEEESJ_SK_NS4_8TiledMMAINS4_8MMA_AtomIJNS4_26SM100_MMA_F16BF16_2x1SM_SSISJ_SJ_fLi256ELi256ELNS4_4UMMA5MajorE0ELSP_0ELNSO_7ScaleInE0ELSQ_0EEEEEENS4_6LayoutINS5_IJSD_SD_SD_EEENS5_IJNSA_ILi0EEESV_SV_EEEEENS5_IJNS4_10UnderscoreESY_SY_EEEEENS4_28SM100_TMA_2SM_LOAD_MULTICASTENS4_14ComposedLayoutINS4_7SwizzleILi3ELi4ELi3EEENS4_18smem_ptr_flag_bitsILi16EEENST_INS5_IJNSA_ILi8EEESH_EEENS5_IJSH_SD_EEEEEEEvNS4_8identityES11_S1B_vS1C_EENS_8epilogue10collective18CollectiveEpilogueINS1E_23Sm100TmaWarpSpecializedILi4ELi2ELi64ELb1ELb0EEEJNS5_IJNSA_ILi128EEESG_SH_EEENS5_IJNST_IS1J_SD_EENST_ISH_SD_EEEEESJ_SK_SJ_SK_NS1E_6fusion15FusionCallbacksIS1I_NS1O_17LinearCombinationISJ_fSJ_fLNS_15FloatRoundStyleE2EEES1K_S1N_JEEENS4_5SM1004TMEM4LOAD26SM100_TMEM_LOAD_32dp32b64xENS4_13SM90_TMA_LOADES1B_NS4_39AutoVectorizingCopyWithAssumedAlignmentILi128EEENS4_14SM90_TMA_STOREES1B_S20_S20_EEEvvEEEEvNT_6ParamsE) ;  /* 0xffffff3402c07950 */ /* 0x000fea0003c3ffff */
.L_x_193:
[----:B------:R-:W-:-:S00]  /*c900*/  BRA `(.L_x_193) ;  /* 0xfffffffc00fc7947 */ /* 0x000fc0000383ffff */
[----:B------:R-:W-:-:S00]  /*c910*/  NOP ;  /* 0x0000000000007918 */ /* 0x000fc00000000000 */
        /* <DEDUP_REMOVED lines=14> */
.L_x_194:


//--------------------- .nv.global.init           --------------------------
	.section	.nv.global.init,"aw",@progbits
.nv.global.init:
	.type		$str$27,@object
	.size		$str$27,($str$28 - $str$27)
$str$27:
        /*0000*/ 	.byte	0x28, 0x61, 0x64, 0x64, 0x72, 0x65, 0x73, 0x73, 0x20, 0x26, 0x20, 0x6d, 0x61, 0x73, 0x6b, 0x29
        /*0010*/ 	.byte	0x20, 0x3d, 0x3d, 0x20, 0x30, 0x00
	.type		$str$28,@object
	.size		$str$28,($str$26 - $str$28)
$str$28:
        /*0016*/ 	.byte	0x2f, 0x74, 0x6d, 0x70, 0x2f, 0x63, 0x75, 0x74, 0x6c, 0x61, 0x73, 0x73, 0x5f, 0x73, 0x77, 0x65
        /*0026*/ 	.byte	0x65, 0x70, 0x5f, 0x73, 0x72, 0x63, 0x2f, 0x69, 0x6e, 0x63, 0x6c, 0x75, 0x64, 0x65, 0x2f, 0x63
        /*0036*/ 	.byte	0x75, 0x74, 0x65, 0x2f, 0x70, 0x6f, 0x69, 0x6e, 0x74, 0x65, 0x72, 0x5f, 0x66, 0x6c, 0x61, 0x67
        /*0046*/ 	.byte	0x67, 0x65, 0x64, 0x2e, 0x68, 0x70, 0x70, 0x00
	.type		$str$26,@object
	.size		$str$26,($str$25 - $str$26)
$str$26:
        /*004e*/ 	.byte	0x2f, 0x74, 0x6d, 0x70, 0x2f, 0x63, 0x75, 0x74, 0x6c, 0x61, 0x73, 0x73, 0x5f, 0x73, 0x77, 0x65
        /*005e*/ 	.byte	0x65, 0x70, 0x5f, 0x73, 0x72, 0x63, 0x2f, 0x69, 0x6e, 0x63, 0x6c, 0x75, 0x64, 0x65, 0x2f, 0x63
        /*006e*/ 	.byte	0x75, 0x74, 0x65, 0x2f, 0x61, 0x74, 0x6f, 0x6d, 0x2f, 0x63, 0x6f, 0x70, 0x79, 0x5f, 0x74, 0x72
        /*007e*/ 	.byte	0x61, 0x69, 0x74, 0x73, 0x5f, 0x73, 0x6d, 0x31, 0x30, 0x30, 0x2e, 0x68, 0x70, 0x70, 0x00
	.type		$str$25,@object
	.size		$str$25,(__unnamed_1 - $str$25)
$str$25:
        /*008d*/ 	.byte	0x28, 0x28, 0x75, 0x69, 0x6e, 0x74, 0x33, 0x32, 0x5f, 0x74, 0x28, 0x74, 0x68, 0x72, 0x65, 0x61
        /*009d*/ 	.byte	0x64, 0x49, 0x64, 0x78, 0x2e, 0x78, 0x29, 0x20, 0x2f, 0x20, 0x33, 0x32, 0x29, 0x20, 0x25, 0x20
        /*00ad*/ 	.byte	0x34, 0x29, 0x20, 0x3d, 0x3d, 0x20, 0x28, 0x28, 0x28, 0x74, 0x6d, 0x65, 0x6d, 0x5f, 0x61, 0x64
        /*00bd*/ 	.byte	0x64, 0x72, 0x20, 0x3e, 0x3e, 0x20, 0x31, 0x36, 0x29, 0x20, 0x2f, 0x20, 0x33, 0x32, 0x29, 0x20
        /*00cd*/ 	.byte	0x25, 0x20, 0x34, 0x29, 0x00
	.type		__unnamed_1,@object
	.size		__unnamed_1,(__unnamed_2 - __unnamed_1)
__unnamed_1:
        /*00d2*/ 	.byte	0x61, 0x75, 0x74, 0x6f, 0x20, 0x63, 0x75, 0x74, 0x65, 0x3a, 0x3a, 0x61, 0x73, 0x5f, 0x70, 0x6f
        /* <DEDUP_REMOVED lines=24> */
        /*0262*/ 	.byte	0x38, 0x31, 0x39, 0x32, 0x3e, 0x3e, 0x3e, 0x3e, 0x5d, 0x00
	.type		__unnamed_2,@object
	.size		__unnamed_2,(.L_2 - __unnamed_2)
__unnamed_2:
        /* <DEDUP_REMOVED lines=43> */
        /*051c*/ 	.byte	0x74, 0x65, 0x3a, 0x3a, 0x43, 0x3c, 0x30, 0x3e, 0x3e, 0x3e, 0x3e, 0x5d, 0x00
.L_2:


//--------------------- .nv.shared._ZN7cutlass13device_kernelINS_4gemm6kernel13GemmUniversalIN4cute5tupleIJiiiiEEENS1_10collective13CollectiveMmaINS1_35MainloopSm100TmaUmmaWarpSpecializedILi5ELi2ELi2ENS5_IJNS4_1CILi4EEENSA_ILi2EEENSA_ILi1EEEEEEEENS5_IJNSA_ILi256EEESG_NSA_ILi64EEEEEENS_10bfloat16_tENS5_IJlSD_lEEESJ_SK_NS4_8TiledMMAINS4_8MMA_AtomIJNS4_26SM100_MMA_F16BF16_2x1SM_SSISJ_SJ_fLi256ELi256ELNS4_4UMMA5MajorE0ELSP_0ELNSO_7ScaleInE0ELSQ_0EEEEEENS4_6LayoutINS5_IJSD_SD_SD_EEENS5_IJNSA_ILi0EEESV_SV_EEEEENS5_IJNS4_10UnderscoreESY_SY_EEEEENS4_28SM100_TMA_2SM_LOAD_MULTICASTENS4_14ComposedLayoutINS4_7SwizzleILi3ELi4ELi3EEENS4_18smem_ptr_flag_bitsILi16EEENST_INS5_IJNSA_ILi8EEESH_EEENS5_IJSH_SD_EEEEEEEvNS4_8identityES11_S1B_vS1C_EENS_8epilogue10collective18CollectiveEpilogueINS1E_23Sm100TmaWarpSpecializedILi4ELi2ELi64ELb1ELb0EEEJNS5_IJNSA_ILi128EEESG_SH_EEENS5_IJNST_IS1J_SD_EENST_ISH_SD_EEEEESJ_SK_SJ_SK_NS1E_6fusion15FusionCallbacksIS1I_NS1O_17LinearCombinationISJ_fSJ_fLNS_15FloatRoundStyleE2EEES1K_S1N_JEEENS4_5SM1004TMEM4LOAD26SM100_TMEM_LOAD_32dp32b64xENS4_13SM90_TMA_LOADES1B_NS4_39AutoVectorizingCopyWithAssumedAlignmentILi128EEENS4_14SM90_TMA_STOREES1B_S20_S20_EEEvvEEEEvNT_6ParamsE --------------------------
	.section	.nv.shared._ZN7cutlass13device_kernelINS_4gemm6kernel13GemmUniversalIN4cute5tupleIJiiiiEEENS1_10collective13CollectiveMmaINS1_35MainloopSm100TmaUmmaWarpSpecializedILi5ELi2ELi2ENS5_IJNS4_1CILi4EEENSA_ILi2EEENSA_ILi1EEEEEEEENS5_IJNSA_ILi256EEESG_NSA_ILi64EEEEEENS_10bfloat16_tENS5_IJlSD_lEEESJ_SK_NS4_8TiledMMAINS4_8MMA_AtomIJNS4_26SM100_MMA_F16BF16_2x1SM_SSISJ_SJ_fLi256ELi256ELNS4_4UMMA5MajorE0ELSP_0ELNSO_7ScaleInE0ELSQ_0EEEEEENS4_6LayoutINS5_IJSD_SD_SD_EEENS5_IJNSA_ILi0EEESV_SV_EEEEENS5_IJNS4_10UnderscoreESY_SY_EEEEENS4_28SM100_TMA_2SM_LOAD_MULTICASTENS4_14ComposedLayoutINS4_7SwizzleILi3ELi4ELi3EEENS4_18smem_ptr_flag_bitsILi16EEENST_INS5_IJNSA_ILi8EEESH_EEENS5_IJSH_SD_EEEEEEEvNS4_8identityES11_S1B_vS1C_EENS_8epilogue10collective18CollectiveEpilogueINS1E_23Sm100TmaWarpSpecializedILi4ELi2ELi64ELb1ELb0EEEJNS5_IJNSA_ILi128EEESG_SH_EEENS5_IJNST_IS1J_SD_EENST_ISH_SD_EEEEESJ_SK_SJ_SK_NS1E_6fusion15FusionCallbacksIS1I_NS1O_17LinearCombinationISJ_fSJ_fLNS_15FloatRoundStyleE2EEES1K_S1N_JEEENS4_5SM1004TMEM4LOAD26SM100_TMEM_LOAD_32dp32b64xENS4_13SM90_TMA_LOADES1B_NS4_39AutoVectorizingCopyWithAssumedAlignmentILi128EEENS4_14SM90_TMA_STOREES1B_S20_S20_EEEvvEEEEvNT_6ParamsE,"aw",@nobits
	.sectionflags	@""
	.align	16
	.zero		1024


//--------------------- .nv.shared.reserved.0     --------------------------
	.section	.nv.shared.reserved.0,"aw",@nobits
	.weak		__nv_reservedSMEM_offset_0_alias
	.size		__nv_reservedSMEM_offset_0_alias, 0, 64
	.other		__nv_reservedSMEM_offset_0_alias,@"STO_CUDA_RESERVED_SHARED STV_DEFAULT"
__nv_reservedSMEM_offset_0_alias:
	.zero		0
.nv.shared.reserved.0:
	.zero		64
	.weak		__nv_reservedSMEM_tcgen05_partition
	.type		__nv_reservedSMEM_tcgen05_partition,@object
	.size		__nv_reservedSMEM_tcgen05_partition,(.L_0 - __nv_reservedSMEM_tcgen05_partition)
__nv_reservedSMEM_tcgen05_partition:
	.zero		32
.L_0:


//--------------------- .nv.global                --------------------------
	.section	.nv.global,"aw",@nobits
.nv.global:
	.type		_ZN40_INTERNAL_82721beb_4_k_cu_c8f5a86c_267054cute1_E,@object
	.size		_ZN40_INTERNAL_82721beb_4_k_cu_c8f5a86c_267054cute1_E,(_ZN40_INTERNAL_82721beb_4_k_cu_c8f5a86c_267054cuda3std3__45__cpo6cbeginE - _ZN40_INTERNAL_82721beb_4_k_cu_c8f5a86c_267054cute1_E)
_ZN40_INTERNAL_82721beb_4_k_cu_c8f5a86c_267054cute1_E:
	.zero		1
	.type		_ZN40_INTERNAL_82721beb_4_k_cu_c8f5a86c_267054cuda3std3__45__cpo6cbeginE,@object
	.size		_ZN40_INTERNAL_82721beb_4_k_cu_c8f5a86c_267054cuda3std3__45__cpo6cbeginE,(_ZN40_INTERNAL_82721beb_4_k_cu_c8f5a86c_267054cuda3std3__48in_placeE - _ZN40_INTERNAL_82721beb_4_k_cu_c8f5a86c_267054cuda3std3__45__cpo6cbeginE)
_ZN40_INTERNAL_82721beb_4_k_cu_c8f5a86c_267054cuda3std3__45__cpo6cbeginE:
	.zero		1
	.type		_ZN40_INTERNAL_82721beb_4_k_cu_c8f5a86c_267054cuda3std3__48in_placeE,@object
	.size		_ZN40_INTERNAL_82721beb_4_k_cu_c8f5a86c_267054cuda3std3__48in_placeE,(_ZN40_INTERNAL_82721beb_4_k_cu_c8f5a86c_267054cuda3std6ranges3__45__cpo9iter_moveE - _ZN40_INTERNAL_82721beb_4_k_cu_c8f5a86c_267054cuda3std3__48in_placeE)
_ZN40_INTERNAL_82721beb_4_k_cu_c8f5a86c_267054cuda3std3__48in_placeE:
	.zero		1
	.type		_ZN40_INTERNAL_82721beb_4_k_cu_c8f5a86c_267054cuda3std6ranges3__45__cpo9iter_moveE,@object
	.size		_ZN40_INTERNAL_82721beb_4_k_cu_c8f5a86c_267054cuda3std6ranges3__45__cpo9iter_moveE,(_ZN40_INTERNAL_82721beb_4_k_cu_c8f5a86c_267054cuda3std3__45__cpo5beginE - _ZN40_INTERNAL_82721beb_4_k_cu_c8f5a86c_267054cuda3std6ranges3__45__cpo9iter_moveE)
_ZN40_INTERNAL_82721beb_4_k_cu_c8f5a86c_267054cuda3std6ranges3__45__cpo9iter_moveE:
	.zero		1
	.type		_ZN40_INTERNAL_82721beb_4_k_cu_c8f5a86c_267054cuda3std3__45__cpo5beginE,@object
	.size		_ZN40_INTERNAL_82721beb_4_k_cu_c8f5a86c_267054cuda3std3__45__cpo5beginE,(_ZN40_INTERNAL_82721beb_4_k_cu_c8f5a86c_267054cuda3std3__442_GLOBAL__N__82721beb_4_k_cu_c8f5a86c_267056ignoreE - _ZN40_INTERNAL_82721beb_4_k_cu_c8f5a86c_267054cuda3std3__45__cpo5beginE)
_ZN40_INTERNAL_82721beb_4_k_cu_c8f5a86c_267054cuda3std3__45__cpo5beginE:
	.zero		1
	.type		_ZN40_INTERNAL_82721beb_4_k_cu_c8f5a86c_267054cuda3std3__442_GLOBAL__N__82721beb_4_k_cu_c8f5a86c_267056ignoreE,@object
	.size		_ZN40_INTERNAL_82721beb_4_k_cu_c8f5a86c_267054cuda3std3__442_GLOBAL__N__82721beb_4_k_cu_c8f5a86c_267056ignoreE,(_ZN40_INTERNAL_82721beb_4_k_cu_c8f5a86c_267054cute7productE - _ZN40_INTERNAL_82721beb_4_k_cu_c8f5a86c_267054cuda3std3__442_GLOBAL__N__82721beb_4_k_cu_c8f5a86c_267056ignoreE)
_ZN40_INTERNAL_82721beb_4_k_cu_c8f5a86c_267054cuda3std3__442_GLOBAL__N__82721beb_4_k_cu_c8f5a86c_267056ignoreE:
	.zero		1
	.type		_ZN40_INTERNAL_82721beb_4_k_cu_c8f5a86c_267054cute7productE,@object
	.size		_ZN40_INTERNAL_82721beb_4_k_cu_c8f5a86c_267054cute7productE,(_ZN40_INTERNAL_82721beb_4_k_cu_c8f5a86c_267054cuda3std3__45__cpo3endE - _ZN40_INTERNAL_82721beb_4_k_cu_c8f5a86c_267054cute7productE)
_ZN40_INTERNAL_82721beb_4_k_cu_c8f5a86c_267054cute7productE:
	.zero		1
	.type		_ZN40_INTERNAL_82721beb_4_k_cu_c8f5a86c_267054cuda3std3__45__cpo3endE,@object
	.size		_ZN40_INTERNAL_82721beb_4_k_cu_c8f5a86c_267054cuda3std3__45__cpo3endE,(_ZN40_INTERNAL_82721beb_4_k_cu_c8f5a86c_267054cuda3std3__419piecewise_constructE - _ZN40_INTERNAL_82721beb_4_k_cu_c8f5a86c_267054cuda3std3__45__cpo3endE)
_ZN40_INTERNAL_82721beb_4_k_cu_c8f5a86c_267054cuda3std3__45__cpo3endE:
	.zero		1
	.type		_ZN40_INTERNAL_82721beb_4_k_cu_c8f5a86c_267054cuda3std3__419piecewise_constructE,@object
	.size		_ZN40_INTERNAL_82721beb_4_k_cu_c8f5a86c_267054cuda3std3__419piecewise_constructE,(_ZN40_INTERNAL_82721beb_4_k_cu_c8f5a86c_267054cuda3std3__45__cpo4cendE - _ZN40_INTERNAL_82721beb_4_k_cu_c8f5a86c_267054cuda3std3__419piecewise_constructE)
_ZN40_INTERNAL_82721beb_4_k_cu_c8f5a86c_267054cuda3std3__419piecewise_constructE:
	.zero		1
	.type		_ZN40_INTERNAL_82721beb_4_k_cu_c8f5a86c_267054cuda3std3__45__cpo4cendE,@object
	.size		_ZN40_INTERNAL_82721beb_4_k_cu_c8f5a86c_267054cuda3std3__45__cpo4cendE,(_ZN40_INTERNAL_82721beb_4_k_cu_c8f5a86c_267054cuda3std6ranges3__45__cpo4swapE - _ZN40_INTERNAL_82721beb_4_k_cu_c8f5a86c_267054cuda3std3__45__cpo4cendE)
_ZN40_INTERNAL_82721beb_4_k_cu_c8f5a86c_267054cuda3std3__45__cpo4cendE:
	.zero		1
	.type		_ZN40_INTERNAL_82721beb_4_k_cu_c8f5a86c_267054cuda3std6ranges3__45__cpo4swapE,@object
	.size		_ZN40_INTERNAL_82721beb_4_k_cu_c8f5a86c_267054cuda3std6ranges3__45__cpo4swapE,(.L_10 - _ZN40_INTERNAL_82721beb_4_k_cu_c8f5a86c_267054cuda3std6ranges3__45__cpo4swapE)
_ZN40_INTERNAL_82721beb_4_k_cu_c8f5a86c_267054cuda3std6ranges3__45__cpo4swapE:
	.zero		1
.L_10:


//--------------------- .nv.constant0._ZN7cutlass13device_kernelINS_4gemm6kernel13GemmUniversalIN4cute5tupleIJiiiiEEENS1_10collective13CollectiveMmaINS1_35MainloopSm100TmaUmmaWarpSpecializedILi5ELi2ELi2ENS5_IJNS4_1CILi4EEENSA_ILi2EEENSA_ILi1EEEEEEEENS5_IJNSA_ILi256EEESG_NSA_ILi64EEEEEENS_10bfloat16_tENS5_IJlSD_lEEESJ_SK_NS4_8TiledMMAINS4_8MMA_AtomIJNS4_26SM100_MMA_F16BF16_2x1SM_SSISJ_SJ_fLi256ELi256ELNS4_4UMMA5MajorE0ELSP_0ELNSO_7ScaleInE0ELSQ_0EEEEEENS4_6LayoutINS5_IJSD_SD_SD_EEENS5_IJNSA_ILi0EEESV_SV_EEEEENS5_IJNS4_10UnderscoreESY_SY_EEEEENS4_28SM100_TMA_2SM_LOAD_MULTICASTENS4_14ComposedLayoutINS4_7SwizzleILi3ELi4ELi3EEENS4_18smem_ptr_flag_bitsILi16EEENST_INS5_IJNSA_ILi8EEESH_EEENS5_IJSH_SD_EEEEEEEvNS4_8identityES11_S1B_vS1C_EENS_8epilogue10collective18CollectiveEpilogueINS1E_23Sm100TmaWarpSpecializedILi4ELi2ELi64ELb1ELb0EEEJNS5_IJNSA_ILi128EEESG_SH_EEENS5_IJNST_IS1J_SD_EENST_ISH_SD_EEEEESJ_SK_SJ_SK_NS1E_6fusion15FusionCallbacksIS1I_NS1O_17LinearCombinationISJ_fSJ_fLNS_15FloatRoundStyleE2EEES1K_S1N_JEEENS4_5SM1004TMEM4LOAD26SM100_TMEM_LOAD_32dp32b64xENS4_13SM90_TMA_LOADES1B_NS4_39AutoVectorizingCopyWithAssumedAlignmentILi128EEENS4_14SM90_TMA_STOREES1B_S20_S20_EEEvvEEEEvNT_6ParamsE --------------------------
	.section	.nv.constant0._ZN7cutlass13device_kernelINS_4gemm6kernel13GemmUniversalIN4cute5tupleIJiiiiEEENS1_10collective13CollectiveMmaINS1_35MainloopSm100TmaUmmaWarpSpecializedILi5ELi2ELi2ENS5_IJNS4_1CILi4EEENSA_ILi2EEENSA_ILi1EEEEEEEENS5_IJNSA_ILi256EEESG_NSA_ILi64EEEEEENS_10bfloat16_tENS5_IJlSD_lEEESJ_SK_NS4_8TiledMMAINS4_8MMA_AtomIJNS4_26SM100_MMA_F16BF16_2x1SM_SSISJ_SJ_fLi256ELi256ELNS4_4UMMA5MajorE0ELSP_0ELNSO_7ScaleInE0ELSQ_0EEEEEENS4_6LayoutINS5_IJSD_SD_SD_EEENS5_IJNSA_ILi0EEESV_SV_EEEEENS5_IJNS4_10UnderscoreESY_SY_EEEEENS4_28SM100_TMA_2SM_LOAD_MULTICASTENS4_14ComposedLayoutINS4_7SwizzleILi3ELi4ELi3EEENS4_18smem_ptr_flag_bitsILi16EEENST_INS5_IJNSA_ILi8EEESH_EEENS5_IJSH_SD_EEEEEEEvNS4_8identityES11_S1B_vS1C_EENS_8epilogue10collective18CollectiveEpilogueINS1E_23Sm100TmaWarpSpecializedILi4ELi2ELi64ELb1ELb0EEEJNS5_IJNSA_ILi128EEESG_SH_EEENS5_IJNST_IS1J_SD_EENST_ISH_SD_EEEEESJ_SK_SJ_SK_NS1E_6fusion15FusionCallbacksIS1I_NS1O_17LinearCombinationISJ_fSJ_fLNS_15FloatRoundStyleE2EEES1K_S1N_JEEENS4_5SM1004TMEM4LOAD26SM100_TMEM_LOAD_32dp32b64xENS4_13SM90_TMA_LOADES1B_NS4_39AutoVectorizingCopyWithAssumedAlignmentILi128EEENS4_14SM90_TMA_STOREES1B_S20_S20_EEEvvEEEEvNT_6ParamsE,"a",@progbits
	.sectionflags	@""
	.align	4
.nv.constant0._ZN7cutlass13device_kernelINS_4gemm6kernel13GemmUniversalIN4cute5tupleIJiiiiEEENS1_10collective13CollectiveMmaINS1_35MainloopSm100TmaUmmaWarpSpecializedILi5ELi2ELi2ENS5_IJNS4_1CILi4EEENSA_ILi2EEENSA_ILi1EEEEEEEENS5_IJNSA_ILi256EEESG_NSA_ILi64EEEEEENS_10bfloat16_tENS5_IJlSD_lEEESJ_SK_NS4_8TiledMMAINS4_8MMA_AtomIJNS4_26SM100_MMA_F16BF16_2x1SM_SSISJ_SJ_fLi256ELi256ELNS4_4UMMA5MajorE0ELSP_0ELNSO_7ScaleInE0ELSQ_0EEEEEENS4_6LayoutINS5_IJSD_SD_SD_EEENS5_IJNSA_ILi0EEESV_SV_EEEEENS5_IJNS4_10UnderscoreESY_SY_EEEEENS4_28SM100_TMA_2SM_LOAD_MULTICASTENS4_14ComposedLayoutINS4_7SwizzleILi3ELi4ELi3EEENS4_18smem_ptr_flag_bitsILi16EEENST_INS5_IJNSA_ILi8EEESH_EEENS5_IJSH_SD_EEEEEEEvNS4_8identityES11_S1B_vS1C_EENS_8epilogue10collective18CollectiveEpilogueINS1E_23Sm100TmaWarpSpecializedILi4ELi2ELi64ELb1ELb0EEEJNS5_IJNSA_ILi128EEESG_SH_EEENS5_IJNST_IS1J_SD_EENST_ISH_SD_EEEEESJ_SK_SJ_SK_NS1E_6fusion15FusionCallbacksIS1I_NS1O_17LinearCombinationISJ_fSJ_fLNS_15FloatRoundStyleE2EEES1K_S1N_JEEENS4_5SM1004TMEM4LOAD26SM100_TMEM_LOAD_32dp32b64xENS4_13SM90_TMA_LOADES1B_NS4_39AutoVectorizingCopyWithAssumedAlignmentILi128EEENS4_14SM90_TMA_STOREES1B_S20_S20_EEEvvEEEEvNT_6ParamsE:
	.zero		2944


//--------------------- SYMBOLS --------------------------

	.type		.nv.reservedSmem.offset0,@object
	.size		.nv.reservedSmem.offset0,0x4
	.type		.nv.reservedSmem.cap,@object
	.size		.nv.reservedSmem.cap,0x4
	.type		__assertfail,@function
